	.target	sm_90a

	.elftype	@"ET_EXEC"


//--------------------- .note.nv.tkinfo           --------------------------
	.section	.note.nv.tkinfo,"",@"SHT_NOTE"
	.sectionflags	@"SHF_NOTE_NV_TKINFO"
	.tkinfo
        /*0018*/ 	.word	0x00000002
        /*0030*/ 	.string	""
        /*0030*/ 	.string	"ptxas"
        /*0030*/ 	.string	"Cuda compilation tools, release 13.0, V13.0.88"
        /*0030*/ 	.string	"Build cuda_13.0.r13.0/compiler.36424714_0"
        /*0030*/ 	.string	"-v  -suppress-debug-info  -lineinfo  -arch sm_90a "



//--------------------- .note.nv.cuinfo           --------------------------
	.section	.note.nv.cuinfo,"",@"SHT_NOTE"
	.sectionflags	@"SHF_NOTE_NV_CUINFO"
        /*0018*/ 	.short	0x0002
        /*001a*/ 	.short	0x005a
        /*001c*/ 	.short	0x0082
	.zero		2


//--------------------- .nv.info                  --------------------------
	.section	.nv.info,"",@"SHT_CUDA_INFO"
	.align	4


	//----- nvinfo : EIATTR_REGCOUNT
	.align		4
        /*0000*/ 	.byte	0x04, 0x2f
        /*0002*/ 	.short	(.L_1 - .L_0)
	.align		4
.L_0:
        /*0004*/ 	.word	index@(matmul_kernel)
        /*0008*/ 	.word	0x000000ff


	//----- nvinfo : EIATTR_FRAME_SIZE
	.align		4
.L_1:
        /*000c*/ 	.byte	0x04, 0x11
        /*000e*/ 	.short	(.L_3 - .L_2)
	.align		4
.L_2:
        /*0010*/ 	.word	index@(matmul_kernel)
        /*0014*/ 	.word	0x000012f0


	//----- nvinfo : EIATTR_MIN_STACK_SIZE
	.align		4
.L_3:
        /*0018*/ 	.byte	0x04, 0x12
        /*001a*/ 	.short	(.L_5 - .L_4)
	.align		4
.L_4:
        /*001c*/ 	.word	index@(matmul_kernel)
        /*0020*/ 	.word	0x000012f0
.L_5:


//--------------------- .nv.compat                --------------------------
	.section	.nv.compat,"",@"SHT_CUDA_COMPAT_INFO"
	.align	4
        /*0000*/ 	.byte	0x02, 0x09, 0x01, 0x00, 0x02, 0x02, 0x04, 0x00, 0x02, 0x05, 0x05, 0x00, 0x03, 0x07, 0x01, 0x01
        /*0010*/ 	.byte	0x02, 0x03, 0x00, 0x00, 0x02, 0x06, 0x01, 0x00, 0x04, 0x0b, 0x08, 0x00, 0x00, 0x00, 0x00, 0x00
        /*0020*/ 	.byte	0x00, 0x00, 0x00, 0x00


//--------------------- .nv.info.matmul_kernel    --------------------------
	.section	.nv.info.matmul_kernel,"",@"SHT_CUDA_INFO"
	.sectionflags	@""
	.align	4


	//----- nvinfo : EIATTR_CUDA_API_VERSION
	.align		4
        /*0000*/ 	.byte	0x04, 0x37
        /*0002*/ 	.short	(.L_7 - .L_6)
.L_6:
        /*0004*/ 	.word	0x00000082


	//----- nvinfo : EIATTR_KPARAM_INFO
	.align		4
.L_7:
        /*0008*/ 	.byte	0x04, 0x17
        /*000a*/ 	.short	(.L_9 - .L_8)
.L_8:
        /*000c*/ 	.word	0x00000000
        /*0010*/ 	.short	0x000d
        /*0012*/ 	.short	0x0048
        /*0014*/ 	.byte	0x00, 0xf4, 0x21, 0x00


	//----- nvinfo : EIATTR_KPARAM_INFO
	.align		4
.L_9:
        /*0018*/ 	.byte	0x04, 0x17
        /*001a*/ 	.short	(.L_11 - .L_10)
.L_10:
        /*001c*/ 	.word	0x00000000
        /*0020*/ 	.short	0x000c
        /*0022*/ 	.short	0x0040
        /*0024*/ 	.byte	0x00, 0xf4, 0x21, 0x00


	//----- nvinfo : EIATTR_KPARAM_INFO
	.align		4
.L_11:
        /*0028*/ 	.byte	0x04, 0x17
        /*002a*/ 	.short	(.L_13 - .L_12)
.L_12:
        /*002c*/ 	.word	0x00000000
        /*0030*/ 	.short	0x000b
        /*0032*/ 	.short	0x0038
        /*0034*/ 	.byte	0x00, 0xf0, 0x11, 0x00


	//----- nvinfo : EIATTR_KPARAM_INFO
	.align		4
.L_13:
        /*0038*/ 	.byte	0x04, 0x17
        /*003a*/ 	.short	(.L_15 - .L_14)
.L_14:
        /*003c*/ 	.word	0x00000000
        /*0040*/ 	.short	0x000a
        /*0042*/ 	.short	0x0034
        /*0044*/ 	.byte	0x00, 0xf0, 0x11, 0x00


	//----- nvinfo : EIATTR_KPARAM_INFO
	.align		4
.L_15:
        /*0048*/ 	.byte	0x04, 0x17
        /*004a*/ 	.short	(.L_17 - .L_16)
.L_16:
        /*004c*/ 	.word	0x00000000
        /*0050*/ 	.short	0x0009
        /*0052*/ 	.short	0x0030
        /*0054*/ 	.byte	0x00, 0xf0, 0x11, 0x00


	//----- nvinfo : EIATTR_KPARAM_INFO
	.align		4
.L_17:
        /*0058*/ 	.byte	0x04, 0x17
        /*005a*/ 	.short	(.L_19 - .L_18)
.L_18:
        /*005c*/ 	.word	0x00000000
        /*0060*/ 	.short	0x0008
        /*0062*/ 	.short	0x002c
        /*0064*/ 	.byte	0x00, 0xf0, 0x11, 0x00


	//----- nvinfo : EIATTR_KPARAM_INFO
	.align		4
.L_19:
        /*0068*/ 	.byte	0x04, 0x17
        /*006a*/ 	.short	(.L_21 - .L_20)
.L_20:
        /*006c*/ 	.word	0x00000000
        /*0070*/ 	.short	0x0007
        /*0072*/ 	.short	0x0028
        /*0074*/ 	.byte	0x00, 0xf0, 0x11, 0x00


	//----- nvinfo : EIATTR_KPARAM_INFO
	.align		4
.L_21:
        /*0078*/ 	.byte	0x04, 0x17
        /*007a*/ 	.short	(.L_23 - .L_22)
.L_22:
        /*007c*/ 	.word	0x00000000
        /*0080*/ 	.short	0x0006
        /*0082*/ 	.short	0x0024
        /*0084*/ 	.byte	0x00, 0xf0, 0x11, 0x00


	//----- nvinfo : EIATTR_KPARAM_INFO
	.align		4
.L_23:
        /*0088*/ 	.byte	0x04, 0x17
        /*008a*/ 	.short	(.L_25 - .L_24)
.L_24:
        /*008c*/ 	.word	0x00000000
        /*0090*/ 	.short	0x0005
        /*0092*/ 	.short	0x0020
        /*0094*/ 	.byte	0x00, 0xf0, 0x11, 0x00


	//----- nvinfo : EIATTR_KPARAM_INFO
	.align		4
.L_25:
        /*0098*/ 	.byte	0x04, 0x17
        /*009a*/ 	.short	(.L_27 - .L_26)
.L_26:
        /*009c*/ 	.word	0x00000000
        /*00a0*/ 	.short	0x0004
        /*00a2*/ 	.short	0x001c
        /*00a4*/ 	.byte	0x00, 0xf0, 0x11, 0x00


	//----- nvinfo : EIATTR_KPARAM_INFO
	.align		4
.L_27:
        /*00a8*/ 	.byte	0x04, 0x17
        /*00aa*/ 	.short	(.L_29 - .L_28)
.L_28:
        /*00ac*/ 	.word	0x00000000
        /*00b0*/ 	.short	0x0003
        /*00b2*/ 	.short	0x0018
        /*00b4*/ 	.byte	0x00, 0xf0, 0x11, 0x00


	//----- nvinfo : EIATTR_KPARAM_INFO
	.align		4
.L_29:
        /*00b8*/ 	.byte	0x04, 0x17
        /*00ba*/ 	.short	(.L_31 - .L_30)
.L_30:
        /*00bc*/ 	.word	0x00000000
        /*00c0*/ 	.short	0x0002
        /*00c2*/ 	.short	0x0010
        /*00c4*/ 	.byte	0x00, 0xf4, 0x21, 0x00


	//----- nvinfo : EIATTR_KPARAM_INFO
	.align		4
.L_31:
        /*00c8*/ 	.byte	0x04, 0x17
        /*00ca*/ 	.short	(.L_33 - .L_32)
.L_32:
        /*00cc*/ 	.word	0x00000000
        /*00d0*/ 	.short	0x0001
        /*00d2*/ 	.short	0x0008
        /*00d4*/ 	.byte	0x00, 0xf4, 0x21, 0x00


	//----- nvinfo : EIATTR_KPARAM_INFO
	.align		4
.L_33:
        /*00d8*/ 	.byte	0x04, 0x17
        /*00da*/ 	.short	(.L_35 - .L_34)
.L_34:
        /*00dc*/ 	.word	0x00000000
        /*00e0*/ 	.short	0x0000
        /*00e2*/ 	.short	0x0000
        /*00e4*/ 	.byte	0x00, 0xf4, 0x21, 0x00


	//----- nvinfo : EIATTR_SPARSE_MMA_MASK
	.align		4
.L_35:
        /*00e8*/ 	.byte	0x03, 0x50
        /*00ea*/ 	.short	0x0000


	//----- nvinfo : EIATTR_MAXREG_COUNT
	.align		4
        /*00ec*/ 	.byte	0x03, 0x1b
        /*00ee*/ 	.short	0x00ff


	//----- nvinfo : EIATTR_NUM_BARRIERS
	.align		4
        /*00f0*/ 	.byte	0x02, 0x4c
        /*00f2*/ 	.byte	0x01
	.zero		1


	//----- nvinfo : EIATTR_ANNOTATIONS
	.align		4
        /*00f4*/ 	.byte	0x04, 0x55
        /*00f6*/ 	.short	(.L_37 - .L_36)


	//   ....[0]....
.L_36:
        /*00f8*/ 	.word	0x00000001
        /*00fc*/ 	.byte	0xa0, 0x01, 0x00, 0x00, 0x01, 0x00, 0x00, 0x00, 0xd0, 0x07, 0x00, 0x00, 0x01, 0x00, 0x00, 0x00
        /* <DEDUP_REMOVED lines=1907> */
        /*783c*/ 	.byte	0x70, 0x80, 0x02, 0x00, 0x01, 0x00, 0x00, 0x00, 0x80, 0x80, 0x02, 0x00


	//----- nvinfo : EIATTR_MERCURY_ISA_VERSION
	.align		4
.L_37:
        /*7848*/ 	.byte	0x03, 0x5f
        /*784a*/ 	.short	0x0101


	//----- nvinfo : EIATTR_EXIT_INSTR_OFFSETS
	.align		4
        /*784c*/ 	.byte	0x04, 0x1c
        /*784e*/ 	.short	(.L_39 - .L_38)


	//   ....[0]....
.L_38:
        /*7850*/ 	.word	0x0002f0d0


	//   ....[1]....
        /*7854*/ 	.word	0x0002f100


	//----- nvinfo : EIATTR_REQNTID
	.align		4
.L_39:
        /*7858*/ 	.byte	0x04, 0x10
        /*785a*/ 	.short	(.L_41 - .L_40)
.L_40:
        /*785c*/ 	.word	0x00000080
        /*7860*/ 	.word	0x00000001
        /*7864*/ 	.word	0x00000001


	//----- nvinfo : EIATTR_CBANK_PARAM_SIZE
	.align		4
.L_41:
        /*7868*/ 	.byte	0x03, 0x19
        /*786a*/ 	.short	0x0050


	//----- nvinfo : EIATTR_PARAM_CBANK
	.align		4
        /*786c*/ 	.byte	0x04, 0x0a
        /*786e*/ 	.short	(.L_43 - .L_42)
	.align		4
.L_42:
        /*7870*/ 	.word	index@(.nv.constant0.matmul_kernel)
        /*7874*/ 	.short	0x0210
        /*7876*/ 	.short	0x0050


	//----- nvinfo : EIATTR_SW_WAR
	.align		4
.L_43:
        /*7878*/ 	.byte	0x04, 0x36
        /*787a*/ 	.short	(.L_45 - .L_44)
.L_44:
        /*787c*/ 	.word	0x00000008
.L_45:


//--------------------- .nv.callgraph             --------------------------
	.section	.nv.callgraph,"",@"SHT_CUDA_CALLGRAPH"
	.align	4
	.sectionentsize	8
	.align		4
        /*0000*/ 	.word	0x00000000
	.align		4
        /*0004*/ 	.word	0xffffffff
	.align		4
        /*0008*/ 	.word	0x00000000
	.align		4
        /*000c*/ 	.word	0xfffffffe
	.align		4
        /*0010*/ 	.word	0x00000000
	.align		4
        /*0014*/ 	.word	0xfffffffd
	.align		4
        /*0018*/ 	.word	0x00000000
	.align		4
        /*001c*/ 	.word	0xfffffffc


//--------------------- .text.matmul_kernel       --------------------------
	.section	.text.matmul_kernel,"ax",@progbits
	.align	128
        .global         matmul_kernel
        .type           matmul_kernel,@function
        .size           matmul_kernel,(.L_x_3 - matmul_kernel)
        .other          matmul_kernel,@"STO_CUDA_ENTRY STV_DEFAULT"
matmul_kernel:
.text.matmul_kernel:
[----:B------:R-:W0:Y:S08]  /*0000*/  LDC R1, c[0x0][0x28] ;  /* 0x00000a00ff017b82 */ /* 0x000e300000000800 */
[----:B------:R-:W1:Y:S01]  /*0010*/  LDC.64 R184, c[0x0][0x228] ;  /* 0x00008a00ffb87b82 */ /* 0x000e620000000a00 */
[----:B------:R-:W2:Y:S01]  /*0020*/  S2R R5, SR_CTAID.X ;  /* 0x0000000000057919 */ /* 0x000ea20000002500 */
[----:B0-----:R-:W-:Y:S01]  /*0030*/  VIADD R1, R1, 0xffffed10 ;  /* 0xffffed1001017836 */ /* 0x001fe20000000000 */
[----:B------:R-:W-:-:S02]  /*0040*/  CS2R R148, SRZ ;  /* 0x0000000000947805 */ /* 0x000fc4000001ff00 */
[----:B------:R-:W-:Y:S01]  /*0050*/  CS2R R150, SRZ ;  /* 0x0000000000967805 */ /* 0x000fe2000001ff00 */
[----:B------:R-:W0:Y:S01]  /*0060*/  S2R R12, SR_TID.X ;  /* 0x00000000000c7919 */ /* 0x000e220000002100 */
[----:B------:R-:W-:Y:S02]  /*0070*/  CS2R R92, SRZ ;  /* 0x00000000005c7805 */ /* 0x000fe4000001ff00 */
[----:B------:R-:W-:Y:S02]  /*0080*/  CS2R R94, SRZ ;  /* 0x00000000005e7805 */ /* 0x000fe4000001ff00 */
[----:B------:R-:W-:Y:S02]  /*0090*/  CS2R R144, SRZ ;  /* 0x0000000000907805 */ /* 0x000fe4000001ff00 */
[----:B------:R-:W-:Y:S02]  /*00a0*/  CS2R R146, SRZ ;  /* 0x0000000000927805 */ /* 0x000fe4000001ff00 */
[----:B------:R-:W-:-:S02]  /*00b0*/  CS2R R96, SRZ ;  /* 0x0000000000607805 */ /* 0x000fc4000001ff00 */
[----:B------:R-:W-:Y:S02]  /*00c0*/  CS2R R98, SRZ ;  /* 0x0000000000627805 */ /* 0x000fe4000001ff00 */
        /* <DEDUP_REMOVED lines=11> */
[----:B------:R-:W-:Y:S01]  /*0180*/  CS2R R110, SRZ ;  /* 0x00000000006e7805 */ /* 0x000fe2000001ff00 */
[----:B-1----:R-:W-:Y:S01]  /*0190*/  VIADD R0, R185, 0x7f ;  /* 0x0000007fb9007836 */ /* 0x002fe20000000000 */
[----:B------:R-:W-:Y:S01]  /*01a0*/  STL [R1+0xda0], R185 ;  /* 0x000da0b901007387 */ /* 0x000fe20000100800 */
[----:B------:R-:W-:Y:S02]  /*01b0*/  CS2R R44, SRZ ;  /* 0x00000000002c7805 */ /* 0x000fe4000001ff00 */
[----:B------:R-:W-:Y:S02]  /*01c0*/  CS2R R46, SRZ ;  /* 0x00000000002e7805 */ /* 0x000fe4000001ff00 */
[----:B------:R-:W-:Y:S02]  /*01d0*/  CS2R R112, SRZ ;  /* 0x0000000000707805 */ /* 0x000fe4000001ff00 */
[----:B------:R-:W-:Y:S02]  /*01e0*/  SHF.R.S32.HI R3, RZ, 0x1f, R0 ;  /* 0x0000001fff037819 */ /* 0x000fe40000011400 */
[----:B------:R-:W-:-:S02]  /*01f0*/  CS2R R114, SRZ ;  /* 0x0000000000727805 */ /* 0x000fc4000001ff00 */
[----:B------:R-:W-:Y:S02]  /*0200*/  CS2R R48, SRZ ;  /* 0x0000000000307805 */ /* 0x000fe4000001ff00 */
[----:B------:R-:W-:Y:S02]  /*0210*/  CS2R R50, SRZ ;  /* 0x0000000000327805 */ /* 0x000fe4000001ff00 */
[----:B------:R-:W-:Y:S02]  /*0220*/  LEA.HI R3, R3, R0, RZ, 0x7 ;  /* 0x0000000003037211 */ /* 0x000fe400078f38ff */
[----:B------:R-:W-:Y:S02]  /*0230*/  CS2R R116, SRZ ;  /* 0x0000000000747805 */ /* 0x000fe4000001ff00 */
[----:B--2---:R-:W-:Y:S02]  /*0240*/  IABS R8, R5 ;  /* 0x0000000500087213 */ /* 0x004fe40000000000 */
[----:B------:R-:W-:-:S02]  /*0250*/  CS2R R118, SRZ ;  /* 0x0000000000767805 */ /* 0x000fc4000001ff00 */
[----:B------:R-:W-:Y:S02]  /*0260*/  SHF.R.S32.HI R3, RZ, 0x7, R3 ;  /* 0x00000007ff037819 */ /* 0x000fe40000011403 */
[----:B------:R-:W-:Y:S02]  /*0270*/  CS2R R52, SRZ ;  /* 0x0000000000347805 */ /* 0x000fe4000001ff00 */
[----:B0-----:R-:W-:Y:S02]  /*0280*/  LOP3.LUT R12, R12, 0x7f, RZ, 0xc0, !PT ;  /* 0x0000007f0c0c7812 */ /* 0x001fe400078ec0ff */
[----:B------:R-:W-:Y:S02]  /*0290*/  CS2R R54, SRZ ;  /* 0x0000000000367805 */ /* 0x000fe4000001ff00 */
[----:B------:R-:W-:Y:S01]  /*02a0*/  CS2R R120, SRZ ;  /* 0x0000000000787805 */ /* 0x000fe2000001ff00 */
[----:B------:R-:W-:Y:S01]  /*02b0*/  IMAD.SHL.U32 R4, R3, 0x4, RZ ;  /* 0x0000000403047824 */ /* 0x000fe200078e00ff */
[----:B------:R-:W-:-:S02]  /*02c0*/  CS2R R122, SRZ ;  /* 0x00000000007a7805 */ /* 0x000fc4000001ff00 */
[----:B------:R-:W-:Y:S02]  /*02d0*/  CS2R R56, SRZ ;  /* 0x0000000000387805 */ /* 0x000fe4000001ff00 */
[----:B------:R-:W-:Y:S02]  /*02e0*/  CS2R R58, SRZ ;  /* 0x00000000003a7805 */ /* 0x000fe4000001ff00 */
[----:B------:R-:W-:Y:S02]  /*02f0*/  CS2R R124, SRZ ;  /* 0x00000000007c7805 */ /* 0x000fe4000001ff00 */
[-C--:B------:R-:W-:Y:S02]  /*0300*/  IABS R7, R4.reuse ;  /* 0x0000000400077213 */ /* 0x080fe40000000000 */
[----:B------:R-:W-:Y:S02]  /*0310*/  CS2R R126, SRZ ;  /* 0x00000000007e7805 */ /* 0x000fe4000001ff00 */
[----:B------:R-:W-:-:S02]  /*0320*/  IABS R10, R4 ;  /* 0x00000004000a7213 */ /* 0x000fc40000000000 */
[----:B------:R-:W-:Y:S01]  /*0330*/  CS2R R60, SRZ ;  /* 0x00000000003c7805 */ /* 0x000fe2000001ff00 */
[----:B------:R-:W0:Y:S01]  /*0340*/  I2F.RP R0, R7 ;  /* 0x0000000700007306 */ /* 0x000e220000209400 */
        /* <DEDUP_REMOVED lines=13> */
[----:B------:R-:W-:Y:S01]  /*0420*/  CS2R R80, SRZ ;  /* 0x0000000000507805 */ /* 0x000fe2000001ff00 */
[----:B0-----:R-:W0:Y:S01]  /*0430*/  MUFU.RCP R0, R0 ;  /* 0x0000000000007308 */ /* 0x001e220000001000 */
        /* <DEDUP_REMOVED lines=8> */
[----:B------:R-:W-:Y:S01]  /*04c0*/  CS2R R218, SRZ ;  /* 0x0000000000da7805 */ /* 0x000fe2000001ff00 */
[----:B0-----:R-:W-:-:S02]  /*04d0*/  VIADD R2, R0, 0xffffffe ;  /* 0x0ffffffe00027836 */ /* 0x001fc40000000000 */
[----:B------:R-:W-:Y:S02]  /*04e0*/  IMAD.MOV R0, RZ, RZ, -R10 ;  /* 0x000000ffff007224 */ /* 0x000fe400078e0a0a */
[----:B------:R0:W1:Y:S02]  /*04f0*/  F2I.FTZ.U32.TRUNC.NTZ R3, R2 ;  /* 0x0000000200037305 */ /* 0x000064000021f000 */
[----:B0-----:R-:W-:Y:S02]  /*0500*/  IMAD.MOV.U32 R2, RZ, RZ, RZ ;  /* 0x000000ffff027224 */ /* 0x001fe400078e00ff */
[----:B-1----:R-:W-:-:S04]  /*0510*/  IMAD.MOV R6, RZ, RZ, -R3 ;  /* 0x000000ffff067224 */ /* 0x002fc800078e0a03 */
[----:B------:R-:W-:Y:S02]  /*0520*/  IMAD R9, R6, R7, RZ ;  /* 0x0000000706097224 */ /* 0x000fe400078e02ff */
[----:B------:R-:W-:Y:S02]  /*0530*/  IMAD.MOV.U32 R6, RZ, RZ, R8 ;  /* 0x000000ffff067224 */ /* 0x000fe400078e0008 */
[----:B------:R-:W-:-:S06]  /*0540*/  IMAD.HI.U32 R3, R3, R9, R2 ;  /* 0x0000000903037227 */ /* 0x000fcc00078e0002 */
[----:B------:R-:W-:-:S04]  /*0550*/  IMAD.HI.U32 R3, R3, R6, RZ ;  /* 0x0000000603037227 */ /* 0x000fc800078e00ff */
[----:B------:R-:W-:-:S05]  /*0560*/  IMAD R0, R3, R0, R6 ;  /* 0x0000000003007224 */ /* 0x000fca00078e0206 */
[----:B------:R-:W-:-:S13]  /*0570*/  ISETP.GT.U32.AND P1, PT, R7, R0, PT ;  /* 0x000000000700720c */ /* 0x000fda0003f24070 */
[----:B------:R-:W-:Y:S02]  /*0580*/  @!P1 IMAD.IADD R0, R0, 0x1, -R7 ;  /* 0x0000000100009824 */ /* 0x000fe400078e0a07 */
[----:B------:R-:W-:Y:S01]  /*0590*/  @!P1 VIADD R3, R3, 0x1 ;  /* 0x0000000103039836 */ /* 0x000fe20000000000 */
[----:B------:R-:W-:Y:S02]  /*05a0*/  ISETP.NE.AND P1, PT, R4, RZ, PT ;  /* 0x000000ff0400720c */ /* 0x000fe40003f25270 */
[----:B------:R-:W-:Y:S02]  /*05b0*/  ISETP.GE.U32.AND P0, PT, R0, R7, PT ;  /* 0x000000070000720c */ /* 0x000fe40003f06070 */
[----:B------:R-:W-:-:S04]  /*05c0*/  LOP3.LUT R0, R5, R4, RZ, 0x3c, !PT ;  /* 0x0000000405007212 */ /* 0x000fc800078e3cff */
[----:B------:R-:W-:Y:S01]  /*05d0*/  ISETP.GE.AND P2, PT, R0, RZ, PT ;  /* 0x000000ff0000720c */ /* 0x000fe20003f46270 */
[----:B------:R-:W-:-:S06]  /*05e0*/  VIADD R0, R184, 0xff ;  /* 0x000000ffb8007836 */ /* 0x000fcc0000000000 */
[----:B------:R-:W-:-:S04]  /*05f0*/  @P0 VIADD R3, R3, 0x1 ;  /* 0x0000000103030836 */ /* 0x000fc80000000000 */
[----:B------:R-:W-:Y:S01]  /*0600*/  IMAD.MOV.U32 R2, RZ, RZ, R3 ;  /* 0x000000ffff027224 */ /* 0x000fe200078e0003 */
[----:B------:R-:W-:-:S03]  /*0610*/  SHF.R.S32.HI R3, RZ, 0x1f, R0 ;  /* 0x0000001fff037819 */ /* 0x000fc60000011400 */
[----:B------:R-:W-:Y:S01]  /*0620*/  @!P2 IMAD.MOV R2, RZ, RZ, -R2 ;  /* 0x000000ffff02a224 */ /* 0x000fe200078e0a02 */
[----:B------:R-:W-:Y:S02]  /*0630*/  @!P1 LOP3.LUT R2, RZ, R4, RZ, 0x33, !PT ;  /* 0x00000004ff029212 */ /* 0x000fe400078e33ff */
[----:B------:R-:W-:-:S03]  /*0640*/  LEA.HI R3, R3, R0, RZ, 0x8 ;  /* 0x0000000003037211 */ /* 0x000fc600078f40ff */
[----:B------:R-:W-:Y:S02]  /*0650*/  IMAD.SHL.U32 R6, R2, 0x4, RZ ;  /* 0x0000000402067824 */ /* 0x000fe400078e00ff */
[----:B------:R-:W-:-:S03]  /*0660*/  IMAD.MOV R2, RZ, RZ, -R2 ;  /* 0x000000ffff027224 */ /* 0x000fc600078e0a02 */
[----:B------:R-:W-:Y:S01]  /*0670*/  LEA.HI.SX32 R3, R3, -R6, 0x18 ;  /* 0x8000000603037211 */ /* 0x000fe200078fc2ff */
[----:B------:R-:W-:-:S03]  /*0680*/  IMAD R8, R4, R2, R5 ;  /* 0x0000000204087224 */ /* 0x000fc600078e0205 */
[----:B------:R-:W-:-:S04]  /*0690*/  VIMNMX R11, R3, 0x4, PT ;  /* 0x00000004030b7848 */ /* 0x000fc80003fe0100 */
[-C--:B------:R-:W-:Y:S02]  /*06a0*/  IABS R7, R11.reuse ;  /* 0x0000000b00077213 */ /* 0x080fe40000000000 */
[----:B------:R-:W-:Y:S02]  /*06b0*/  IABS R4, R11 ;  /* 0x0000000b00047213 */ /* 0x000fe40000000000 */
[----:B------:R-:W0:Y:S08]  /*06c0*/  I2F.RP R0, R7 ;  /* 0x0000000700007306 */ /* 0x000e300000209400 */
[----:B0-----:R-:W0:Y:S02]  /*06d0*/  MUFU.RCP R0, R0 ;  /* 0x0000000000007308 */ /* 0x001e240000001000 */
[----:B0-----:R-:W-:-:S02]  /*06e0*/  VIADD R3, R0, 0xffffffe ;  /* 0x0ffffffe00037836 */ /* 0x001fc40000000000 */
[----:B------:R-:W-:Y:S02]  /*06f0*/  IMAD.MOV R0, RZ, RZ, -R4 ;  /* 0x000000ffff007224 */ /* 0x000fe400078e0a04 */
[----:B------:R-:W0:Y:S02]  /*0700*/  S2R R4, SR_CgaCtaId ;  /* 0x0000000000047919 */ /* 0x000e240000008800 */
[----:B------:R-:W1:Y:S02]  /*0710*/  F2I.FTZ.U32.TRUNC.NTZ R3, R3 ;  /* 0x0000000300037305 */ /* 0x000e64000021f000 */
[----:B-1----:R-:W-:-:S04]  /*0720*/  IMAD.MOV R9, RZ, RZ, -R3 ;  /* 0x000000ffff097224 */ /* 0x002fc800078e0a03 */
[----:B------:R-:W-:Y:S01]  /*0730*/  IMAD.MOV.U32 R2, RZ, RZ, R9 ;  /* 0x000000ffff027224 */ /* 0x000fe200078e0009 */
[----:B------:R-:W-:-:S03]  /*0740*/  IABS R9, R8 ;  /* 0x0000000800097213 */ /* 0x000fc60000000000 */
[----:B------:R-:W-:Y:S02]  /*0750*/  IMAD R5, R2, R7, RZ ;  /* 0x0000000702057224 */ /* 0x000fe400078e02ff */
[----:B------:R-:W-:-:S04]  /*0760*/  IMAD.MOV.U32 R2, RZ, RZ, RZ ;  /* 0x000000ffff027224 */ /* 0x000fc800078e00ff */
[----:B------:R-:W-:Y:S01]  /*0770*/  IMAD.HI.U32 R2, R3, R5, R2 ;  /* 0x0000000503027227 */ /* 0x000fe200078e0002 */
[----:B------:R-:W-:-:S04]  /*0780*/  MOV R3, 0x400 ;  /* 0x0000040000037802 */ /* 0x000fc80000000f00 */
[----:B0-----:R-:W-:Y:S01]  /*0790*/  LEA R4, R4, R3, 0x18 ;  /* 0x0000000304047211 */ /* 0x001fe200078ec0ff */
[----:B------:R-:W-:Y:S01]  /*07a0*/  IMAD.HI.U32 R2, R2, R9, RZ ;  /* 0x0000000902027227 */ /* 0x000fe200078e00ff */
[----:B------:R-:W0:Y:S03]  /*07b0*/  LDC R3, c[0x0][0x230] ;  /* 0x00008c00ff037b82 */ /* 0x000e260000000800 */
[----:B------:R-:W-:Y:S01]  /*07c0*/  IMAD R0, R2, R0, R9 ;  /* 0x0000000002007224 */ /* 0x000fe200078e0209 */
[----:B------:R1:W-:Y:S04]  /*07d0*/  STL [R1+0xd9c], R4 ;  /* 0x000d9c0401007387 */ /* 0x0003e80000100800 */
[----:B------:R-:W-:Y:S01]  /*07e0*/  ISETP.GT.U32.AND P1, PT, R7, R0, PT ;  /* 0x000000000700720c */ /* 0x000fe20003f24070 */
[----:B------:R-:W-:Y:S01]  /*07f0*/  ULDC.64 UR60, c[0x0][0x208] ;  /* 0x00008200003c7ab9 */ /* 0x000fe20000000a00 */
[----:B-1----:R-:W-:-:S11]  /*0800*/  CS2R R4, SRZ ;  /* 0x0000000000047805 */ /* 0x002fd6000001ff00 */
[----:B------:R-:W-:Y:S02]  /*0810*/  @!P1 IMAD.IADD R0, R0, 0x1, -R7 ;  /* 0x0000000100009824 */ /* 0x000fe400078e0a07 */
[----:B------:R-:W-:Y:S01]  /*0820*/  @!P1 VIADD R2, R2, 0x1 ;  /* 0x0000000102029836 */ /* 0x000fe20000000000 */
[----:B------:R-:W-:Y:S01]  /*0830*/  ISETP.NE.AND P1, PT, R11, RZ, PT ;  /* 0x000000ff0b00720c */ /* 0x000fe20003f25270 */
[----:B0-----:R-:W-:Y:S01]  /*0840*/  VIADD R14, R3, 0x7f ;  /* 0x0000007f030e7836 */ /* 0x001fe20000000000 */
[----:B------:R-:W-:Y:S02]  /*0850*/  ISETP.GE.U32.AND P0, PT, R0, R7, PT ;  /* 0x000000070000720c */ /* 0x000fe40003f06070 */
[----:B------:R-:W-:-:S04]  /*0860*/  LOP3.LUT R0, R8, R11, RZ, 0x3c, !PT ;  /* 0x0000000b08007212 */ /* 0x000fc800078e3cff */
[----:B------:R-:W-:-:S07]  /*0870*/  ISETP.GE.AND P2, PT, R0, RZ, PT ;  /* 0x000000ff0000720c */ /* 0x000fce0003f46270 */
[----:B------:R-:W-:Y:S01]  /*0880*/  @P0 VIADD R2, R2, 0x1 ;  /* 0x0000000102020836 */ /* 0x000fe20000000000 */
[----:B------:R-:W-:-:S05]  /*0890*/  ISETP.GE.AND P0, PT, R14, 0x80, PT ;  /* 0x000000800e00780c */ /* 0x000fca0003f06270 */
[----:B------:R-:W-:Y:S01]  /*08a0*/  @!P2 IMAD.MOV R2, RZ, RZ, -R2 ;  /* 0x000000ffff02a224 */ /* 0x000fe200078e0a02 */
[----:B------:R-:W-:-:S05]  /*08b0*/  @!P1 LOP3.LUT R2, RZ, R11, RZ, 0x33, !PT ;  /* 0x0000000bff029212 */ /* 0x000fca00078e33ff */
[----:B------:R-:W-:Y:S02]  /*08c0*/  IMAD.MOV R0, RZ, RZ, -R2 ;  /* 0x000000ffff007224 */ /* 0x000fe400078e0a02 */
[----:B------:R-:W-:Y:S02]  /*08d0*/  IMAD.SHL.U32 R13, R2, 0x80, RZ ;  /* 0x00000080020d7824 */ /* 0x000fe400078e00ff */
[----:B------:R-:W-:Y:S01]  /*08e0*/  IMAD R0, R11, R0, R8 ;  /* 0x000000000b007224 */ /* 0x000fe200078e0208 */
[----:B------:R-:W-:Y:S01]  /*08f0*/  CS2R R8, SRZ ;  /* 0x0000000000087805 */ /* 0x000fe2000001ff00 */
[C---:B------:R-:W-:Y:S01]  /*0900*/  VIADD R14, R13.reuse, 0x1 ;  /* 0x000000010d0e7836 */ /* 0x040fe20000000000 */
[----:B------:R-:W-:Y:S01]  /*0910*/  CS2R R10, SRZ ;  /* 0x00000000000a7805 */ /* 0x000fe2000001ff00 */
[----:B------:R-:W-:Y:S01]  /*0920*/  IMAD.IADD R0, R6, 0x1, R0 ;  /* 0x0000000106007824 */ /* 0x000fe200078e0200 */
[----:B------:R-:W-:Y:S01]  /*0930*/  CS2R R6, SRZ ;  /* 0x0000000000067805 */ /* 0x000fe2000001ff00 */
[----:B------:R-:W-:-:S02]  /*0940*/  VIADD R3, R13, 0x2 ;  /* 0x000000020d037836 */ /* 0x000fc40000000000 */
[----:B------:R-:W-:Y:S02]  /*0950*/  IMAD R185, R0, 0x100, R12 ;  /* 0x0000010000b97824 */ /* 0x000fe400078e020c */
[C---:B------:R-:W-:Y:S02]  /*0960*/  VIADD R2, R13.reuse, 0x3 ;  /* 0x000000030d027836 */ /* 0x040fe40000000000 */
[C---:B------:R-:W-:Y:S01]  /*0970*/  VIADD R14, R13.reuse, 0x4 ;  /* 0x000000040d0e7836 */ /* 0x040fe20000000000 */
[----:B------:R0:W-:Y:S01]  /*0980*/  STL [R1+0x100], R185 ;  /* 0x000100b901007387 */ /* 0x0001e20000100800 */
[C---:B------:R-:W-:Y:S02]  /*0990*/  VIADD R3, R13.reuse, 0x5 ;  /* 0x000000050d037836 */ /* 0x040fe40000000000 */
[C---:B------:R-:W-:Y:S02]  /*09a0*/  VIADD R2, R13.reuse, 0x6 ;  /* 0x000000060d027836 */ /* 0x040fe40000000000 */
[----:B------:R-:W-:-:S02]  /*09b0*/  VIADD R252, R13, 0x7 ;  /* 0x000000070dfc7836 */ /* 0x000fc40000000000 */
[C---:B------:R-:W-:Y:S02]  /*09c0*/  VIADD R251, R13.reuse, 0x8 ;  /* 0x000000080dfb7836 */ /* 0x040fe40000000000 */
[----:B------:R-:W-:Y:S02]  /*09d0*/  VIADD R200, R13, 0x9 ;  /* 0x000000090dc87836 */ /* 0x000fe40000000000 */
[----:B0-----:R-:W-:Y:S02]  /*09e0*/  VIADD R185, R185, 0x80 ;  /* 0x00000080b9b97836 */ /* 0x001fe40000000000 */
[C---:B------:R-:W-:Y:S02]  /*09f0*/  VIADD R167, R13.reuse, 0xa ;  /* 0x0000000a0da77836 */ /* 0x040fe40000000000 */
[C---:B------:R-:W-:Y:S01]  /*0a00*/  VIADD R202, R13.reuse, 0xb ;  /* 0x0000000b0dca7836 */ /* 0x040fe20000000000 */
[----:B------:R0:W-:Y:S01]  /*0a10*/  STL [R1+0x104], R185 ;  /* 0x000104b901007387 */ /* 0x0001e20000100800 */
[----:B------:R-:W-:-:S02]  /*0a20*/  VIADD R230, R13, 0xc ;  /* 0x0000000c0de67836 */ /* 0x000fc40000000000 */
[C---:B------:R-:W-:Y:S02]  /*0a30*/  VIADD R159, R13.reuse, 0xd ;  /* 0x0000000d0d9f7836 */ /* 0x040fe40000000000 */
[C---:B------:R-:W-:Y:S02]  /*0a40*/  VIADD R179, R13.reuse, 0xe ;  /* 0x0000000e0db37836 */ /* 0x040fe40000000000 */
[C---:B------:R-:W-:Y:S02]  /*0a50*/  VIADD R222, R13.reuse, 0xf ;  /* 0x0000000f0dde7836 */ /* 0x040fe40000000000 */
[C---:B------:R-:W-:Y:S01]  /*0a60*/  VIADD R210, R13.reuse, 0x10 ;  /* 0x000000100dd27836 */ /* 0x040fe20000000000 */
[----:B0-----:R0:W5:Y:S01]  /*0a70*/  LDL.LU R185, [R1+0xda0] ;  /* 0x000da00001b97983 */ /* 0x0011620000300800 */
[C---:B------:R-:W-:Y:S02]  /*0a80*/  VIADD R155, R13.reuse, 0x11 ;  /* 0x000000110d9b7836 */ /* 0x040fe40000000000 */
[----:B------:R-:W-:-:S02]  /*0a90*/  VIADD R2, R13, 0x12 ;  /* 0x000000120d027836 */ /* 0x000fc40000000000 */
[C---:B------:R-:W-:Y:S02]  /*0aa0*/  VIADD R34, R13.reuse, 0x13 ;  /* 0x000000130d227836 */ /* 0x040fe40000000000 */
[C---:B------:R-:W-:Y:S02]  /*0ab0*/  VIADD R28, R13.reuse, 0x14 ;  /* 0x000000140d1c7836 */ /* 0x040fe40000000000 */
[C---:B------:R-:W-:Y:S02]  /*0ac0*/  VIADD R163, R13.reuse, 0x15 ;  /* 0x000000150da37836 */ /* 0x040fe40000000000 */
[C---:B------:R-:W-:Y:S02]  /*0ad0*/  VIADD R88, R13.reuse, 0x16 ;  /* 0x000000160d587836 */ /* 0x040fe40000000000 */
        /* <DEDUP_REMOVED lines=104> */
[----:B------:R-:W-:Y:S01]  /*1160*/  VIADD R0, R13, 0x7f ;  /* 0x0000007f0d007836 */ /* 0x000fe20000000000 */
[----:B0-----:R-:W-:Y:S06]  /*1170*/  @!P0 BRA `(.L_x_0) ;  /* 0x0000026c00a48947 */ /* 0x001fec0003800000 */
[----:B------:R-:W2:Y:S04]  /*1180*/  LDL R217, [R1+0x100] ;  /* 0x0001000001d97983 */ /* 0x000ea80000100800 */
[----:B------:R-:W3:Y:S04]  /*1190*/  LDL R218, [R1+0x104] ;  /* 0x0001040001da7983 */ /* 0x000ee80000100800 */
[----:B------:R-:W4:Y:S01]  /*11a0*/  LDL R219, [R1+0xd9c] ;  /* 0x000d9c0001db7983 */ /* 0x000f220000100800 */
[----:B------:R-:W-:Y:S01]  /*11b0*/  IABS R18, R184 ;  /* 0x000000b800127213 */ /* 0x000fe20000000000 */
[----:B------:R-:W-:Y:S01]  /*11c0*/  IMAD.MOV.U32 R22, RZ, RZ, RZ ;  /* 0x000000ffff167224 */ /* 0x000fe200078e00ff */
[----:B-----5:R-:W-:Y:S01]  /*11d0*/  IABS R8, R185 ;  /* 0x000000b900087213 */ /* 0x020fe20000000000 */
[C---:B------:R-:W-:Y:S01]  /*11e0*/  VIADD R140, R13.reuse, 0x6 ;  /* 0x000000060d8c7836 */ /* 0x040fe20000000000 */
[----:B------:R-:W0:Y:S01]  /*11f0*/  I2F.RP R9, R18 ;  /* 0x0000001200097306 */ /* 0x000e220000209400 */
[----:B------:R-:W-:Y:S01]  /*1200*/  IABS R23, R13 ;  /* 0x0000000d00177213 */ /* 0x000fe20000000000 */
[C---:B------:R-:W-:Y:S01]  /*1210*/  VIADD R216, R13.reuse, 0x5 ;  /* 0x000000050dd87836 */ /* 0x040fe20000000000 */
[----:B------:R-:W-:Y:S01]  /*1220*/  IABS R19, R206 ;  /* 0x000000ce00137213 */ /* 0x000fe20000000000 */
[C---:B------:R-:W-:Y:S01]  /*1230*/  VIADD R142, R13.reuse, 0x2 ;  /* 0x000000020d8e7836 */ /* 0x040fe20000000000 */
[----:B------:R-:W-:Y:S01]  /*1240*/  ISETP.GE.AND P4, PT, R0, RZ, PT ;  /* 0x000000ff0000720c */ /* 0x000fe20003f86270 */
[----:B------:R-:W-:Y:S01]  /*1250*/  VIADD R143, R13, 0x1 ;  /* 0x000000010d8f7836 */ /* 0x000fe20000000000 */
[----:B------:R-:W-:Y:S01]  /*1260*/  IABS R17, R27 ;  /* 0x0000001b00117213 */ /* 0x000fe20000000000 */
[----:B------:R-:W1:Y:S01]  /*1270*/  I2F.RP R10, R8 ;  /* 0x00000008000a7306 */ /* 0x000e620000209400 */
[----:B------:R-:W-:Y:S01]  /*1280*/  IABS R21, R38 ;  /* 0x0000002600157213 */ /* 0x000fe20000000000 */
[----:B------:R-:W-:Y:S01]  /*1290*/  UMOV UR35, 0x40000040 ;  /* 0x4000004000237882 */ /* 0x000fe20000000000 */
[----:B------:R-:W-:-:S02]  /*12a0*/  ISETP.GE.AND P3, PT, R27, RZ, PT ;  /* 0x000000ff1b00720c */ /* 0x000fc40003f66270 */
[----:B------:R-:W-:Y:S02]  /*12b0*/  IABS R27, R25 ;  /* 0x00000019001b7213 */ /* 0x000fe40000000000 */
[----:B------:R-:W-:Y:S01]  /*12c0*/  IABS R41, R198 ;  /* 0x000000c600297213 */ /* 0x000fe20000000000 */
[----:B0-----:R-:W0:Y:S01]  /*12d0*/  MUFU.RCP R9, R9 ;  /* 0x0000000900097308 */ /* 0x001e220000001000 */
[----:B------:R-:W-:Y:S02]  /*12e0*/  ISETP.GE.AND P2, PT, R206, RZ, PT ;  /* 0x000000ffce00720c */ /* 0x000fe40003f46270 */
[----:B------:R-:W-:Y:S01]  /*12f0*/  IABS R43, R89 ;  /* 0x00000059002b7213 */ /* 0x000fe20000000000 */
[----:B------:R-:W4:Y:S01]  /*1300*/  S2R R206, SR_TID.X ;  /* 0x0000000000ce7919 */ /* 0x000f220000002100 */
[----:B------:R-:W-:Y:S02]  /*1310*/  IABS R45, R91 ;  /* 0x0000005b002d7213 */ /* 0x000fe40000000000 */
[----:B------:R-:W-:Y:S01]  /*1320*/  IABS R47, R164 ;  /* 0x000000a4002f7213 */ /* 0x000fe20000000000 */
[----:B-1----:R-:W1:Y:S01]  /*1330*/  MUFU.RCP R10, R10 ;  /* 0x0000000a000a7308 */ /* 0x002e620000001000 */
[----:B------:R-:W-:-:S02]  /*1340*/  IABS R49, R32 ;  /* 0x0000002000317213 */ /* 0x000fc40000000000 */
[----:B------:R-:W-:Y:S02]  /*1350*/  IABS R51, R209 ;  /* 0x000000d100337213 */ /* 0x000fe40000000000 */
[----:B------:R-:W-:Y:S02]  /*1360*/  IABS R46, R166 ;  /* 0x000000a6002e7213 */ /* 0x000fe40000000000 */
[----:B------:R-:W-:Y:S01]  /*1370*/  IABS R53, R191 ;  /* 0x000000bf00357213 */ /* 0x000fe20000000000 */
[----:B0-----:R-:W-:Y:S01]  /*1380*/  VIADD R4, R9, 0xffffffe ;  /* 0x0ffffffe09047836 */ /* 0x001fe20000000000 */
[----:B------:R-:W-:Y:S02]  /*1390*/  IABS R55, R154 ;  /* 0x0000009a00377213 */ /* 0x000fe40000000000 */
[----:B------:R-:W-:Y:S01]  /*13a0*/  IABS R57, R203 ;  /* 0x000000cb00397213 */ /* 0x000fe20000000000 */
[----:B------:R0:W0:Y:S01]  /*13b0*/  F2I.FTZ.U32.TRUNC.NTZ R5, R4 ;  /* 0x0000000400057305 */ /* 0x000022000021f000 */
[----:B------:R-:W-:-:S02]  /*13c0*/  IABS R59, R176 ;  /* 0x000000b0003b7213 */ /* 0x000fc40000000000 */
[----:B------:R-:W-:Y:S01]  /*13d0*/  IABS R61, R183 ;  /* 0x000000b7003d7213 */ /* 0x000fe20000000000 */
[----:B-1----:R-:W-:Y:S01]  /*13e0*/  VIADD R6, R10, 0xffffffe ;  /* 0x0ffffffe0a067836 */ /* 0x002fe20000000000 */
[----:B------:R-:W-:Y:S02]  /*13f0*/  IABS R63, R189 ;  /* 0x000000bd003f7213 */ /* 0x000fe40000000000 */
[----:B------:R-:W-:Y:S01]  /*1400*/  IABS R60, R182 ;  /* 0x000000b6003c7213 */ /* 0x000fe20000000000 */
[----:B------:R1:W1:Y:S01]  /*1410*/  F2I.FTZ.U32.TRUNC.NTZ R7, R6 ;  /* 0x0000000600077305 */ /* 0x000262000021f000 */
[----:B0-----:R-:W-:Y:S01]  /*1420*/  IMAD.MOV.U32 R4, RZ, RZ, RZ ;  /* 0x000000ffff047224 */ /* 0x001fe200078e00ff */
[----:B------:R-:W-:Y:S02]  /*1430*/  IABS R67, R199 ;  /* 0x000000c700437213 */ /* 0x000fe40000000000 */
[----:B------:R-:W-:Y:S02]  /*1440*/  IABS R69, R205 ;  /* 0x000000cd00457213 */ /* 0x000fe40000000000 */
[----:B------:R-:W-:Y:S01]  /*1450*/  IABS R65, R194 ;  /* 0x000000c200417213 */ /* 0x000fe20000000000 */
[----:B------:R-:W-:Y:S01]  /*1460*/  IMAD.MOV R11, RZ, RZ, -R5 ;  /* 0x000000ffff0b7224 */ /* 0x000fe200078e0a05 */
[----:B------:R-:W-:Y:S01]  /*1470*/  IABS R71, R227 ;  /* 0x000000e300477213 */ /* 0x000fe20000000000 */
[----:B-1----:R-:W-:Y:S01]  /*1480*/  IMAD.MOV.U32 R6, RZ, RZ, RZ ;  /* 0x000000ffff067224 */ /* 0x002fe200078e00ff */
[----:B------:R-:W-:Y:S01]  /*1490*/  IABS R73, R201 ;  /* 0x000000c900497213 */ /* 0x000fe20000000000 */
[----:B------:R-:W-:Y:S01]  /*14a0*/  IMAD R11, R11, R18, RZ ;  /* 0x000000120b0b7224 */ /* 0x000fe200078e02ff */
[----:B------:R-:W-:-:S02]  /*14b0*/  IABS R75, R195 ;  /* 0x000000c3004b7213 */ /* 0x000fc40000000000 */
[----:B------:R-:W-:Y:S01]  /*14c0*/  IABS R81, R223 ;  /* 0x000000df00517213 */ /* 0x000fe20000000000 */
[----:B------:R-:W-:Y:S01]  /*14d0*/  IMAD.HI.U32 R5, R5, R11, R4 ;  /* 0x0000000b05057227 */ /* 0x000fe200078e0004 */
[----:B------:R-:W-:Y:S02]  /*14e0*/  IABS R77, R26 ;  /* 0x0000001a004d7213 */ /* 0x000fe40000000000 */
[----:B------:R-:W-:Y:S01]  /*14f0*/  IABS R79, R243 ;  /* 0x000000f3004f7213 */ /* 0x000fe20000000000 */
[----:B------:R-:W-:Y:S01]  /*1500*/  IMAD.MOV R11, RZ, RZ, -R7 ;  /* 0x000000ffff0b7224 */ /* 0x000fe200078e0a07 */
[----:B------:R-:W-:Y:S02]  /*1510*/  IABS R83, R165 ;  /* 0x000000a500537213 */ /* 0x000fe40000000000 */
[----:B------:R-:W-:Y:S01]  /*1520*/  IABS R80, R229 ;  /* 0x000000e500507213 */ /* 0x000fe20000000000 */
[----:B------:R-:W-:Y:S01]  /*1530*/  IMAD R11, R11, R8, RZ ;  /* 0x000000080b0b7224 */ /* 0x000fe200078e02ff */
[----:B------:R-:W-:-:S02]  /*1540*/  IABS R85, R236 ;  /* 0x000000ec00557213 */ /* 0x000fc40000000000 */
[----:B------:R-:W-:Y:S01]  /*1550*/  IABS R87, R239 ;  /* 0x000000ef00577213 */ /* 0x000fe20000000000 */
[----:B------:R-:W-:Y:S01]  /*1560*/  IMAD.HI.U32 R6, R7, R11, R6 ;  /* 0x0000000b07067227 */ /* 0x000fe200078e0006 */
[----:B------:R-:W-:Y:S02]  /*1570*/  IABS R11, R0 ;  /* 0x00000000000b7213 */ /* 0x000fe40000000000 */
[----:B------:R-:W-:Y:S02]  /*1580*/  IABS R86, R248 ;  /* 0x000000f800567213 */ /* 0x000fe40000000000 */
[----:B------:R-:W-:Y:S01]  /*1590*/  IABS R93, R245 ;  /* 0x000000f5005d7213 */ /* 0x000fe20000000000 */
[C---:B------:R-:W-:Y:S01]  /*15a0*/  IMAD.HI.U32 R0, R6.reuse, R11, RZ ;  /* 0x0000000b06007227 */ /* 0x040fe200078e00ff */
[----:B------:R-:W-:Y:S02]  /*15b0*/  IABS R95, R39 ;  /* 0x00000027005f7213 */ /* 0x000fe40000000000 */
[----:B------:R-:W-:Y:S01]  /*15c0*/  IABS R97, R249 ;  /* 0x000000f900617213 */ /* 0x000fe20000000000 */
[----:B------:R-:W-:Y:S01]  /*15d0*/  IMAD.HI.U32 R7, R6, R19, RZ ;  /* 0x0000001306077227 */ /* 0x000fe200078e00ff */
[----:B------:R-:W-:-:S02]  /*15e0*/  IABS R99, R14 ;  /* 0x0000000e00637213 */ /* 0x000fc40000000000 */
[----:B------:R-:W-:Y:S01]  /*15f0*/  IABS R103, R186 ;  /* 0x000000ba00677213 */ /* 0x000fe20000000000 */
[----:B------:R-:W-:Y:S01]  /*1600*/  IMAD.MOV R0, RZ, RZ, -R0 ;  /* 0x000000ffff007224 */ /* 0x000fe200078e0a00 */
[----:B------:R-:W-:Y:S01]  /*1610*/  IABS R101, R24 ;  /* 0x0000001800657213 */ /* 0x000fe20000000000 */
[----:B------:R-:W-:Y:S01]  /*1620*/  IMAD.MOV R7, RZ, RZ, -R7 ;  /* 0x000000ffff077224 */ /* 0x000fe200078e0a07 */
[----:B------:R-:W-:Y:S01]  /*1630*/  IABS R105, R169 ;  /* 0x000000a900697213 */ /* 0x000fe20000000000 */
[C---:B------:R-:W-:Y:S01]  /*1640*/  IMAD R11, R8.reuse, R0, R11 ;  /* 0x00000000080b7224 */ /* 0x040fe200078e020b */
[----:B------:R-:W-:Y:S01]  /*1650*/  IABS R107, R157 ;  /* 0x0000009d006b7213 */ /* 0x000fe20000000000 */
[----:B------:R-:W-:Y:S01]  /*1660*/  IMAD R16, R8, R7, R19 ;  /* 0x0000000708107224 */ /* 0x000fe200078e0213 */
[----:B------:R-:W-:Y:S01]  /*1670*/  IABS R19, R12 ;  /* 0x0000000c00137213 */ /* 0x000fe20000000000 */
[----:B------:R-:W-:Y:S01]  /*1680*/  IMAD.HI.U32 R7, R6, R21, RZ ;  /* 0x0000001506077227 */ /* 0x000fe200078e00ff */
[----:B------:R-:W-:-:S02]  /*1690*/  IABS R109, R90 ;  /* 0x0000005a006d7213 */ /* 0x000fc40000000000 */
[----:B------:R-:W-:Y:S01]  /*16a0*/  IABS R111, R228 ;  /* 0x000000e4006f7213 */ /* 0x000fe20000000000 */
[----:B------:R-:W-:Y:S01]  /*16b0*/  IMAD.HI.U32 R0, R6, R19, RZ ;  /* 0x0000001306007227 */ /* 0x000fe200078e00ff */
[----:B------:R-:W-:Y:S02]  /*16c0*/  IABS R106, R193 ;  /* 0x000000c1006a7213 */ /* 0x000fe40000000000 */
[----:B------:R-:W-:Y:S01]  /*16d0*/  IABS R113, R188 ;  /* 0x000000bc00717213 */ /* 0x000fe20000000000 */
[----:B------:R-:W-:Y:S01]  /*16e0*/  IMAD.MOV R0, RZ, RZ, -R0 ;  /* 0x000000ffff007224 */ /* 0x000fe200078e0a00 */
[----:B------:R-:W-:Y:S01]  /*16f0*/  IABS R115, R208 ;  /* 0x000000d000737213 */ /* 0x000fe20000000000 */
[----:B------:R-:W-:Y:S01]  /*1700*/  IMAD.MOV R7, RZ, RZ, -R7 ;  /* 0x000000ffff077224 */ /* 0x000fe200078e0a07 */
[----:B------:R-:W-:Y:S01]  /*1710*/  IABS R117, R232 ;  /* 0x000000e800757213 */ /* 0x000fe20000000000 */
[----:B------:R-:W-:Y:S01]  /*1720*/  IMAD R19, R8, R0, R19 ;  /* 0x0000000008137224 */ /* 0x000fe200078e0213 */
[----:B------:R-:W-:Y:S01]  /*1730*/  IABS R119, R244 ;  /* 0x000000f400777213 */ /* 0x000fe20000000000 */
[----:B------:R-:W-:Y:S01]  /*1740*/  IMAD.HI.U32 R0, R6, R27, RZ ;  /* 0x0000001b06007227 */ /* 0x000fe200078e00ff */
[----:B------:R-:W-:-:S02]  /*1750*/  IABS R121, R238 ;  /* 0x000000ee00797213 */ /* 0x000fc40000000000 */
[----:B------:R-:W-:Y:S01]  /*1760*/  IABS R123, R247 ;  /* 0x000000f7007b7213 */ /* 0x000fe20000000000 */
[----:B------:R-:W-:Y:S01]  /*1770*/  IMAD.MOV R0, RZ, RZ, -R0 ;  /* 0x000000ffff007224 */ /* 0x000fe200078e0a00 */
[----:B------:R-:W-:Y:S01]  /*1780*/  IABS R125, R88 ;  /* 0x00000058007d7213 */ /* 0x000fe20000000000 */
[C---:B------:R-:W-:Y:S01]  /*1790*/  IMAD.HI.U32 R40, R6.reuse, R47, RZ ;  /* 0x0000002f06287227 */ /* 0x040fe200078e00ff */
[----:B------:R-:W-:Y:S02]  /*17a0*/  IABS R127, R163 ;  /* 0x000000a3007f7213 */ /* 0x000fe40000000000 */
        /* <DEDUP_REMOVED lines=13> */
[----:B------:R-:W-:Y:S02]  /*1880*/  IMAD.MOV R50, RZ, RZ, -R50 ;  /* 0x000000ffff327224 */ /* 0x000fe400078e0a32 */
[----:B------:R-:W-:-:S04]  /*1890*/  IMAD.HI.U32 R58, R6, R61, RZ ;  /* 0x0000003d063a7227 */ /* 0x000fc800078e00ff */
[----:B------:R-:W-:Y:S01]  /*18a0*/  IMAD R50, R8, R50, R55 ;  /* 0x0000003208327224 */ /* 0x000fe200078e0237 */
[----:B------:R-:W-:Y:S01]  /*18b0*/  IABS R55, R180 ;  /* 0x000000b400377213 */ /* 0x000fe20000000000 */
[----:B------:R-:W-:Y:S02]  /*18c0*/  IMAD.MOV R58, RZ, RZ, -R58 ;  /* 0x000000ffff3a7224 */ /* 0x000fe400078e0a3a */
[----:B------:R-:W-:-:S04]  /*18d0*/  IMAD.HI.U32 R62, R6, R67, RZ ;  /* 0x00000043063e7227 */ /* 0x000fc800078e00ff */
[----:B------:R-:W-:-:S04]  /*18e0*/  IMAD.HI.U32 R54, R6, R55, RZ ;  /* 0x0000003706367227 */ /* 0x000fc800078e00ff */
[----:B------:R-:W-:Y:S02]  /*18f0*/  IMAD.MOV R54, RZ, RZ, -R54 ;  /* 0x000000ffff367224 */ /* 0x000fe400078e0a36 */
[----:B------:R-:W-:Y:S02]  /*1900*/  IMAD.MOV R62, RZ, RZ, -R62 ;  /* 0x000000ffff3e7224 */ /* 0x000fe400078e0a3e */
[----:B------:R-:W-:-:S04]  /*1910*/  IMAD.HI.U32 R64, R6, R71, RZ ;  /* 0x0000004706407227 */ /* 0x000fc800078e00ff */
[----:B------:R-:W-:Y:S02]  /*1920*/  IMAD.MOV R64, RZ, RZ, -R64 ;  /* 0x000000ffff407224 */ /* 0x000fe400078e0a40 */
[----:B------:R-:W-:-:S04]  /*1930*/  IMAD.HI.U32 R68, R6, R75, RZ ;  /* 0x0000004b06447227 */ /* 0x000fc800078e00ff */
[----:B------:R-:W-:Y:S02]  /*1940*/  IMAD.MOV R68, RZ, RZ, -R68 ;  /* 0x000000ffff447224 */ /* 0x000fe400078e0a44 */
[----:B------:R-:W-:-:S04]  /*1950*/  IMAD.HI.U32 R70, R6, R77, RZ ;  /* 0x0000004d06467227 */ /* 0x000fc800078e00ff */
[----:B------:R-:W-:Y:S02]  /*1960*/  IMAD.MOV R70, RZ, RZ, -R70 ;  /* 0x000000ffff467224 */ /* 0x000fe400078e0a46 */
[----:B------:R-:W-:-:S04]  /*1970*/  IMAD.HI.U32 R72, R6, R79, RZ ;  /* 0x0000004f06487227 */ /* 0x000fc800078e00ff */
[----:B------:R-:W-:Y:S01]  /*1980*/  IMAD R70, R8, R70, R77 ;  /* 0x0000004608467224 */ /* 0x000fe200078e024d */
[----:B------:R-:W-:Y:S01]  /*1990*/  IABS R77, R225 ;  /* 0x000000e1004d7213 */ /* 0x000fe20000000000 */
        /* <DEDUP_REMOVED lines=8> */
[----:B------:R-:W-:Y:S01]  /*1a20*/  IMAD.MOV R116, RZ, RZ, -R114 ;  /* 0x000000ffff747224 */ /* 0x000fe200078e0a72 */
[----:B--2---:R-:W-:Y:S02]  /*1a30*/  IABS R9, R217 ;  /* 0x000000d900097213 */ /* 0x004fe40000000000 */
[----:B------:R-:W-:Y:S01]  /*1a40*/  ISETP.GE.AND P5, PT, R217, RZ, PT ;  /* 0x000000ffd900720c */ /* 0x000fe20003fa6270 */
[----:B------:R-:W-:Y:S01]  /*1a50*/  VIADD R217, R13, 0x3 ;  /* 0x000000030dd97836 */ /* 0x000fe20000000000 */
[----:B---3--:R-:W-:Y:S01]  /*1a60*/  IABS R10, R218 ;  /* 0x000000da000a7213 */ /* 0x008fe20000000000 */
[----:B------:R-:W-:-:S03]  /*1a70*/  IMAD.HI.U32 R4, R5, R9, RZ ;  /* 0x0000000905047227 */ /* 0x000fc600078e00ff */
[----:B------:R-:W-:Y:S01]  /*1a80*/  IABS R139, R217 ;  /* 0x000000d9008b7213 */ /* 0x000fe20000000000 */
[----:B------:R-:W-:Y:S02]  /*1a90*/  IMAD.MOV R4, RZ, RZ, -R4 ;  /* 0x000000ffff047224 */ /* 0x000fe400078e0a04 */
[----:B------:R-:W-:-:S04]  /*1aa0*/  IMAD.HI.U32 R5, R5, R10, RZ ;  /* 0x0000000a05057227 */ /* 0x000fc800078e00ff */
[----:B------:R-:W-:Y:S02]  /*1ab0*/  IMAD R4, R18, R4, R9 ;  /* 0x0000000412047224 */ /* 0x000fe400078e0209 */
[----:B------:R-:W-:-:S03]  /*1ac0*/  IMAD.MOV R5, RZ, RZ, -R5 ;  /* 0x000000ffff057224 */ /* 0x000fc600078e0a05 */
[C---:B------:R-:W-:Y:S01]  /*1ad0*/  ISETP.GT.U32.AND P0, PT, R18.reuse, R4, PT ;  /* 0x000000041200720c */ /* 0x040fe20003f04070 */
[----:B------:R-:W-:Y:S02]  /*1ae0*/  IMAD R9, R18, R5, R10 ;  /* 0x0000000512097224 */ /* 0x000fe400078e020a */
[----:B------:R-:W-:-:S03]  /*1af0*/  IMAD.HI.U32 R10, R6, R23, RZ ;  /* 0x00000017060a7227 */ /* 0x000fc600078e00ff */
[----:B------:R-:W-:Y:S01]  /*1b00*/  ISETP.GT.U32.AND P1, PT, R18, R9, PT ;  /* 0x000000091200720c */ /* 0x000fe20003f24070 */
[----:B------:R-:W-:Y:S02]  /*1b10*/  IMAD.MOV R10, RZ, RZ, -R10 ;  /* 0x000000ffff0a7224 */ /* 0x000fe400078e0a0a */
[----:B------:R-:W-:-:S04]  /*1b20*/  IMAD.HI.U32 R5, R6, R17, RZ ;  /* 0x0000001106057227 */ /* 0x000fc800078e00ff */
[--C-:B------:R-:W-:Y:S02]  /*1b30*/  @!P0 IMAD.IADD R4, R4, 0x1, -R18.reuse ;  /* 0x0000000104048824 */ /* 0x100fe400078e0a12 */
[----:B------:R-:W-:Y:S02]  /*1b40*/  IMAD R23, R8, R10, R23 ;  /* 0x0000000a08177224 */ /* 0x000fe400078e0217 */
[----:B------:R-:W-:Y:S01]  /*1b50*/  IMAD.MOV R5, RZ, RZ, -R5 ;  /* 0x000000ffff057224 */ /* 0x000fe200078e0a05 */
[----:B------:R-:W-:Y:S01]  /*1b60*/  ISETP.GT.U32.AND P0, PT, R18, R4, PT ;  /* 0x000000041200720c */ /* 0x000fe20003f04070 */
[----:B------:R-:W-:Y:S01]  /*1b70*/  @!P1 IMAD.IADD R9, R9, 0x1, -R18 ;  /* 0x0000000109099824 */ /* 0x000fe200078e0a12 */
[C---:B------:R-:W-:Y:S01]  /*1b80*/  ISETP.GT.U32.AND P6, PT, R8.reuse, R23, PT ;  /* 0x000000170800720c */ /* 0x040fe20003fc4070 */
[----:B------:R-:W-:Y:S01]  /*1b90*/  IMAD R17, R8, R5, R17 ;  /* 0x0000000508117224 */ /* 0x000fe200078e0211 */
[----:B------:R-:W-:Y:S02]  /*1ba0*/  LOP3.LUT R5, RZ, R184, RZ, 0x33, !PT ;  /* 0x000000b8ff057212 */ /* 0x000fe400078e33ff */
[----:B------:R-:W-:-:S07]  /*1bb0*/  ISETP.GT.U32.AND P1, PT, R18, R9, PT ;  /* 0x000000091200720c */ /* 0x000fce0003f24070 */
[----:B------:R-:W-:Y:S01]  /*1bc0*/  @!P0 IMAD.IADD R4, R4, 0x1, -R18 ;  /* 0x0000000104048824 */ /* 0x000fe200078e0a12 */
[----:B------:R-:W-:Y:S01]  /*1bd0*/  ISETP.GE.AND P0, PT, R218, RZ, PT ;  /* 0x000000ffda00720c */ /* 0x000fe20003f06270 */
[----:B------:R-:W-:Y:S01]  /*1be0*/  @!P6 IMAD.IADD R23, R23, 0x1, -R8 ;  /* 0x000000011717e824 */ /* 0x000fe200078e0a08 */
[C---:B------:R-:W-:Y:S01]  /*1bf0*/  ISETP.GT.U32.AND P6, PT, R8.reuse, R11, PT ;  /* 0x0000000b0800720c */ /* 0x040fe20003fc4070 */
[----:B------:R-:W-:Y:S02]  /*1c00*/  @!P5 IMAD.MOV R4, RZ, RZ, -R4 ;  /* 0x000000ffff04d224 */ /* 0x000fe400078e0a04 */
[----:B------:R-:W-:Y:S01]  /*1c10*/  @!P1 IMAD.IADD R9, R9, 0x1, -R18 ;  /* 0x0000000109099824 */ /* 0x000fe200078e0a12 */
[C---:B------:R-:W-:Y:S01]  /*1c20*/  ISETP.GT.U32.AND P5, PT, R8.reuse, R23, PT ;  /* 0x000000170800720c */ /* 0x040fe20003fa4070 */
[----:B------:R-:W-:Y:S01]  /*1c30*/  IMAD R18, R8, R7, R21 ;  /* 0x0000000708127224 */ /* 0x000fe200078e0215 */
[----:B------:R-:W-:Y:S01]  /*1c40*/  ISETP.NE.AND P1, PT, R184, RZ, PT ;  /* 0x000000ffb800720c */ /* 0x000fe20003f25270 */
[C---:B------:R-:W-:Y:S01]  /*1c50*/  IMAD R21, R8.reuse, R0, R27 ;  /* 0x0000000008157224 */ /* 0x040fe200078e021b */
[----:B------:R-:W-:Y:S01]  /*1c60*/  IABS R27, R31 ;  /* 0x0000001f001b7213 */ /* 0x000fe20000000000 */
[----:B------:R-:W-:Y:S01]  /*1c70*/  VIADD R218, R13, 0x4 ;  /* 0x000000040dda7836 */ /* 0x000fe20000000000 */
[----:B------:R-:W-:Y:S01]  /*1c80*/  SEL R7, R5, R4, !P1 ;  /* 0x0000000405077207 */ /* 0x000fe20004800000 */
[----:B------:R-:W-:Y:S01]  /*1c90*/  @!P0 IMAD.MOV R9, RZ, RZ, -R9 ;  /* 0x000000ffff098224 */ /* 0x000fe200078e0a09 */
[C---:B------:R-:W-:Y:S01]  /*1ca0*/  ISETP.GT.U32.AND P0, PT, R8.reuse, R17, PT ;  /* 0x000000110800720c */ /* 0x040fe20003f04070 */
[--C-:B------:R-:W-:Y:S01]  /*1cb0*/  @!P6 IMAD.IADD R11, R11, 0x1, -R8.reuse ;  /* 0x000000010b0be824 */ /* 0x100fe200078e0a08 */
[----:B------:R-:W-:Y:S01]  /*1cc0*/  ISETP.GT.U32.AND P6, PT, R8, R19, PT ;  /* 0x000000130800720c */ /* 0x000fe20003fc4070 */
[----:B----4-:R-:W-:Y:S01]  /*1cd0*/  VIADD R4, R219, 0x10000 ;  /* 0x00010000db047836 */ /* 0x010fe20000000000 */
[----:B------:R-:W-:Y:S01]  /*1ce0*/  SEL R10, R5, R9, !P1 ;  /* 0x00000009050a7207 */ /* 0x000fe20004800000 */
[----:B------:R-:W-:Y:S01]  /*1cf0*/  @!P5 IMAD.IADD R23, R23, 0x1, -R8 ;  /* 0x000000011717d824 */ /* 0x000fe200078e0a08 */
[----:B------:R-:W-:-:S02]  /*1d00*/  ISETP.GE.AND P5, PT, R13, RZ, PT ;  /* 0x000000ff0d00720c */ /* 0x000fc40003fa6270 */
[C---:B------:R-:W-:Y:S01]  /*1d10*/  ISETP.GT.U32.AND P1, PT, R8.reuse, R16, PT ;  /* 0x000000100800720c */ /* 0x040fe20003f24070 */
[----:B------:R-:W-:Y:S01]  /*1d20*/  IMAD.MOV.U32 R0, RZ, RZ, R23 ;  /* 0x000000ffff007224 */ /* 0x000fe200078e0017 */
[----:B------:R-:W-:Y:S01]  /*1d30*/  SHF.R.U32.HI R4, RZ, 0x4, R4 ;  /* 0x00000004ff047819 */ /* 0x000fe20000011604 */
[----:B------:R-:W-:Y:S01]  /*1d40*/  IMAD.MOV.U32 R23, RZ, RZ, R27 ;  /* 0x000000ffff177224 */ /* 0x000fe200078e001b */
[----:B------:R-:W-:Y:S01]  /*1d50*/  IABS R27, R35 ;  /* 0x00000023001b7213 */ /* 0x000fe20000000000 */
[--C-:B------:R-:W-:Y:S01]  /*1d60*/  @!P0 IMAD.IADD R17, R17, 0x1, -R8.reuse ;  /* 0x0000000111118824 */ /* 0x100fe200078e0a08 */
[----:B------:R-:W-:Y:S01]  /*1d70*/  ISETP.GT.U32.AND P0, PT, R8, R11, PT ;  /* 0x0000000b0800720c */ /* 0x000fe20003f04070 */
[----:B------:R-:W-:Y:S01]  /*1d80*/  @!P6 IMAD.IADD R19, R19, 0x1, -R8 ;  /* 0x000000011313e824 */ /* 0x000fe200078e0a08 */
[----:B------:R-:W-:Y:S01]  /*1d90*/  SGXT.U32 R9, R4, 0xe ;  /* 0x0000000e0409781a */ /* 0x000fe20000000000 */
[----:B------:R-:W-:-:S03]  /*1da0*/  IMAD.HI.U32 R4, R6, R41, RZ ;  /* 0x0000002906047227 */ /* 0x000fc600078e00ff */
[----:B------:R-:W-:Y:S01]  /*1db0*/  ISETP.GT.U32.AND P6, PT, R8, R19, PT ;  /* 0x000000130800720c */ /* 0x000fe20003fc4070 */
[----:B------:R-:W-:Y:S01]  /*1dc0*/  @!P5 IMAD.MOV R0, RZ, RZ, -R0 ;  /* 0x000000ffff00d224 */ /* 0x000fe200078e0a00 */
[----:B------:R-:W-:Y:S01]  /*1dd0*/  IADD3 R5, P5, R9, 0x2, RZ ;  /* 0x0000000209057810 */ /* 0x000fe20007fbe0ff */
[----:B------:R-:W-:Y:S01]  /*1de0*/  @!P1 IMAD.IADD R16, R16, 0x1, -R8 ;  /* 0x0000000110109824 */ /* 0x000fe200078e0a08 */
[C---:B------:R-:W-:Y:S01]  /*1df0*/  ISETP.GT.U32.AND P1, PT, R8.reuse, R17, PT ;  /* 0x000000110800720c */ /* 0x040fe20003f24070 */
[----:B------:R-:W-:Y:S01]  /*1e00*/  IMAD.MOV R20, RZ, RZ, -R4 ;  /* 0x000000ffff147224 */ /* 0x000fe200078e0a04 */
[----:B------:R-:W-:Y:S01]  /*1e10*/  R2UR UR6, R5 ;  /* 0x00000000050672ca */ /* 0x000fe200000e0000 */
[--C-:B------:R-:W-:Y:S01]  /*1e20*/  @!P0 IMAD.IADD R11, R11, 0x1, -R8.reuse ;  /* 0x000000010b0b8824 */ /* 0x100fe200078e0a08 */
[C---:B------:R-:W-:Y:S01]  /*1e30*/  ISETP.GT.U32.AND P0, PT, R8.reuse, R16, PT ;  /* 0x000000100800720c */ /* 0x040fe20003f04070 */
[----:B------:R-:W-:Y:S01]  /*1e40*/  IMAD R20, R8, R20, R41 ;  /* 0x0000001408147224 */ /* 0x000fe200078e0229 */
[----:B------:R-:W-:Y:S01]  /*1e50*/  IABS R41, R162 ;  /* 0x000000a200297213 */ /* 0x000fe20000000000 */
[----:B------:R-:W-:Y:S01]  /*1e60*/  IMAD.MOV.U32 R4, RZ, RZ, R11 ;  /* 0x000000ffff047224 */ /* 0x000fe200078e000b */
[----:B------:R-:W-:Y:S01]  /*1e70*/  IADD3.X R11, R22, 0x40000040, RZ, P5, !PT ;  /* 0x40000040160b7810 */ /* 0x000fe20002ffe4ff */
[----:B------:R-:W-:Y:S01]  /*1e80*/  @!P6 IMAD.IADD R19, R19, 0x1, -R8 ;  /* 0x000000011313e824 */ /* 0x000fe200078e0a08 */
[C---:B------:R-:W-:Y:S01]  /*1e90*/  ISETP.GT.U32.AND P5, PT, R8.reuse, R18, PT ;  /* 0x000000120800720c */ /* 0x040fe20003fa4070 */
[----:B------:R-:W-:Y:S01]  /*1ea0*/  @!P4 IMAD.MOV R4, RZ, RZ, -R4 ;  /* 0x000000ffff04c224 */ /* 0x000fe200078e0a04 */
[C---:B------:R-:W-:Y:S01]  /*1eb0*/  ISETP.GT.U32.AND P6, PT, R8.reuse, R20, PT ;  /* 0x000000140800720c */ /* 0x040fe20003fc4070 */
[----:B------:R-:W-:Y:S01]  /*1ec0*/  @!P1 IMAD.IADD R17, R17, 0x1, -R8 ;  /* 0x0000000111119824 */ /* 0x000fe200078e0a08 */
[----:B------:R-:W-:Y:S01]  /*1ed0*/  ISETP.GT.U32.AND P1, PT, R8, R21, PT ;  /* 0x000000150800720c */ /* 0x000fe20003f24070 */
[----:B------:R-:W-:Y:S01]  /*1ee0*/  IMAD.HI.U32 R22, R6, R23, RZ ;  /* 0x0000001706167227 */ /* 0x000fe200078e00ff */
[----:B------:R-:W-:-:S02]  /*1ef0*/  ISETP.GE.AND P4, PT, R12, RZ, PT ;  /* 0x000000ff0c00720c */ /* 0x000fc40003f86270 */
[----:B------:R-:W-:Y:S01]  /*1f00*/  R2UR UR7, R11 ;  /* 0x000000000b0772ca */ /* 0x000fe200000e0000 */
[----:B------:R-:W-:Y:S01]  /*1f10*/  IMAD.MOV.U32 R12, RZ, RZ, R17 ;  /* 0x000000ffff0c7224 */ /* 0x000fe200078e0011 */
[----:B------:R-:W-:Y:S01]  /*1f20*/  R2UR UR34, R9 ;  /* 0x00000000092272ca */ /* 0x000fe200000e0000 */
[----:B------:R-:W-:Y:S02]  /*1f30*/  IMAD.MOV R22, RZ, RZ, -R22 ;  /* 0x000000ffff167224 */ /* 0x000fe400078e0a16 */
[----:B------:R-:W-:Y:S01]  /*1f40*/  @!P5 IMAD.IADD R18, R18, 0x1, -R8 ;  /* 0x000000011212d824 */ /* 0x000fe200078e0a08 */
[----:B------:R-:W-:Y:S01]  /*1f50*/  ISETP.GE.AND P5, PT, R25, RZ, PT ;  /* 0x000000ff1900720c */ /* 0x000fe20003fa6270 */
[----:B------:R-:W-:Y:S01]  /*1f60*/  @!P3 IMAD.MOV R12, RZ, RZ, -R12 ;  /* 0x000000ffff0cb224 */ /* 0x000fe200078e0a0c */
[----:B------:R-:W-:Y:S01]  /*1f70*/  IABS R25, R37 ;  /* 0x0000002500197213 */ /* 0x000fe20000000000 */
[----:B------:R-:W-:Y:S01]  /*1f80*/  @!P6 IMAD.IADD R20, R20, 0x1, -R8 ;  /* 0x000000011414e824 */ /* 0x000fe200078e0a08 */
[C---:B------:R-:W-:Y:S01]  /*1f90*/  ISETP.GT.U32.AND P3, PT, R8.reuse, R18, PT ;  /* 0x000000120800720c */ /* 0x040fe20003f64070 */
[----:B------:R-:W-:-:S02]  /*1fa0*/  IMAD R23, R8, R22, R23 ;  /* 0x0000001608177224 */ /* 0x000fc400078e0217 */
[--C-:B------:R-:W-:Y:S01]  /*1fb0*/  @!P0 IMAD.IADD R16, R16, 0x1, -R8.reuse ;  /* 0x0000000110108824 */ /* 0x100fe200078e0a08 */
[----:B------:R-:W-:Y:S01]  /*1fc0*/  ISETP.GT.U32.AND P6, PT, R8, R20, PT ;  /* 0x000000140800720c */ /* 0x000fe20003fc4070 */
[----:B------:R-:W-:Y:S01]  /*1fd0*/  @!P1 IMAD.IADD R21, R21, 0x1, -R8 ;  /* 0x0000000115159824 */ /* 0x000fe200078e0a08 */
[----:B------:R-:W-:Y:S01]  /*1fe0*/  ISETP.GE.AND P1, PT, R198, RZ, PT ;  /* 0x000000ffc600720c */ /* 0x000fe20003f26270 */
[----:B------:R-:W-:Y:S01]  /*1ff0*/  IMAD.HI.U32 R22, R6, R25, RZ ;  /* 0x0000001906167227 */ /* 0x000fe200078e00ff */
[----:B------:R-:W-:Y:S01]  /*2000*/  ISETP.GE.AND P0, PT, R38, RZ, PT ;  /* 0x000000ff2600720c */ /* 0x000fe20003f06270 */
[----:B------:R-:W-:Y:S02]  /*2010*/  UIADD3.64 UR18, UR6, 0x3fe, URZ ;  /* 0x000003fe06127897 */ /* 0x000fe4000fffe03f */
[----:B------:R-:W-:Y:S01]  /*2020*/  @!P2 IMAD.MOV R16, RZ, RZ, -R16 ;  /* 0x000000ffff10a224 */ /* 0x000fe200078e0a10 */
[----:B------:R-:W-:Y:S01]  /*2030*/  ISETP.GT.U32.AND P2, PT, R8, R21, PT ;  /* 0x000000150800720c */ /* 0x000fe20003f44070 */
[----:B------:R-:W-:Y:S01]  /*2040*/  IMAD.MOV R22, RZ, RZ, -R22 ;  /* 0x000000ffff167224 */ /* 0x000fe200078e0a16 */
[----:B------:R-:W-:Y:S01]  /*2050*/  UIADD3.64 UR22, UR6, 0x400, URZ ;  /* 0x0000040006167897 */ /* 0x000fe2000fffe03f */
[--C-:B------:R-:W-:Y:S01]  /*2060*/  @!P3 IMAD.IADD R18, R18, 0x1, -R8.reuse ;  /* 0x000000011212b824 */ /* 0x100fe200078e0a08 */
[C---:B------:R-:W-:Y:S01]  /*2070*/  ISETP.GT.U32.AND P3, PT, R8.reuse, R23, PT ;  /* 0x000000170800720c */ /* 0x040fe20003f64070 */
[----:B------:R-:W-:Y:S01]  /*2080*/  IMAD R22, R8, R22, R25 ;  /* 0x0000001608167224 */ /* 0x000fe200078e0219 */
[----:B------:R-:W-:Y:S01]  /*2090*/  UIADD3.64 UR26, UR6, 0x402, URZ ;  /* 0x00000402061a7897 */ /* 0x000fe2000fffe03f */
[----:B------:R-:W-:Y:S01]  /*20a0*/  IMAD.MOV.U32 R17, RZ, RZ, R19 ;  /* 0x000000ffff117224 */ /* 0x000fe200078e0013 */
[----:B------:R-:W-:Y:S01]  /*20b0*/  UIADD3.64 UR30, UR6, 0x404, URZ ;  /* 0x00000404061e7897 */ /* 0x000fe2000fffe03f */
[----:B------:R-:W-:Y:S01]  /*20c0*/  @!P6 IMAD.IADD R20, R20, 0x1, -R8 ;  /* 0x000000011414e824 */ /* 0x000fe200078e0a08 */
[----:B------:R-:W-:Y:S01]  /*20d0*/  ISETP.GT.U32.AND P6, PT, R8, R22, PT ;  /* 0x000000160800720c */ /* 0x000fe20003fc4070 */
[----:B------:R-:W-:-:S04]  /*20e0*/  IMAD.HI.U32 R19, R6, R27, RZ ;  /* 0x0000001b06137227 */ /* 0x000fc800078e00ff */
[----:B------:R-:W-:Y:S02]  /*20f0*/  IMAD.MOV R19, RZ, RZ, -R19 ;  /* 0x000000ffff137224 */ /* 0x000fe400078e0a13 */
[--C-:B------:R-:W-:Y:S01]  /*2100*/  @!P2 IMAD.IADD R21, R21, 0x1, -R8.reuse ;  /* 0x000000011515a824 */ /* 0x100fe200078e0a08 */
[----:B------:R-:W-:Y:S01]  /*2110*/  ISETP.GE.AND P2, PT, R35, RZ, PT ;  /* 0x000000ff2300720c */ /* 0x000fe20003f46270 */
[--C-:B------:R-:W-:Y:S01]  /*2120*/  @!P3 IMAD.IADD R23, R23, 0x1, -R8.reuse ;  /* 0x000000011717b824 */ /* 0x100fe200078e0a08 */
[----:B------:R-:W-:Y:S01]  /*2130*/  ISETP.GE.AND P3, PT, R29, RZ, PT ;  /* 0x000000ff1d00720c */ /* 0x000fe20003f66270 */
[----:B------:R-:W-:Y:S01]  /*2140*/  IMAD R25, R8, R19, R27 ;  /* 0x0000001308197224 */ /* 0x000fe200078e021b */
[----:B------:R-:W-:Y:S01]  /*2150*/  IABS R29, R29 ;  /* 0x0000001d001d7213 */ /* 0x000fe20000000000 */
[----:B------:R-:W-:Y:S02]  /*2160*/  IMAD.MOV.U32 R19, RZ, RZ, R21 ;  /* 0x000000ffff137224 */ /* 0x000fe400078e0015 */
[----:B------:R-:W-:Y:S01]  /*2170*/  @!P4 IMAD.MOV R17, RZ, RZ, -R17 ;  /* 0x000000ffff11c224 */ /* 0x000fe200078e0a11 */
[----:B------:R-:W-:Y:S01]  /*2180*/  ISETP.GE.AND P4, PT, R31, RZ, PT ;  /* 0x000000ff1f00720c */ /* 0x000fe20003f86270 */
[----:B------:R-:W-:Y:S01]  /*2190*/  @!P6 IMAD.IADD R22, R22, 0x1, -R8 ;  /* 0x000000011616e824 */ /* 0x000fe200078e0a08 */
[----:B------:R-:W-:Y:S01]  /*21a0*/  IABS R31, R178 ;  /* 0x000000b2001f7213 */ /* 0x000fe20000000000 */
[----:B------:R-:W-:Y:S01]  /*21b0*/  @!P5 IMAD.MOV R19, RZ, RZ, -R19 ;  /* 0x000000ffff13d224 */ /* 0x000fe200078e0a13 */
[----:B------:R-:W-:Y:S01]  /*21c0*/  ISETP.GT.U32.AND P5, PT, R8, R23, PT ;  /* 0x000000170800720c */ /* 0x000fe20003fa4070 */
[----:B------:R-:W-:Y:S01]  /*21d0*/  IMAD.HI.U32 R21, R6, R29, RZ ;  /* 0x0000001d06157227 */ /* 0x000fe200078e00ff */
[----:B------:R-:W-:-:S03]  /*21e0*/  ISETP.GT.U32.AND P6, PT, R8, R22, PT ;  /* 0x000000160800720c */ /* 0x000fc60003fc4070 */
[----:B------:R-:W-:-:S04]  /*21f0*/  IMAD.HI.U32 R27, R6, R31, RZ ;  /* 0x0000001f061b7227 */ /* 0x000fc800078e00ff */
[----:B------:R-:W-:Y:S02]  /*2200*/  IMAD.MOV R21, RZ, RZ, -R21 ;  /* 0x000000ffff157224 */ /* 0x000fe400078e0a15 */
[----:B------:R-:W-:Y:S02]  /*2210*/  IMAD.MOV R35, RZ, RZ, -R27 ;  /* 0x000000ffff237224 */ /* 0x000fe400078e0a1b */
[----:B------:R-:W-:Y:S01]  /*2220*/  @!P1 IMAD.MOV R20, RZ, RZ, -R20 ;  /* 0x000000ffff149224 */ /* 0x000fe200078e0a14 */
[C---:B------:R-:W-:Y:S01]  /*2230*/  ISETP.GT.U32.AND P1, PT, R8.reuse, R25, PT ;  /* 0x000000190800720c */ /* 0x040fe20003f24070 */
[C---:B------:R-:W-:Y:S02]  /*2240*/  IMAD R27, R8.reuse, R21, R29 ;  /* 0x00000015081b7224 */ /* 0x040fe400078e021d */
[C---:B------:R-:W-:Y:S02]  /*2250*/  IMAD R29, R8.reuse, R35, R31 ;  /* 0x00000023081d7224 */ /* 0x040fe400078e021f */
[----:B------:R-:W-:Y:S01]  /*2260*/  @!P5 IMAD.IADD R23, R23, 0x1, -R8 ;  /* 0x000000011717d824 */ /* 0x000fe200078e0a08 */
[----:B------:R-:W-:Y:S01]  /*2270*/  ISETP.GT.U32.AND P5, PT, R8, R27, PT ;  /* 0x0000001b0800720c */ /* 0x000fe20003fa4070 */
[----:B------:R-:W-:Y:S01]  /*2280*/  @!P0 IMAD.MOV R18, RZ, RZ, -R18 ;  /* 0x000000ffff128224 */ /* 0x000fe200078e0a12 */
[----:B------:R-:W-:Y:S01]  /*2290*/  ISETP.GE.AND P0, PT, R37, RZ, PT ;  /* 0x000000ff2500720c */ /* 0x000fe20003f06270 */
[----:B------:R-:W-:Y:S01]  /*22a0*/  @!P6 IMAD.IADD R22, R22, 0x1, -R8 ;  /* 0x000000011616e824 */ /* 0x000fe200078e0a08 */
[----:B------:R-:W-:Y:S01]  /*22b0*/  ISETP.GT.U32.AND P6, PT, R8, R29, PT ;  /* 0x0000001d0800720c */ /* 0x000fe20003fc4070 */
[----:B------:R-:W-:Y:S01]  /*22c0*/  IMAD.HI.U32 R31, R6, R41, RZ ;  /* 0x00000029061f7227 */ /* 0x000fe200078e00ff */
[----:B------:R-:W-:-:S03]  /*22d0*/  IABS R37, R168 ;  /* 0x000000a800257213 */ /* 0x000fc60000000000 */
[----:B------:R-:W-:Y:S01]  /*22e0*/  @!P1 IMAD.IADD R25, R25, 0x1, -R8 ;  /* 0x0000000119199824 */ /* 0x000fe200078e0a08 */
[----:B------:R-:W-:Y:S01]  /*22f0*/  ISETP.GE.AND P1, PT, R178, RZ, PT ;  /* 0x000000ffb200720c */ /* 0x000fe20003f26270 */
[----:B------:R-:W-:-:S04]  /*2300*/  IMAD.HI.U32 R21, R6, R37, RZ ;  /* 0x0000002506157227 */ /* 0x000fc800078e00ff */
[--C-:B------:R-:W-:Y:S01]  /*2310*/  @!P5 IMAD.IADD R27, R27, 0x1, -R8.reuse ;  /* 0x000000011b1bd824 */ /* 0x100fe200078e0a08 */
[C---:B------:R-:W-:Y:S01]  /*2320*/  ISETP.GT.U32.AND P5, PT, R8.reuse, R25, PT ;  /* 0x000000190800720c */ /* 0x040fe20003fa4070 */
[----:B------:R-:W-:Y:S02]  /*2330*/  IMAD.MOV R21, RZ, RZ, -R21 ;  /* 0x000000ffff157224 */ /* 0x000fe400078e0a15 */
[----:B------:R-:W-:Y:S02]  /*2340*/  IMAD.MOV R35, RZ, RZ, -R31 ;  /* 0x000000ffff237224 */ /* 0x000fe400078e0a1f */
[----:B------:R-:W-:Y:S01]  /*2350*/  @!P6 IMAD.IADD R29, R29, 0x1, -R8 ;  /* 0x000000011d1de824 */ /* 0x000fe200078e0a08 */
[C---:B------:R-:W-:Y:S01]  /*2360*/  ISETP.GT.U32.AND P6, PT, R8.reuse, R27, PT ;  /* 0x0000001b0800720c */ /* 0x040fe20003fc4070 */
[----:B------:R-:W-:Y:S02]  /*2370*/  IMAD R31, R8, R21, R37 ;  /* 0x00000015081f7224 */ /* 0x000fe400078e0225 */
[----:B------:R-:W-:-:S04]  /*2380*/  IMAD.HI.U32 R37, R6, R43, RZ ;  /* 0x0000002b06257227 */ /* 0x000fc800078e00ff */
[C---:B------:R-:W-:Y:S01]  /*2390*/  IMAD R35, R8.reuse, R35, R41 ;  /* 0x0000002308237224 */ /* 0x040fe200078e0229 */
[----:B------:R-:W-:Y:S01]  /*23a0*/  IABS R41, R156 ;  /* 0x0000009c00297213 */ /* 0x000fe20000000000 */
[----:B------:R-:W-:Y:S02]  /*23b0*/  IMAD.MOV R37, RZ, RZ, -R37 ;  /* 0x000000ffff257224 */ /* 0x000fe400078e0a25 */
[----:B------:R-:W-:Y:S02]  /*23c0*/  IMAD.MOV.U32 R21, RZ, RZ, R23 ;  /* 0x000000ffff157224 */ /* 0x000fe400078e0017 */
[C---:B------:R-:W-:Y:S01]  /*23d0*/  IMAD R37, R8.reuse, R37, R43 ;  /* 0x0000002508257224 */ /* 0x040fe200078e022b */
[----:B------:R-:W-:Y:S01]  /*23e0*/  IABS R43, R152 ;  /* 0x00000098002b7213 */ /* 0x000fe20000000000 */
[----:B------:R-:W-:Y:S01]  /*23f0*/  @!P5 IMAD.IADD R25, R25, 0x1, -R8 ;  /* 0x000000011919d824 */ /* 0x000fe200078e0a08 */
[C---:B------:R-:W-:Y:S01]  /*2400*/  ISETP.GT.U32.AND P5, PT, R8.reuse, R35, PT ;  /* 0x000000230800720c */ /* 0x040fe20003fa4070 */
[----:B------:R-:W-:Y:S01]  /*2410*/  @!P4 IMAD.MOV R21, RZ, RZ, -R21 ;  /* 0x000000ffff15c224 */ /* 0x000fe200078e0a15 */
[C---:B------:R-:W-:Y:S01]  /*2420*/  ISETP.GT.U32.AND P4, PT, R8.reuse, R29, PT ;  /* 0x0000001d0800720c */ /* 0x040fe20003f84070 */
[----:B------:R-:W-:Y:S01]  /*2430*/  @!P0 IMAD.MOV R22, RZ, RZ, -R22 ;  /* 0x000000ffff168224 */ /* 0x000fe200078e0a16 */
[C---:B------:R-:W-:Y:S01]  /*2440*/  ISETP.GT.U32.AND P0, PT, R8.reuse, R31, PT ;  /* 0x0000001f0800720c */ /* 0x040fe20003f04070 */
[----:B------:R-:W-:Y:S01]  /*2450*/  @!P6 IMAD.IADD R27, R27, 0x1, -R8 ;  /* 0x000000011b1be824 */ /* 0x000fe200078e0a08 */
[----:B------:R-:W-:Y:S01]  /*2460*/  ISETP.GT.U32.AND P6, PT, R8, R37, PT ;  /* 0x000000250800720c */ /* 0x000fe20003fc4070 */
[----:B------:R-:W-:-:S04]  /*2470*/  IMAD.HI.U32 R23, R6, R41, RZ ;  /* 0x0000002906177227 */ /* 0x000fc800078e00ff */
[----:B------:R-:W-:Y:S02]  /*2480*/  IMAD.MOV R38, RZ, RZ, -R23 ;  /* 0x000000ffff267224 */ /* 0x000fe400078e0a17 */
[----:B------:R-:W-:-:S04]  /*2490*/  IMAD.HI.U32 R23, R6, R43, RZ ;  /* 0x0000002b06177227 */ /* 0x000fc800078e00ff */
[--C-:B------:R-:W-:Y:S02]  /*24a0*/  @!P5 IMAD.IADD R35, R35, 0x1, -R8.reuse ;  /* 0x000000012323d824 */ /* 0x100fe400078e0a08 */
[--C-:B------:R-:W-:Y:S01]  /*24b0*/  @!P4 IMAD.IADD R29, R29, 0x1, -R8.reuse ;  /* 0x000000011d1dc824 */ /* 0x100fe200078e0a08 */
[----:B------:R-:W-:Y:S01]  /*24c0*/  ISETP.GE.AND P4, PT, R168, RZ, PT ;  /* 0x000000ffa800720c */ /* 0x000fe20003f86270 */
[----:B------:R-:W-:Y:S01]  /*24d0*/  @!P0 IMAD.IADD R31, R31, 0x1, -R8 ;  /* 0x000000011f1f8824 */ /* 0x000fe200078e0a08 */
[----:B------:R-:W-:Y:S01]  /*24e0*/  ISETP.GE.AND P0, PT, R162, RZ, PT ;  /* 0x000000ffa200720c */ /* 0x000fe20003f06270 */
[C---:B------:R-:W-:Y:S02]  /*24f0*/  IMAD R41, R8.reuse, R38, R41 ;  /* 0x0000002608297224 */ /* 0x040fe400078e0229 */
[----:B------:R-:W-:Y:S01]  /*2500*/  IMAD.MOV R38, RZ, RZ, -R23 ;  /* 0x000000ffff267224 */ /* 0x000fe200078e0a17 */
[----:B------:R-:W-:Y:S01]  /*2510*/  ISETP.GT.U32.AND P5, PT, R8, R31, PT ;  /* 0x0000001f0800720c */ /* 0x000fe20003fa4070 */
[----:B------:R-:W-:-:S02]  /*2520*/  IMAD.MOV.U32 R23, RZ, RZ, R25 ;  /* 0x000000ffff177224 */ /* 0x000fc400078e0019 */
[----:B------:R-:W-:Y:S01]  /*2530*/  @!P6 IMAD.IADD R37, R37, 0x1, -R8 ;  /* 0x000000012525e824 */ /* 0x000fe200078e0a08 */
[C---:B------:R-:W-:Y:S01]  /*2540*/  ISETP.GT.U32.AND P6, PT, R8.reuse, R35, PT ;  /* 0x000000230800720c */ /* 0x040fe20003fc4070 */
[----:B------:R-:W-:Y:S02]  /*2550*/  IMAD.MOV.U32 R25, RZ, RZ, R27 ;  /* 0x000000ffff197224 */ /* 0x000fe400078e001b */
[----:B------:R-:W-:Y:S02]  /*2560*/  IMAD.MOV.U32 R27, RZ, RZ, R29 ;  /* 0x000000ffff1b7224 */ /* 0x000fe400078e001d */
[C---:B------:R-:W-:Y:S02]  /*2570*/  IMAD R43, R8.reuse, R38, R43 ;  /* 0x00000026082b7224 */ /* 0x040fe400078e022b */
[----:B------:R-:W-:Y:S01]  /*2580*/  @!P1 IMAD.MOV R27, RZ, RZ, -R27 ;  /* 0x000000ffff1b9224 */ /* 0x000fe200078e0a1b */
[----:B------:R-:W-:Y:S01]  /*2590*/  ISETP.GT.U32.AND P1, PT, R8, R41, PT ;  /* 0x000000290800720c */ /* 0x000fe20003f24070 */
[----:B------:R-:W-:-:S04]  /*25a0*/  IMAD.HI.U32 R29, R6, R45, RZ ;  /* 0x0000002d061d7227 */ /* 0x000fc800078e00ff */
[--C-:B------:R-:W-:Y:S01]  /*25b0*/  @!P6 IMAD.IADD R35, R35, 0x1, -R8.reuse ;  /* 0x000000012323e824 */ /* 0x100fe200078e0a08 */
[----:B------:R-:W-:Y:S01]  /*25c0*/  ISETP.GT.U32.AND P6, PT, R8, R43, PT ;  /* 0x0000002b0800720c */ /* 0x000fe20003fc4070 */
[----:B------:R-:W-:Y:S02]  /*25d0*/  IMAD.MOV R29, RZ, RZ, -R29 ;  /* 0x000000ffff1d7224 */ /* 0x000fe400078e0a1d */
[--C-:B------:R-:W-:Y:S01]  /*25e0*/  @!P5 IMAD.IADD R31, R31, 0x1, -R8.reuse ;  /* 0x000000011f1fd824 */ /* 0x100fe200078e0a08 */
[----:B------:R-:W-:Y:S01]  /*25f0*/  ISETP.GE.AND P5, PT, R156, RZ, PT ;  /* 0x000000ff9c00720c */ /* 0x000fe20003fa6270 */
[C---:B------:R-:W-:Y:S02]  /*2600*/  IMAD R38, R8.reuse, R29, R45 ;  /* 0x0000001d08267224 */ /* 0x040fe400078e022d */
[--C-:B------:R-:W-:Y:S01]  /*2610*/  @!P1 IMAD.IADD R41, R41, 0x1, -R8.reuse ;  /* 0x0000000129299824 */ /* 0x100fe200078e0a08 */
[----:B------:R-:W-:Y:S01]  /*2620*/  ISETP.GE.AND P1, PT, R91, RZ, PT ;  /* 0x000000ff5b00720c */ /* 0x000fe20003f26270 */
[----:B------:R-:W-:Y:S01]  /*2630*/  IMAD.MOV.U32 R29, RZ, RZ, R31 ;  /* 0x000000ffff1d7224 */ /* 0x000fe200078e001f */
[----:B------:R-:W-:Y:S01]  /*2640*/  IABS R91, R214 ;  /* 0x000000d6005b7213 */ /* 0x000fe20000000000 */
[----:B------:R-:W-:Y:S01]  /*2650*/  @!P2 IMAD.MOV R23, RZ, RZ, -R23 ;  /* 0x000000ffff17a224 */ /* 0x000fe200078e0a17 */
[C---:B------:R-:W-:Y:S01]  /*2660*/  ISETP.GT.U32.AND P2, PT, R8.reuse, R37, PT ;  /* 0x000000250800720c */ /* 0x040fe20003f44070 */
[----:B------:R-:W-:Y:S01]  /*2670*/  @!P4 IMAD.MOV R29, RZ, RZ, -R29 ;  /* 0x000000ffff1dc224 */ /* 0x000fe200078e0a1d */
[C---:B------:R-:W-:Y:S01]  /*2680*/  ISETP.GT.U32.AND P4, PT, R8.reuse, R41, PT ;  /* 0x000000290800720c */ /* 0x040fe20003f84070 */
[----:B------:R-:W-:Y:S01]  /*2690*/  @!P6 IMAD.IADD R43, R43, 0x1, -R8 ;  /* 0x000000012b2be824 */ /* 0x000fe200078e0a08 */
[----:B------:R-:W-:Y:S01]  /*26a0*/  ISETP.GT.U32.AND P6, PT, R8, R38, PT ;  /* 0x000000260800720c */ /* 0x000fe20003fc4070 */
[----:B------:R-:W-:-:S02]  /*26b0*/  IMAD.MOV.U32 R31, RZ, RZ, R35 ;  /* 0x000000ffff1f7224 */ /* 0x000fc400078e0023 */
[C---:B------:R-:W-:Y:S01]  /*26c0*/  IMAD R45, R8.reuse, R42, R49 ;  /* 0x0000002a082d7224 */ /* 0x040fe200078e0231 */
[----:B------:R-:W-:Y:S01]  /*26d0*/  IABS R49, R158 ;  /* 0x0000009e00317213 */ /* 0x000fe20000000000 */
[----:B------:R-:W-:Y:S01]  /*26e0*/  @!P0 IMAD.MOV R31, RZ, RZ, -R31 ;  /* 0x000000ffff1f8224 */ /* 0x000fe200078e0a1f */
[----:B------:R-:W-:Y:S01]  /*26f0*/  ISETP.GT.U32.AND P0, PT, R8, R43, PT ;  /* 0x0000002b0800720c */ /* 0x000fe20003f04070 */
[----:B------:R-:W-:Y:S01]  /*2700*/  @!P3 IMAD.MOV R25, RZ, RZ, -R25 ;  /* 0x000000ffff19b224 */ /* 0x000fe200078e0a19 */
[----:B------:R-:W-:Y:S01]  /*2710*/  ISETP.GE.AND P3, PT, R89, RZ, PT ;  /* 0x000000ff5900720c */ /* 0x000fe20003f66270 */
[--C-:B------:R-:W-:Y:S01]  /*2720*/  @!P2 IMAD.IADD R37, R37, 0x1, -R8.reuse ;  /* 0x000000012525a824 */ /* 0x100fe200078e0a08 */
[----:B------:R-:W-:Y:S01]  /*2730*/  ISETP.GE.AND P2, PT, R152, RZ, PT ;  /* 0x000000ff9800720c */ /* 0x000fe20003f46270 */
[--C-:B------:R-:W-:Y:S01]  /*2740*/  @!P4 IMAD.IADD R41, R41, 0x1, -R8.reuse ;  /* 0x000000012929c824 */ /* 0x100fe200078e0a08 */
[----:B------:R-:W-:Y:S01]  /*2750*/  ISETP.GT.U32.AND P4, PT, R8, R40, PT ;  /* 0x000000280800720c */ /* 0x000fe20003f84070 */
[----:B------:R-:W-:Y:S01]  /*2760*/  @!P6 IMAD.IADD R38, R38, 0x1, -R8 ;  /* 0x000000012626e824 */ /* 0x000fe200078e0a08 */
[----:B------:R-:W-:Y:S01]  /*2770*/  ISETP.GT.U32.AND P6, PT, R8, R45, PT ;  /* 0x0000002d0800720c */ /* 0x000fe20003fc4070 */
[----:B------:R-:W-:Y:S01]  /*2780*/  IMAD.MOV.U32 R35, RZ, RZ, R37 ;  /* 0x000000ffff237224 */ /* 0x000fe200078e0025 */
[----:B------:R-:W-:Y:S01]  /*2790*/  IABS R89, R246 ;  /* 0x000000f600597213 */ /* 0x000fe20000000000 */
[----:B------:R-:W-:-:S04]  /*27a0*/  IMAD.HI.U32 R37, R6, R51, RZ ;  /* 0x0000003306257227 */ /* 0x000fc800078e00ff */
[----:B------:R-:W-:Y:S02]  /*27b0*/  IMAD.MOV R37, RZ, RZ, -R37 ;  /* 0x000000ffff257224 */ /* 0x000fe400078e0a25 */
[--C-:B------:R-:W-:Y:S01]  /*27c0*/  @!P0 IMAD.IADD R43, R43, 0x1, -R8.reuse ;  /* 0x000000012b2b8824 */ /* 0x100fe200078e0a08 */
[----:B------:R-:W-:Y:S01]  /*27d0*/  ISETP.GE.AND P0, PT, R32, RZ, PT ;  /* 0x000000ff2000720c */ /* 0x000fe20003f06270 */
[--C-:B------:R-:W-:Y:S01]  /*27e0*/  @!P4 IMAD.IADD R40, R40, 0x1, -R8.reuse ;  /* 0x000000012828c824 */ /* 0x100fe200078e0a08 */
[C---:B------:R-:W-:Y:S01]  /*27f0*/  ISETP.GT.U32.AND P4, PT, R8.reuse, R38, PT ;  /* 0x000000260800720c */ /* 0x040fe20003f84070 */
[----:B------:R-:W-:Y:S02]  /*2800*/  @!P6 IMAD.IADD R45, R45, 0x1, -R8 ;  /* 0x000000012d2de824 */ /* 0x000fe400078e0a08 */
[C---:B------:R-:W-:Y:S01]  /*2810*/  IMAD R42, R8.reuse, R37, R51 ;  /* 0x00000025082a7224 */ /* 0x040fe200078e0233 */
[----:B------:R-:W-:Y:S01]  /*2820*/  ISETP.GT.U32.AND P6, PT, R8, R40, PT ;  /* 0x000000280800720c */ /* 0x000fe20003fc4070 */
[----:B------:R-:W-:Y:S01]  /*2830*/  IMAD.MOV.U32 R32, RZ, RZ, R41 ;  /* 0x000000ffff207224 */ /* 0x000fe200078e0029 */
[----:B------:R-:W-:Y:S01]  /*2840*/  IABS R51, R170 ;  /* 0x000000aa00337213 */ /* 0x000fe20000000000 */
[----:B------:R-:W-:-:S04]  /*2850*/  IMAD.HI.U32 R41, R6, R47, RZ ;  /* 0x0000002f06297227 */ /* 0x000fc800078e00ff */
[----:B------:R-:W-:Y:S02]  /*2860*/  IMAD.MOV.U32 R37, RZ, RZ, R43 ;  /* 0x000000ffff257224 */ /* 0x000fe400078e002b */
[----:B------:R-:W-:Y:S02]  /*2870*/  IMAD.MOV R41, RZ, RZ, -R41 ;  /* 0x000000ffff297224 */ /* 0x000fe400078e0a29 */
[----:B------:R-:W-:Y:S01]  /*2880*/  @!P2 IMAD.MOV R37, RZ, RZ, -R37 ;  /* 0x000000ffff25a224 */ /* 0x000fe200078e0a25 */
[C---:B------:R-:W-:Y:S01]  /*2890*/  ISETP.GT.U32.AND P2, PT, R8.reuse, R42, PT ;  /* 0x0000002a0800720c */ /* 0x040fe20003f44070 */
[----:B------:R-:W-:Y:S02]  /*28a0*/  IMAD R43, R8, R41, R47 ;  /* 0x00000029082b7224 */ /* 0x000fe400078e022f */
[----:B------:R-:W-:Y:S02]  /*28b0*/  @!P6 IMAD.IADD R40, R40, 0x1, -R8 ;  /* 0x000000012828e824 */ /* 0x000fe400078e0a08 */
[----:B------:R-:W-:Y:S01]  /*28c0*/  @!P3 IMAD.MOV R35, RZ, RZ, -R35 ;  /* 0x000000ffff23b224 */ /* 0x000fe200078e0a23 */
[----:B------:R-:W-:Y:S01]  /*28d0*/  ISETP.GT.U32.AND P6, PT, R8, R43, PT ;  /* 0x0000002b0800720c */ /* 0x000fe20003fc4070 */
[----:B------:R-:W-:Y:S01]  /*28e0*/  IMAD.HI.U32 R44, R6, R49, RZ ;  /* 0x00000031062c7227 */ /* 0x000fe200078e00ff */
[----:B------:R-:W-:-:S03]  /*28f0*/  ISETP.GE.AND P3, PT, R164, RZ, PT ;  /* 0x000000ffa400720c */ /* 0x000fc60003f66270 */
[----:B------:R-:W-:Y:S02]  /*2900*/  IMAD.MOV R44, RZ, RZ, -R44 ;  /* 0x000000ffff2c7224 */ /* 0x000fe400078e0a2c */
[--C-:B------:R-:W-:Y:S02]  /*2910*/  @!P2 IMAD.IADD R42, R42, 0x1, -R8.reuse ;  /* 0x000000012a2aa824 */ /* 0x100fe400078e0a08 */
[--C-:B------:R-:W-:Y:S01]  /*2920*/  @!P4 IMAD.IADD R38, R38, 0x1, -R8.reuse ;  /* 0x000000012626c824 */ /* 0x100fe200078e0a08 */
[----:B------:R-:W-:Y:S01]  /*2930*/  ISETP.GE.AND P4, PT, R209, RZ, PT ;  /* 0x000000ffd100720c */ /* 0x000fe20003f86270 */
[C---:B------:R-:W-:Y:S01]  /*2940*/  IMAD R44, R8.reuse, R44, R49 ;  /* 0x0000002c082c7224 */ /* 0x040fe200078e0231 */
[----:B------:R-:W-:Y:S01]  /*2950*/  ISETP.GT.U32.AND P2, PT, R8, R42, PT ;  /* 0x0000002a0800720c */ /* 0x000fe20003f44070 */
[----:B------:R-:W-:Y:S01]  /*2960*/  @!P6 IMAD.IADD R43, R43, 0x1, -R8 ;  /* 0x000000012b2be824 */ /* 0x000fe200078e0a08 */
[----:B------:R-:W-:Y:S01]  /*2970*/  IABS R49, R192 ;  /* 0x000000c000317213 */ /* 0x000fe20000000000 */
[----:B------:R-:W-:Y:S01]  /*2980*/  IMAD.MOV.U32 R47, RZ, RZ, R46 ;  /* 0x000000ffff2f7224 */ /* 0x000fe200078e002e */
[----:B------:R-:W-:Y:S01]  /*2990*/  ISETP.GE.AND P6, PT, R158, RZ, PT ;  /* 0x000000ff9e00720c */ /* 0x000fe20003fc6270 */
[----:B------:R-:W-:-:S04]  /*29a0*/  IMAD.HI.U32 R46, R6, R51, RZ ;  /* 0x00000033062e7227 */ /* 0x000fc800078e00ff */
[----:B------:R-:W-:Y:S01]  /*29b0*/  @!P3 IMAD.MOV R40, RZ, RZ, -R40 ;  /* 0x000000ffff28b224 */ /* 0x000fe200078e0a28 */
[----:B------:R-:W-:Y:S01]  /*29c0*/  ISETP.GT.U32.AND P3, PT, R8, R43, PT ;  /* 0x0000002b0800720c */ /* 0x000fe20003f64070 */
[----:B------:R-:W-:Y:S02]  /*29d0*/  IMAD.MOV R46, RZ, RZ, -R46 ;  /* 0x000000ffff2e7224 */ /* 0x000fe400078e0a2e */
[----:B------:R-:W-:-:S04]  /*29e0*/  IMAD.HI.U32 R48, R6, R49, RZ ;  /* 0x0000003106307227 */ /* 0x000fc800078e00ff */
[----:B------:R-:W-:-:S04]  /*29f0*/  IMAD.HI.U32 R41, R6, R47, RZ ;  /* 0x0000002f06297227 */ /* 0x000fc800078e00ff */
[----:B------:R-:W-:Y:S01]  /*2a00*/  IMAD R46, R8, R46, R51 ;  /* 0x0000002e082e7224 */ /* 0x000fe200078e0233 */
[----:B------:R-:W-:Y:S01]  /*2a10*/  IABS R51, R174 ;  /* 0x000000ae00337213 */ /* 0x000fe20000000000 */
[----:B------:R-:W-:Y:S02]  /*2a20*/  @!P2 IMAD.IADD R42, R42, 0x1, -R8 ;  /* 0x000000012a2aa824 */ /* 0x000fe400078e0a08 */
[----:B------:R-:W-:Y:S02]  /*2a30*/  IMAD.MOV R48, RZ, RZ, -R48 ;  /* 0x000000ffff307224 */ /* 0x000fe400078e0a30 */
[----:B------:R-:W-:Y:S02]  /*2a40*/  IMAD.MOV R41, RZ, RZ, -R41 ;  /* 0x000000ffff297224 */ /* 0x000fe400078e0a29 */
[C---:B------:R-:W-:Y:S02]  /*2a50*/  IMAD R49, R8.reuse, R48, R49 ;  /* 0x0000003008317224 */ /* 0x040fe400078e0231 */
[----:B------:R-:W-:Y:S01]  /*2a60*/  @!P4 IMAD.MOV R42, RZ, RZ, -R42 ;  /* 0x000000ffff2ac224 */ /* 0x000fe200078e0a2a */
[C---:B------:R-:W-:Y:S01]  /*2a70*/  ISETP.GT.U32.AND P4, PT, R8.reuse, R46, PT ;  /* 0x0000002e0800720c */ /* 0x040fe20003f84070 */
[----:B------:R-:W-:Y:S01]  /*2a80*/  @!P5 IMAD.MOV R32, RZ, RZ, -R32 ;  /* 0x000000ffff20d224 */ /* 0x000fe200078e0a20 */
[C---:B------:R-:W-:Y:S01]  /*2a90*/  ISETP.GT.U32.AND P5, PT, R8.reuse, R45, PT ;  /* 0x0000002d0800720c */ /* 0x040fe20003fa4070 */
[----:B------:R-:W-:-:S02]  /*2aa0*/  IMAD R47, R8, R41, R47 ;  /* 0x00000029082f7224 */ /* 0x000fc400078e022f */
[----:B------:R-:W-:Y:S01]  /*2ab0*/  @!P3 IMAD.IADD R43, R43, 0x1, -R8 ;  /* 0x000000012b2bb824 */ /* 0x000fe200078e0a08 */
[C---:B------:R-:W-:Y:S01]  /*2ac0*/  ISETP.GT.U32.AND P3, PT, R8.reuse, R49, PT ;  /* 0x000000310800720c */ /* 0x040fe20003f64070 */
[----:B------:R-:W-:Y:S01]  /*2ad0*/  @!P1 IMAD.MOV R38, RZ, RZ, -R38 ;  /* 0x000000ffff269224 */ /* 0x000fe200078e0a26 */
[----:B------:R-:W-:Y:S02]  /*2ae0*/  ISETP.GT.U32.AND P2, PT, R8, R47, PT ;  /* 0x0000002f0800720c */ /* 0x000fe40003f44070 */
[----:B------:R-:W-:-:S03]  /*2af0*/  ISETP.GE.AND P1, PT, R160, RZ, PT ;  /* 0x000000ffa000720c */ /* 0x000fc60003f26270 */
[--C-:B------:R-:W-:Y:S02]  /*2b00*/  @!P4 IMAD.IADD R46, R46, 0x1, -R8.reuse ;  /* 0x000000012e2ec824 */ /* 0x100fe400078e0a08 */
[----:B------:R-:W-:Y:S01]  /*2b10*/  @!P5 IMAD.IADD R45, R45, 0x1, -R8 ;  /* 0x000000012d2dd824 */ /* 0x000fe200078e0a08 */
[----:B------:R-:W-:-:S03]  /*2b20*/  ISETP.GT.U32.AND P5, PT, R8, R44, PT ;  /* 0x0000002c0800720c */ /* 0x000fc60003fa4070 */
[--C-:B------:R-:W-:Y:S01]  /*2b30*/  @!P3 IMAD.IADD R49, R49, 0x1, -R8.reuse ;  /* 0x000000013131b824 */ /* 0x100fe200078e0a08 */
[----:B------:R-:W-:Y:S01]  /*2b40*/  ISETP.GT.U32.AND P3, PT, R8, R46, PT ;  /* 0x0000002e0800720c */ /* 0x000fe20003f64070 */
[----:B------:R-:W-:Y:S02]  /*2b50*/  IMAD.MOV.U32 R41, RZ, RZ, R45 ;  /* 0x000000ffff297224 */ /* 0x000fe400078e002d */
[----:B------:R-:W-:Y:S01]  /*2b60*/  @!P2 IMAD.IADD R47, R47, 0x1, -R8 ;  /* 0x000000012f2fa824 */ /* 0x000fe200078e0a08 */
[----:B------:R-:W-:Y:S01]  /*2b70*/  ISETP.GE.AND P2, PT, R192, RZ, PT ;  /* 0x000000ffc000720c */ /* 0x000fe20003f46270 */
[----:B------:R-:W-:-:S03]  /*2b80*/  IMAD.HI.U32 R45, R6, R51, RZ ;  /* 0x00000033062d7227 */ /* 0x000fc600078e00ff */
[----:B------:R-:W-:Y:S01]  /*2b90*/  ISETP.GT.U32.AND P4, PT, R8, R47, PT ;  /* 0x0000002f0800720c */ /* 0x000fe20003f84070 */
[----:B------:R-:W-:Y:S02]  /*2ba0*/  IMAD.MOV R48, RZ, RZ, -R45 ;  /* 0x000000ffff307224 */ /* 0x000fe400078e0a2d */
[--C-:B------:R-:W-:Y:S02]  /*2bb0*/  @!P5 IMAD.IADD R44, R44, 0x1, -R8.reuse ;  /* 0x000000012c2cd824 */ /* 0x100fe400078e0a08 */
[----:B------:R-:W-:Y:S02]  /*2bc0*/  IMAD R48, R8, R48, R51 ;  /* 0x0000003008307224 */ /* 0x000fe400078e0233 */
[----:B------:R-:W-:Y:S01]  /*2bd0*/  @!P0 IMAD.MOV R41, RZ, RZ, -R41 ;  /* 0x000000ffff298224 */ /* 0x000fe200078e0a29 */
[----:B------:R-:W-:Y:S01]  /*2be0*/  ISETP.GE.AND P0, PT, R166, RZ, PT ;  /* 0x000000ffa600720c */ /* 0x000fe20003f06270 */
[----:B------:R-:W-:Y:S01]  /*2bf0*/  @!P3 IMAD.IADD R46, R46, 0x1, -R8 ;  /* 0x000000012e2eb824 */ /* 0x000fe200078e0a08 */
[----:B------:R-:W-:Y:S01]  /*2c00*/  ISETP.GT.U32.AND P3, PT, R8, R48, PT ;  /* 0x000000300800720c */ /* 0x000fe20003f64070 */
[----:B------:R-:W-:Y:S01]  /*2c10*/  IMAD.HI.U32 R45, R6, R53, RZ ;  /* 0x00000035062d7227 */ /* 0x000fe200078e00ff */
[----:B------:R-:W-:-:S03]  /*2c20*/  ISETP.GT.U32.AND P5, PT, R8, R44, PT ;  /* 0x0000002c0800720c */ /* 0x000fc60003fa4070 */
[----:B------:R-:W-:Y:S02]  /*2c30*/  IMAD.MOV R45, RZ, RZ, -R45 ;  /* 0x000000ffff2d7224 */ /* 0x000fe400078e0a2d */
[--C-:B------:R-:W-:Y:S01]  /*2c40*/  @!P4 IMAD.IADD R47, R47, 0x1, -R8.reuse ;  /* 0x000000012f2fc824 */ /* 0x100fe200078e0a08 */
[----:B------:R-:W-:Y:S01]  /*2c50*/  ISETP.GE.AND P4, PT, R191, RZ, PT ;  /* 0x000000ffbf00720c */ /* 0x000fe20003f86270 */
[----:B------:R-:W-:Y:S01]  /*2c60*/  IMAD R51, R8, R45, R53 ;  /* 0x0000002d08337224 */ /* 0x000fe200078e0235 */
[----:B------:R-:W-:Y:S01]  /*2c70*/  IABS R53, R172 ;  /* 0x000000ac00357213 */ /* 0x000fe20000000000 */
[----:B------:R-:W-:Y:S02]  /*2c80*/  IMAD.MOV.U32 R45, RZ, RZ, R47 ;  /* 0x000000ffff2d7224 */ /* 0x000fe400078e002f */
[--C-:B------:R-:W-:Y:S02]  /*2c90*/  @!P3 IMAD.IADD R48, R48, 0x1, -R8.reuse ;  /* 0x000000013030b824 */ /* 0x100fe400078e0a08 */
[----:B------:R-:W-:Y:S01]  /*2ca0*/  @!P0 IMAD.MOV R45, RZ, RZ, -R45 ;  /* 0x000000ffff2d8224 */ /* 0x000fe200078e0a2d */
[C---:B------:R-:W-:Y:S01]  /*2cb0*/  ISETP.GT.U32.AND P0, PT, R8.reuse, R51, PT ;  /* 0x000000330800720c */ /* 0x040fe20003f04070 */
[----:B------:R-:W-:Y:S01]  /*2cc0*/  @!P1 IMAD.MOV R43, RZ, RZ, -R43 ;  /* 0x000000ffff2b9224 */ /* 0x000fe200078e0a2b */
[----:B------:R-:W-:Y:S01]  /*2cd0*/  ISETP.GT.U32.AND P1, PT, R8, R49, PT ;  /* 0x000000310800720c */ /* 0x000fe20003f24070 */
[----:B------:R-:W-:Y:S01]  /*2ce0*/  @!P5 IMAD.IADD R44, R44, 0x1, -R8 ;  /* 0x000000012c2cd824 */ /* 0x000fe200078e0a08 */
[----:B------:R-:W-:Y:S01]  /*2cf0*/  ISETP.GT.U32.AND P3, PT, R8, R48, PT ;  /* 0x000000300800720c */ /* 0x000fe20003f64070 */
[----:B------:R-:W-:Y:S01]  /*2d00*/  IMAD.HI.U32 R52, R6, R53, RZ ;  /* 0x0000003506347227 */ /* 0x000fe200078e00ff */
[----:B------:R-:W-:-:S03]  /*2d10*/  ISETP.GE.AND P5, PT, R170, RZ, PT ;  /* 0x000000ffaa00720c */ /* 0x000fc60003fa6270 */
[----:B------:R-:W-:Y:S01]  /*2d20*/  @!P6 IMAD.MOV R44, RZ, RZ, -R44 ;  /* 0x000000ffff2ce224 */ /* 0x000fe200078e0a2c */
[----:B------:R-:W-:Y:S01]  /*2d30*/  ISETP.GE.AND P6, PT, R174, RZ, PT ;  /* 0x000000ffae00720c */ /* 0x000fe20003fc6270 */
[----:B------:R-:W-:Y:S02]  /*2d40*/  IMAD.MOV R52, RZ, RZ, -R52 ;  /* 0x000000ffff347224 */ /* 0x000fe400078e0a34 */
[--C-:B------:R-:W-:Y:S02]  /*2d50*/  @!P0 IMAD.IADD R51, R51, 0x1, -R8.reuse ;  /* 0x0000000133338824 */ /* 0x100fe400078e0a08 */
[--C-:B------:R-:W-:Y:S01]  /*2d60*/  @!P1 IMAD.IADD R49, R49, 0x1, -R8.reuse ;  /* 0x0000000131319824 */ /* 0x100fe200078e0a08 */
[----:B------:R-:W-:Y:S01]  /*2d70*/  ISETP.GE.AND P1, PT, R154, RZ, PT ;  /* 0x000000ff9a00720c */ /* 0x000fe20003f26270 */
[C---:B------:R-:W-:Y:S01]  /*2d80*/  IMAD R53, R8.reuse, R52, R53 ;  /* 0x0000003408357224 */ /* 0x040fe200078e0235 */
[----:B------:R-:W-:Y:S01]  /*2d90*/  ISETP.GT.U32.AND P0, PT, R8, R51, PT ;  /* 0x000000330800720c */ /* 0x000fe20003f04070 */
[----:B------:R-:W-:-:S02]  /*2da0*/  @!P3 IMAD.IADD R48, R48, 0x1, -R8 ;  /* 0x000000013030b824 */ /* 0x000fc400078e0a08 */
[C---:B------:R-:W-:Y:S01]  /*2db0*/  IMAD R52, R8.reuse, R54, R55 ;  /* 0x0000003608347224 */ /* 0x040fe200078e0237 */
[----:B------:R-:W-:Y:S01]  /*2dc0*/  ISETP.GT.U32.AND P3, PT, R8, R53, PT ;  /* 0x000000350800720c */ /* 0x000fe20003f64070 */
[----:B------:R-:W-:Y:S02]  /*2dd0*/  IMAD.MOV.U32 R47, RZ, RZ, R49 ;  /* 0x000000ffff2f7224 */ /* 0x000fe400078e0031 */
[----:B------:R-:W-:-:S04]  /*2de0*/  IMAD.HI.U32 R49, R6, R57, RZ ;  /* 0x0000003906317227 */ /* 0x000fc800078e00ff */
[----:B------:R-:W-:Y:S01]  /*2df0*/  @!P6 IMAD.MOV R48, RZ, RZ, -R48 ;  /* 0x000000ffff30e224 */ /* 0x000fe200078e0a30 */
[C---:B------:R-:W-:Y:S01]  /*2e00*/  ISETP.GT.U32.AND P6, PT, R8.reuse, R52, PT ;  /* 0x000000340800720c */ /* 0x040fe20003fc4070 */
[----:B------:R-:W-:Y:S01]  /*2e10*/  @!P5 IMAD.MOV R46, RZ, RZ, -R46 ;  /* 0x000000ffff2ed224 */ /* 0x000fe200078e0a2e */
[----:B------:R-:W-:Y:S01]  /*2e20*/  ISETP.GT.U32.AND P5, PT, R8, R50, PT ;  /* 0x000000320800720c */ /* 0x000fe20003fa4070 */
[----:B------:R-:W-:Y:S02]  /*2e30*/  IMAD.MOV R55, RZ, RZ, -R49 ;  /* 0x000000ffff377224 */ /* 0x000fe400078e0a31 */
[----:B------:R-:W-:-:S04]  /*2e40*/  IMAD.HI.U32 R49, R6, R59, RZ ;  /* 0x0000003b06317227 */ /* 0x000fc800078e00ff */
[----:B------:R-:W-:Y:S02]  /*2e50*/  IMAD.MOV R49, RZ, RZ, -R49 ;  /* 0x000000ffff317224 */ /* 0x000fe400078e0a31 */
[--C-:B------:R-:W-:Y:S02]  /*2e60*/  @!P0 IMAD.IADD R51, R51, 0x1, -R8.reuse ;  /* 0x0000000133338824 */ /* 0x100fe400078e0a08 */
[C---:B------:R-:W-:Y:S01]  /*2e70*/  IMAD R54, R8.reuse, R49, R59 ;  /* 0x0000003108367224 */ /* 0x040fe200078e023b */
[----:B------:R-:W-:Y:S01]  /*2e80*/  IABS R59, R197 ;  /* 0x000000c5003b7213 */ /* 0x000fe20000000000 */
[----:B------:R-:W-:Y:S01]  /*2e90*/  IMAD R55, R8, R55, R57 ;  /* 0x0000003708377224 */ /* 0x000fe200078e0239 */
[----:B------:R-:W-:Y:S01]  /*2ea0*/  IABS R57, R187 ;  /* 0x000000bb00397213 */ /* 0x000fe20000000000 */
[----:B------:R-:W-:Y:S02]  /*2eb0*/  IMAD.MOV.U32 R49, RZ, RZ, R51 ;  /* 0x000000ffff317224 */ /* 0x000fe400078e0033 */
[--C-:B------:R-:W-:Y:S01]  /*2ec0*/  @!P6 IMAD.IADD R52, R52, 0x1, -R8.reuse ;  /* 0x000000013434e824 */ /* 0x100fe200078e0a08 */
[----:B------:R-:W-:Y:S01]  /*2ed0*/  ISETP.GT.U32.AND P0, PT, R8, R55, PT ;  /* 0x000000370800720c */ /* 0x000fe20003f04070 */
[----:B------:R-:W-:Y:S01]  /*2ee0*/  @!P5 IMAD.IADD R50, R50, 0x1, -R8 ;  /* 0x000000013232d824 */ /* 0x000fe200078e0a08 */
[----:B------:R-:W-:Y:S01]  /*2ef0*/  ISETP.GE.AND P6, PT, R180, RZ, PT ;  /* 0x000000ffb400720c */ /* 0x000fe20003fc6270 */
[----:B------:R-:W-:Y:S01]  /*2f00*/  @!P4 IMAD.MOV R49, RZ, RZ, -R49 ;  /* 0x000000ffff31c224 */ /* 0x000fe200078e0a31 */
[----:B------:R-:W-:Y:S01]  /*2f10*/  ISETP.GT.U32.AND P4, PT, R8, R52, PT ;  /* 0x000000340800720c */ /* 0x000fe20003f84070 */
[----:B------:R-:W-:Y:S01]  /*2f20*/  IMAD.HI.U32 R51, R6, R57, RZ ;  /* 0x0000003906337227 */ /* 0x000fe200078e00ff */
[----:B------:R-:W-:-:S03]  /*2f30*/  ISETP.GT.U32.AND P5, PT, R8, R50, PT ;  /* 0x000000320800720c */ /* 0x000fc60003fa4070 */
[----:B------:R-:W-:-:S04]  /*2f40*/  IMAD.HI.U32 R56, R6, R59, RZ ;  /* 0x0000003b06387227 */ /* 0x000fc800078e00ff */
[----:B------:R-:W-:Y:S02]  /*2f50*/  IMAD.MOV R51, RZ, RZ, -R51 ;  /* 0x000000ffff337224 */ /* 0x000fe400078e0a33 */
[----:B------:R-:W-:Y:S02]  /*2f60*/  IMAD.MOV R56, RZ, RZ, -R56 ;  /* 0x000000ffff387224 */ /* 0x000fe400078e0a38 */
[C---:B------:R-:W-:Y:S02]  /*2f70*/  IMAD R57, R8.reuse, R51, R57 ;  /* 0x0000003308397224 */ /* 0x040fe400078e0239 */
[----:B------:R-:W-:Y:S02]  /*2f80*/  IMAD R56, R8, R56, R59 ;  /* 0x0000003808387224 */ /* 0x000fe400078e023b */
[--C-:B------:R-:W-:Y:S01]  /*2f90*/  @!P4 IMAD.IADD R52, R52, 0x1, -R8.reuse ;  /* 0x000000013434c824 */ /* 0x100fe200078e0a08 */
[----:B------:R-:W-:Y:S01]  /*2fa0*/  ISETP.GT.U32.AND P4, PT, R8, R57, PT ;  /* 0x000000390800720c */ /* 0x000fe20003f84070 */
[----:B------:R-:W-:-:S02]  /*2fb0*/  @!P3 IMAD.IADD R53, R53, 0x1, -R8 ;  /* 0x000000013535b824 */ /* 0x000fc400078e0a08 */
[--C-:B------:R-:W-:Y:S01]  /*2fc0*/  @!P5 IMAD.IADD R50, R50, 0x1, -R8.reuse ;  /* 0x000000013232d824 */ /* 0x100fe200078e0a08 */
[C---:B------:R-:W-:Y:S01]  /*2fd0*/  ISETP.GT.U32.AND P5, PT, R8.reuse, R54, PT ;  /* 0x000000360800720c */ /* 0x040fe20003fa4070 */
[----:B------:R-:W-:Y:S01]  /*2fe0*/  @!P0 IMAD.IADD R55, R55, 0x1, -R8 ;  /* 0x0000000137378824 */ /* 0x000fe200078e0a08 */
[C---:B------:R-:W-:Y:S01]  /*2ff0*/  ISETP.GT.U32.AND P3, PT, R8.reuse, R53, PT ;  /* 0x000000350800720c */ /* 0x040fe20003f64070 */
[----:B------:R-:W-:Y:S01]  /*3000*/  @!P6 IMAD.MOV R52, RZ, RZ, -R52 ;  /* 0x000000ffff34e224 */ /* 0x000fe200078e0a34 */
[C---:B------:R-:W-:Y:S01]  /*3010*/  ISETP.GT.U32.AND P6, PT, R8.reuse, R56, PT ;  /* 0x000000380800720c */ /* 0x040fe20003fc4070 */
[----:B------:R-:W-:Y:S01]  /*3020*/  @!P1 IMAD.MOV R50, RZ, RZ, -R50 ;  /* 0x000000ffff329224 */ /* 0x000fe200078e0a32 */
[----:B------:R-:W-:Y:S01]  /*3030*/  ISETP.GT.U32.AND P1, PT, R8, R55, PT ;  /* 0x000000370800720c */ /* 0x000fe20003f24070 */
[----:B------:R-:W-:Y:S01]  /*3040*/  IMAD.HI.U32 R59, R6, R63, RZ ;  /* 0x0000003f063b7227 */ /* 0x000fe200078e00ff */
[----:B------:R-:W-:-:S03]  /*3050*/  ISETP.GE.AND P0, PT, R176, RZ, PT ;  /* 0x000000ffb000720c */ /* 0x000fc60003f06270 */
[--C-:B------:R-:W-:Y:S01]  /*3060*/  @!P4 IMAD.IADD R57, R57, 0x1, -R8.reuse ;  /* 0x000000013939c824 */ /* 0x100fe200078e0a08 */
[----:B------:R-:W-:Y:S01]  /*3070*/  ISETP.GE.AND P4, PT, R189, RZ, PT ;  /* 0x000000ffbd00720c */ /* 0x000fe20003f86270 */
[----:B------:R-:W-:Y:S01]  /*3080*/  @!P2 IMAD.MOV R47, RZ, RZ, -R47 ;  /* 0x000000ffff2fa224 */ /* 0x000fe200078e0a2f */
[----:B------:R-:W-:Y:S01]  /*3090*/  ISETP.GE.AND P2, PT, R172, RZ, PT ;  /* 0x000000ffac00720c */ /* 0x000fe20003f46270 */
[--C-:B------:R-:W-:Y:S01]  /*30a0*/  @!P3 IMAD.IADD R53, R53, 0x1, -R8.reuse ;  /* 0x000000013535b824 */ /* 0x100fe200078e0a08 */
[----:B------:R-:W-:Y:S01]  /*30b0*/  ISETP.GE.AND P3, PT, R203, RZ, PT ;  /* 0x000000ffcb00720c */ /* 0x000fe20003f66270 */
[--C-:B------:R-:W-:Y:S01]  /*30c0*/  @!P6 IMAD.IADD R56, R56, 0x1, -R8.reuse ;  /* 0x000000013838e824 */ /* 0x100fe200078e0a08 */
[----:B------:R-:W-:Y:S01]  /*30d0*/  ISETP.GT.U32.AND P6, PT, R8, R57, PT ;  /* 0x000000390800720c */ /* 0x000fe20003fc4070 */
[----:B------:R-:W-:Y:S01]  /*30e0*/  @!P1 IMAD.IADD R55, R55, 0x1, -R8 ;  /* 0x0000000137379824 */ /* 0x000fe200078e0a08 */
[----:B------:R-:W-:Y:S01]  /*30f0*/  ISETP.GE.AND P1, PT, R197, RZ, PT ;  /* 0x000000ffc500720c */ /* 0x000fe20003f26270 */
[----:B------:R-:W-:-:S02]  /*3100*/  IMAD.MOV.U32 R51, RZ, RZ, R53 ;  /* 0x000000ffff337224 */ /* 0x000fc400078e0035 */
[----:B------:R-:W-:Y:S02]  /*3110*/  IMAD.MOV.U32 R53, RZ, RZ, R55 ;  /* 0x000000ffff357224 */ /* 0x000fe400078e0037 */
[----:B------:R-:W-:Y:S02]  /*3120*/  IMAD.MOV R55, RZ, RZ, -R59 ;  /* 0x000000ffff377224 */ /* 0x000fe400078e0a3b */
[C---:B------:R-:W-:Y:S02]  /*3130*/  IMAD R59, R8.reuse, R58, R61 ;  /* 0x0000003a083b7224 */ /* 0x040fe400078e023d */
[----:B------:R-:W-:Y:S02]  /*3140*/  IMAD.MOV.U32 R61, RZ, RZ, R60 ;  /* 0x000000ffff3d7224 */ /* 0x000fe400078e003c */
[----:B------:R-:W-:Y:S01]  /*3150*/  @!P6 IMAD.IADD R57, R57, 0x1, -R8 ;  /* 0x000000013939e824 */ /* 0x000fe200078e0a08 */
[C---:B------:R-:W-:Y:S01]  /*3160*/  ISETP.GT.U32.AND P6, PT, R8.reuse, R59, PT ;  /* 0x0000003b0800720c */ /* 0x040fe20003fc4070 */
[----:B------:R-:W-:-:S02]  /*3170*/  IMAD R58, R8, R55, R63 ;  /* 0x00000037083a7224 */ /* 0x000fc400078e023f */
[----:B------:R-:W-:-:S04]  /*3180*/  IMAD.HI.U32 R55, R6, R61, RZ ;  /* 0x0000003d06377227 */ /* 0x000fc800078e00ff */
[----:B------:R-:W-:Y:S01]  /*3190*/  @!P2 IMAD.MOV R51, RZ, RZ, -R51 ;  /* 0x000000ffff33a224 */ /* 0x000fe200078e0a33 */
[----:B------:R-:W-:Y:S01]  /*31a0*/  ISETP.GE.AND P2, PT, R187, RZ, PT ;  /* 0x000000ffbb00720c */ /* 0x000fe20003f46270 */
[----:B------:R-:W-:Y:S02]  /*31b0*/  IMAD.MOV R55, RZ, RZ, -R55 ;  /* 0x000000ffff377224 */ /* 0x000fe400078e0a37 */
[--C-:B------:R-:W-:Y:S02]  /*31c0*/  @!P5 IMAD.IADD R54, R54, 0x1, -R8.reuse ;  /* 0x000000013636d824 */ /* 0x100fe400078e0a08 */
[C---:B------:R-:W-:Y:S02]  /*31d0*/  IMAD R61, R8.reuse, R55, R61 ;  /* 0x00000037083d7224 */ /* 0x040fe400078e023d */
[----:B------:R-:W-:Y:S01]  /*31e0*/  @!P6 IMAD.IADD R59, R59, 0x1, -R8 ;  /* 0x000000013b3be824 */ /* 0x000fe200078e0a08 */
[C---:B------:R-:W-:Y:S01]  /*31f0*/  ISETP.GT.U32.AND P5, PT, R8.reuse, R54, PT ;  /* 0x000000360800720c */ /* 0x040fe20003fa4070 */
[----:B------:R-:W-:Y:S01]  /*3200*/  @!P3 IMAD.MOV R53, RZ, RZ, -R53 ;  /* 0x000000ffff35b224 */ /* 0x000fe200078e0a35 */
[C---:B------:R-:W-:Y:S01]  /*3210*/  ISETP.GT.U32.AND P6, PT, R8.reuse, R61, PT ;  /* 0x0000003d0800720c */ /* 0x040fe20003fc4070 */
[----:B------:R-:W-:Y:S01]  /*3220*/  IMAD.MOV.U32 R55, RZ, RZ, R57 ;  /* 0x000000ffff377224 */ /* 0x000fe200078e0039 */
[----:B------:R-:W-:Y:S01]  /*3230*/  ISETP.GT.U32.AND P3, PT, R8, R56, PT ;  /* 0x000000380800720c */ /* 0x000fe20003f64070 */
[----:B------:R-:W-:-:S04]  /*3240*/  IMAD.HI.U32 R63, R6, R69, RZ ;  /* 0x00000045063f7227 */ /* 0x000fc800078e00ff */
[----:B------:R-:W-:Y:S01]  /*3250*/  @!P2 IMAD.MOV R55, RZ, RZ, -R55 ;  /* 0x000000ffff37a224 */ /* 0x000fe200078e0a37 */
[----:B------:R-:W-:Y:S01]  /*3260*/  ISETP.GT.U32.AND P2, PT, R8, R59, PT ;  /* 0x0000003b0800720c */ /* 0x000fe20003f44070 */
[----:B------:R-:W-:-:S04]  /*3270*/  IMAD.HI.U32 R60, R6, R65, RZ ;  /* 0x00000041063c7227 */ /* 0x000fc800078e00ff */
[--C-:B------:R-:W-:Y:S01]  /*3280*/  @!P5 IMAD.IADD R54, R54, 0x1, -R8.reuse ;  /* 0x000000013636d824 */ /* 0x100fe200078e0a08 */
[----:B------:R-:W-:Y:S01]  /*3290*/  ISETP.GE.AND P5, PT, R183, RZ, PT ;  /* 0x000000ffb700720c */ /* 0x000fe20003fa6270 */
[--C-:B------:R-:W-:Y:S02]  /*32a0*/  @!P6 IMAD.IADD R61, R61, 0x1, -R8.reuse ;  /* 0x000000013d3de824 */ /* 0x100fe400078e0a08 */
[--C-:B------:R-:W-:Y:S01]  /*32b0*/  @!P3 IMAD.IADD R56, R56, 0x1, -R8.reuse ;  /* 0x000000013838b824 */ /* 0x100fe200078e0a08 */
[C---:B------:R-:W-:Y:S01]  /*32c0*/  ISETP.GT.U32.AND P3, PT, R8.reuse, R58, PT ;  /* 0x0000003a0800720c */ /* 0x040fe20003f64070 */
[----:B------:R-:W-:Y:S01]  /*32d0*/  IMAD.MOV R57, RZ, RZ, -R63 ;  /* 0x000000ffff397224 */ /* 0x000fe200078e0a3f */
[C---:B------:R-:W-:Y:S01]  /*32e0*/  ISETP.GT.U32.AND P6, PT, R8.reuse, R61, PT ;  /* 0x0000003d0800720c */ /* 0x040fe20003fc4070 */
[----:B------:R-:W-:Y:S02]  /*32f0*/  @!P2 IMAD.IADD R59, R59, 0x1, -R8 ;  /* 0x000000013b3ba824 */ /* 0x000fe400078e0a08 */
[----:B------:R-:W-:Y:S01]  /*3300*/  IMAD R63, R8, R62, R67 ;  /* 0x0000003e083f7224 */ /* 0x000fe200078e0243 */
[----:B------:R-:W-:Y:S01]  /*3310*/  IABS R67, R242 ;  /* 0x000000f200437213 */ /* 0x000fe20000000000 */
[----:B------:R-:W-:-:S02]  /*3320*/  IMAD.MOV R60, RZ, RZ, -R60 ;  /* 0x000000ffff3c7224 */ /* 0x000fc400078e0a3c */
[C---:B------:R-:W-:Y:S01]  /*3330*/  IMAD R62, R8.reuse, R57, R69 ;  /* 0x00000039083e7224 */ /* 0x040fe200078e0245 */
[----:B------:R-:W-:Y:S01]  /*3340*/  IABS R69, R221 ;  /* 0x000000dd00457213 */ /* 0x000fe20000000000 */
[----:B------:R-:W-:Y:S02]  /*3350*/  IMAD.MOV.U32 R57, RZ, RZ, R59 ;  /* 0x000000ffff397224 */ /* 0x000fe400078e003b */
[C---:B------:R-:W-:Y:S02]  /*3360*/  IMAD R60, R8.reuse, R60, R65 ;  /* 0x0000003c083c7224 */ /* 0x040fe400078e0241 */
[C---:B------:R-:W-:Y:S01]  /*3370*/  IMAD R65, R8.reuse, R64, R71 ;  /* 0x0000004008417224 */ /* 0x040fe200078e0247 */
[----:B------:R-:W-:Y:S01]  /*3380*/  IABS R71, R207 ;  /* 0x000000cf00477213 */ /* 0x000fe20000000000 */
[----:B------:R-:W-:Y:S01]  /*3390*/  @!P5 IMAD.MOV R57, RZ, RZ, -R57 ;  /* 0x000000ffff39d224 */ /* 0x000fe200078e0a39 */
[----:B------:R-:W-:Y:S01]  /*33a0*/  ISETP.GT.U32.AND P5, PT, R8, R62, PT ;  /* 0x0000003e0800720c */ /* 0x000fe20003fa4070 */
[--C-:B------:R-:W-:Y:S01]  /*33b0*/  @!P3 IMAD.IADD R58, R58, 0x1, -R8.reuse ;  /* 0x000000013a3ab824 */ /* 0x100fe200078e0a08 */
[C---:B------:R-:W-:Y:S01]  /*33c0*/  ISETP.GT.U32.AND P2, PT, R8.reuse, R60, PT ;  /* 0x0000003c0800720c */ /* 0x040fe20003f44070 */
[----:B------:R-:W-:Y:S01]  /*33d0*/  @!P6 IMAD.IADD R61, R61, 0x1, -R8 ;  /* 0x000000013d3de824 */ /* 0x000fe200078e0a08 */
[----:B------:R-:W-:Y:S01]  /*33e0*/  ISETP.GT.U32.AND P6, PT, R8, R65, PT ;  /* 0x000000410800720c */ /* 0x000fe20003fc4070 */
[----:B------:R-:W-:Y:S01]  /*33f0*/  IMAD.HI.U32 R59, R6, R67, RZ ;  /* 0x00000043063b7227 */ /* 0x000fe200078e00ff */
[----:B------:R-:W-:-:S03]  /*3400*/  ISETP.GT.U32.AND P3, PT, R8, R58, PT ;  /* 0x0000003a0800720c */ /* 0x000fc60003f64070 */
[----:B------:R-:W-:Y:S02]  /*3410*/  IMAD.MOV R64, RZ, RZ, -R59 ;  /* 0x000000ffff407224 */ /* 0x000fe400078e0a3b */
[----:B------:R-:W-:Y:S02]  /*3420*/  IMAD.MOV.U32 R59, RZ, RZ, R61 ;  /* 0x000000ffff3b7224 */ /* 0x000fe400078e003d */
[----:B------:R-:W-:Y:S02]  /*3430*/  @!P5 IMAD.IADD R62, R62, 0x1, -R8 ;  /* 0x000000013e3ed824 */ /* 0x000fe400078e0a08 */
[----:B------:R-:W-:-:S04]  /*3440*/  IMAD.HI.U32 R61, R6, R69, RZ ;  /* 0x00000045063d7227 */ /* 0x000fc800078e00ff */
[--C-:B------:R-:W-:Y:S01]  /*3450*/  @!P6 IMAD.IADD R65, R65, 0x1, -R8.reuse ;  /* 0x000000014141e824 */ /* 0x100fe200078e0a08 */
[----:B------:R-:W-:Y:S01]  /*3460*/  ISETP.GT.U32.AND P6, PT, R8, R62, PT ;  /* 0x0000003e0800720c */ /* 0x000fe20003fc4070 */
[----:B------:R-:W-:Y:S01]  /*3470*/  @!P3 IMAD.IADD R58, R58, 0x1, -R8 ;  /* 0x000000013a3ab824 */ /* 0x000fe200078e0a08 */
[C---:B------:R-:W-:Y:S01]  /*3480*/  ISETP.GT.U32.AND P3, PT, R8.reuse, R63, PT ;  /* 0x0000003f0800720c */ /* 0x040fe20003f64070 */
[----:B------:R-:W-:Y:S02]  /*3490*/  IMAD.MOV R61, RZ, RZ, -R61 ;  /* 0x000000ffff3d7224 */ /* 0x000fe400078e0a3d */
[C---:B------:R-:W-:Y:S02]  /*34a0*/  IMAD R64, R8.reuse, R64, R67 ;  /* 0x0000004008407224 */ /* 0x040fe400078e0243 */
[----:B------:R-:W-:Y:S02]  /*34b0*/  IMAD R67, R8, R61, R69 ;  /* 0x0000003d08437224 */ /* 0x000fe400078e0245 */
[----:B------:R-:W-:Y:S01]  /*34c0*/  @!P4 IMAD.MOV R58, RZ, RZ, -R58 ;  /* 0x000000ffff3ac224 */ /* 0x000fe200078e0a3a */
[----:B------:R-:W-:Y:S01]  /*34d0*/  ISETP.GE.AND P4, PT, R199, RZ, PT ;  /* 0x000000ffc700720c */ /* 0x000fe20003f86270 */
[----:B------:R-:W-:Y:S01]  /*34e0*/  IMAD.HI.U32 R61, R6, R71, RZ ;  /* 0x00000047063d7227 */ /* 0x000fe200078e00ff */
[----:B------:R-:W-:-:S03]  /*34f0*/  CS2R R198, SRZ ;  /* 0x0000000000c67805 */ /* 0x000fc6000001ff00 */
[--C-:B------:R-:W-:Y:S01]  /*3500*/  @!P6 IMAD.IADD R62, R62, 0x1, -R8.reuse ;  /* 0x000000013e3ee824 */ /* 0x100fe200078e0a08 */
[----:B------:R-:W-:Y:S01]  /*3510*/  ISETP.GT.U32.AND P6, PT, R8, R67, PT ;  /* 0x000000430800720c */ /* 0x000fe20003fc4070 */
[----:B------:R-:W-:Y:S02]  /*3520*/  @!P3 IMAD.IADD R63, R63, 0x1, -R8 ;  /* 0x000000013f3fb824 */ /* 0x000fe400078e0a08 */
[----:B------:R-:W-:Y:S01]  /*3530*/  @!P0 IMAD.MOV R54, RZ, RZ, -R54 ;  /* 0x000000ffff368224 */ /* 0x000fe200078e0a36 */
[----:B------:R-:W-:Y:S01]  /*3540*/  ISETP.GE.AND P0, PT, R182, RZ, PT ;  /* 0x000000ffb600720c */ /* 0x000fe20003f06270 */
[----:B------:R-:W-:Y:S01]  /*3550*/  IMAD.MOV R69, RZ, RZ, -R61 ;  /* 0x000000ffff457224 */ /* 0x000fe200078e0a3d */
[----:B------:R-:W-:Y:S01]  /*3560*/  ISETP.GT.U32.AND P5, PT, R8, R63, PT ;  /* 0x0000003f0800720c */ /* 0x000fe20003fa4070 */
[----:B------:R-:W-:-:S04]  /*3570*/  IMAD.HI.U32 R61, R6, R73, RZ ;  /* 0x00000049063d7227 */ /* 0x000fc800078e00ff */
[----:B------:R-:W-:Y:S02]  /*3580*/  IMAD.MOV R66, RZ, RZ, -R61 ;  /* 0x000000ffff427224 */ /* 0x000fe400078e0a3d */
[--C-:B------:R-:W-:Y:S02]  /*3590*/  @!P6 IMAD.IADD R67, R67, 0x1, -R8.reuse ;  /* 0x000000014343e824 */ /* 0x100fe400078e0a08 */
[C---:B------:R-:W-:Y:S02]  /*35a0*/  IMAD R69, R8.reuse, R69, R71 ;  /* 0x0000004508457224 */ /* 0x040fe400078e0247 */
[C---:B------:R-:W-:Y:S01]  /*35b0*/  IMAD R66, R8.reuse, R66, R73 ;  /* 0x0000004208427224 */ /* 0x040fe200078e0249 */
[C---:B------:R-:W-:Y:S01]  /*35c0*/  ISETP.GT.U32.AND P6, PT, R8.reuse, R67, PT ;  /* 0x000000430800720c */ /* 0x040fe20003fc4070 */
[--C-:B------:R-:W-:Y:S01]  /*35d0*/  @!P5 IMAD.IADD R63, R63, 0x1, -R8.reuse ;  /* 0x000000013f3fd824 */ /* 0x100fe200078e0a08 */
[----:B------:R-:W-:Y:S01]  /*35e0*/  IABS R73, R211 ;  /* 0x000000d300497213 */ /* 0x000fe20000000000 */
[----:B------:R-:W-:Y:S01]  /*35f0*/  @!P0 IMAD.MOV R59, RZ, RZ, -R59 ;  /* 0x000000ffff3b8224 */ /* 0x000fe200078e0a3b */
[C---:B------:R-:W-:Y:S01]  /*3600*/  ISETP.GT.U32.AND P0, PT, R8.reuse, R65, PT ;  /* 0x000000410800720c */ /* 0x040fe20003f04070 */
[----:B------:R-:W-:Y:S01]  /*3610*/  IMAD.MOV.U32 R61, RZ, RZ, R63 ;  /* 0x000000ffff3d7224 */ /* 0x000fe200078e003f */
[----:B------:R-:W-:Y:S01]  /*3620*/  ISETP.GT.U32.AND P5, PT, R8, R64, PT ;  /* 0x000000400800720c */ /* 0x000fe20003fa4070 */
[--C-:B------:R-:W-:Y:S01]  /*3630*/  @!P2 IMAD.IADD R60, R60, 0x1, -R8.reuse ;  /* 0x000000013c3ca824 */ /* 0x100fe200078e0a08 */
[----:B------:R-:W-:Y:S01]  /*3640*/  ISETP.GE.AND P2, PT, R205, RZ, PT ;  /* 0x000000ffcd00720c */ /* 0x000fe20003f46270 */
[----:B------:R-:W-:Y:S01]  /*3650*/  @!P4 IMAD.MOV R61, RZ, RZ, -R61 ;  /* 0x000000ffff3dc224 */ /* 0x000fe200078e0a3d */
[C---:B------:R-:W-:Y:S01]  /*3660*/  ISETP.GT.U32.AND P4, PT, R8.reuse, R69, PT ;  /* 0x000000450800720c */ /* 0x040fe20003f84070 */
[C---:B------:R-:W-:Y:S01]  /*3670*/  IMAD R71, R8.reuse, R68, R75 ;  /* 0x0000004408477224 */ /* 0x040fe200078e024b */
[C---:B------:R-:W-:Y:S01]  /*3680*/  ISETP.GT.U32.AND P3, PT, R8.reuse, R60, PT ;  /* 0x0000003c0800720c */ /* 0x040fe20003f64070 */
[----:B------:R-:W-:Y:S01]  /*3690*/  @!P6 IMAD.IADD R67, R67, 0x1, -R8 ;  /* 0x000000014343e824 */ /* 0x000fe200078e0a08 */
[----:B------:R-:W-:Y:S01]  /*36a0*/  ISETP.GT.U32.AND P6, PT, R8, R66, PT ;  /* 0x000000420800720c */ /* 0x000fe20003fc4070 */
[----:B------:R-:W-:Y:S01]  /*36b0*/  @!P1 IMAD.MOV R56, RZ, RZ, -R56 ;  /* 0x000000ffff389224 */ /* 0x000fe200078e0a38 */
[----:B------:R-:W-:Y:S01]  /*36c0*/  IABS R75, R213 ;  /* 0x000000d5004b7213 */ /* 0x000fe20000000000 */
[--C-:B------:R-:W-:Y:S01]  /*36d0*/  @!P0 IMAD.IADD R65, R65, 0x1, -R8.reuse ;  /* 0x0000000141418824 */ /* 0x100fe200078e0a08 */
[----:B------:R-:W-:Y:S01]  /*36e0*/  ISETP.GE.AND P1, PT, R194, RZ, PT ;  /* 0x000000ffc200720c */ /* 0x000fe20003f26270 */
[--C-:B------:R-:W-:Y:S01]  /*36f0*/  @!P5 IMAD.IADD R64, R64, 0x1, -R8.reuse ;  /* 0x000000014040d824 */ /* 0x100fe200078e0a08 */
[----:B------:R-:W-:Y:S01]  /*3700*/  ISETP.GE.AND P0, PT, R242, RZ, PT ;  /* 0x000000fff200720c */ /* 0x000fe20003f06270 */
[----:B------:R-:W-:Y:S01]  /*3710*/  IMAD.MOV.U32 R63, RZ, RZ, R65 ;  /* 0x000000ffff3f7224 */ /* 0x000fe200078e0041 */
[----:B------:R-:W-:Y:S01]  /*3720*/  ISETP.GE.AND P5, PT, R221, RZ, PT ;  /* 0x000000ffdd00720c */ /* 0x000fe20003fa6270 */
[----:B------:R-:W-:-:S02]  /*3730*/  @!P4 IMAD.IADD R69, R69, 0x1, -R8 ;  /* 0x000000014545c824 */ /* 0x000fc400078e0a08 */
[----:B------:R-:W-:Y:S02]  /*3740*/  IMAD.MOV.U32 R65, RZ, RZ, R67 ;  /* 0x000000ffff417224 */ /* 0x000fe400078e0043 */
[----:B------:R-:W-:Y:S01]  /*3750*/  @!P6 IMAD.IADD R66, R66, 0x1, -R8 ;  /* 0x000000014242e824 */ /* 0x000fe200078e0a08 */
[----:B------:R-:W-:Y:S01]  /*3760*/  ISETP.GT.U32.AND P4, PT, R8, R69, PT ;  /* 0x000000450800720c */ /* 0x000fe20003f84070 */
[----:B------:R-:W-:-:S03]  /*3770*/  IMAD.HI.U32 R67, R6, R73, RZ ;  /* 0x0000004906437227 */ /* 0x000fc600078e00ff */
[----:B------:R-:W-:Y:S01]  /*3780*/  ISETP.GT.U32.AND P6, PT, R8, R66, PT ;  /* 0x000000420800720c */ /* 0x000fe20003fc4070 */
[----:B------:R-:W-:Y:S02]  /*3790*/  IMAD.MOV R67, RZ, RZ, -R67 ;  /* 0x000000ffff437224 */ /* 0x000fe400078e0a43 */
[----:B------:R-:W-:Y:S01]  /*37a0*/  @!P3 IMAD.IADD R60, R60, 0x1, -R8 ;  /* 0x000000013c3cb824 */ /* 0x000fe200078e0a08 */
[----:B------:R-:W-:Y:S01]  /*37b0*/  ISETP.GE.AND P3, PT, R227, RZ, PT ;  /* 0x000000ffe300720c */ /* 0x000fe20003f66270 */
[C---:B------:R-:W-:Y:S02]  /*37c0*/  IMAD R68, R8.reuse, R67, R73 ;  /* 0x0000004308447224 */ /* 0x040fe400078e0249 */
[----:B------:R-:W-:Y:S01]  /*37d0*/  @!P2 IMAD.MOV R62, RZ, RZ, -R62 ;  /* 0x000000ffff3ea224 */ /* 0x000fe200078e0a3e */
[----:B------:R-:W-:Y:S01]  /*37e0*/  ISETP.GE.AND P2, PT, R207, RZ, PT ;  /* 0x000000ffcf00720c */ /* 0x000fe20003f46270 */
[----:B------:R-:W-:Y:S01]  /*37f0*/  @!P4 IMAD.IADD R69, R69, 0x1, -R8 ;  /* 0x000000014545c824 */ /* 0x000fe200078e0a08 */
[----:B------:R-:W-:Y:S01]  /*3800*/  ISETP.GT.U32.AND P4, PT, R8, R71, PT ;  /* 0x000000470800720c */ /* 0x000fe20003f84070 */
[----:B------:R-:W-:-:S04]  /*3810*/  IMAD.HI.U32 R67, R6, R75, RZ ;  /* 0x0000004b06437227 */ /* 0x000fc800078e00ff */
[----:B------:R-:W-:Y:S01]  /*3820*/  @!P6 IMAD.IADD R66, R66, 0x1, -R8 ;  /* 0x000000014242e824 */ /* 0x000fe200078e0a08 */
[----:B------:R-:W-:Y:S01]  /*3830*/  ISETP.GT.U32.AND P6, PT, R8, R68, PT ;  /* 0x000000440800720c */ /* 0x000fe20003fc4070 */
[----:B------:R-:W-:Y:S01]  /*3840*/  @!P3 IMAD.MOV R63, RZ, RZ, -R63 ;  /* 0x000000ffff3fb224 */ /* 0x000fe200078e0a3f */
[----:B------:R-:W-:Y:S01]  /*3850*/  ISETP.GE.AND P3, PT, R201, RZ, PT ;  /* 0x000000ffc900720c */ /* 0x000fe20003f66270 */
[----:B------:R-:W-:-:S04]  /*3860*/  IMAD.HI.U32 R73, R6, R81, RZ ;  /* 0x0000005106497227 */ /* 0x000fc800078e00ff */
[--C-:B------:R-:W-:Y:S01]  /*3870*/  @!P4 IMAD.IADD R71, R71, 0x1, -R8.reuse ;  /* 0x000000014747c824 */ /* 0x100fe200078e0a08 */
[----:B------:R-:W-:Y:S01]  /*3880*/  ISETP.GE.AND P4, PT, R26, RZ, PT ;  /* 0x000000ff1a00720c */ /* 0x000fe20003f86270 */
[----:B------:R-:W-:Y:S02]  /*3890*/  IMAD.MOV R67, RZ, RZ, -R67 ;  /* 0x000000ffff437224 */ /* 0x000fe400078e0a43 */
[----:B------:R-:W-:Y:S02]  /*38a0*/  IMAD.MOV R74, RZ, RZ, -R73 ;  /* 0x000000ffff4a7224 */ /* 0x000fe400078e0a49 */
[----:B------:R-:W-:Y:S01]  /*38b0*/  @!P6 IMAD.IADD R68, R68, 0x1, -R8 ;  /* 0x000000014444e824 */ /* 0x000fe200078e0a08 */
[C---:B------:R-:W-:Y:S01]  /*38c0*/  ISETP.GT.U32.AND P6, PT, R8.reuse, R71, PT ;  /* 0x000000470800720c */ /* 0x040fe20003fc4070 */
[----:B------:R-:W-:Y:S02]  /*38d0*/  IMAD R73, R8, R67, R75 ;  /* 0x0000004308497224 */ /* 0x000fe400078e024b */
[----:B------:R-:W-:-:S02]  /*38e0*/  IMAD.MOV.U32 R26, RZ, RZ, R69 ;  /* 0x000000ffff1a7224 */ /* 0x000fc400078e0045 */
[----:B------:R-:W-:Y:S01]  /*38f0*/  @!P3 IMAD.MOV R66, RZ, RZ, -R66 ;  /* 0x000000ffff42b224 */ /* 0x000fe200078e0a42 */
[C---:B------:R-:W-:Y:S01]  /*3900*/  ISETP.GT.U32.AND P3, PT, R8.reuse, R73, PT ;  /* 0x000000490800720c */ /* 0x040fe20003f64070 */
[----:B------:R-:W-:Y:S01]  /*3910*/  @!P2 IMAD.MOV R26, RZ, RZ, -R26 ;  /* 0x000000ffff1aa224 */ /* 0x000fe200078e0a1a */
[----:B------:R-:W-:Y:S01]  /*3920*/  ISETP.GT.U32.AND P2, PT, R8, R68, PT ;  /* 0x000000440800720c */ /* 0x000fe20003f44070 */
[----:B------:R-:W-:-:S04]  /*3930*/  IMAD.HI.U32 R67, R6, R77, RZ ;  /* 0x0000004d06437227 */ /* 0x000fc800078e00ff */
[----:B------:R-:W-:Y:S01]  /*3940*/  @!P6 IMAD.IADD R71, R71, 0x1, -R8 ;  /* 0x000000014747e824 */ /* 0x000fe200078e0a08 */
[C---:B------:R-:W-:Y:S01]  /*3950*/  ISETP.GT.U32.AND P6, PT, R8.reuse, R70, PT ;  /* 0x000000460800720c */ /* 0x040fe20003fc4070 */
[C---:B------:R-:W-:Y:S01]  /*3960*/  IMAD R75, R8.reuse, R72, R79 ;  /* 0x00000048084b7224 */ /* 0x040fe200078e024f */
[----:B------:R-:W-:Y:S01]  /*3970*/  IABS R79, R215 ;  /* 0x000000d7004f7213 */ /* 0x000fe20000000000 */
[C---:B------:R-:W-:Y:S01]  /*3980*/  IMAD R72, R8.reuse, R74, R81 ;  /* 0x0000004a08487224 */ /* 0x040fe200078e0251 */
[----:B------:R-:W-:Y:S01]  /*3990*/  IABS R81, R233 ;  /* 0x000000e900517213 */ /* 0x000fe20000000000 */
[----:B------:R-:W-:Y:S02]  /*39a0*/  IMAD.MOV R74, RZ, RZ, -R67 ;  /* 0x000000ffff4a7224 */ /* 0x000fe400078e0a43 */
[----:B------:R-:W-:Y:S01]  /*39b0*/  @!P1 IMAD.MOV R60, RZ, RZ, -R60 ;  /* 0x000000ffff3c9224 */ /* 0x000fe200078e0a3c */
[----:B------:R-:W-:Y:S01]  /*39c0*/  ISETP.GT.U32.AND P1, PT, R8, R64, PT ;  /* 0x000000400800720c */ /* 0x000fe20003f24070 */
[--C-:B------:R-:W-:Y:S01]  /*39d0*/  @!P2 IMAD.IADD R68, R68, 0x1, -R8.reuse ;  /* 0x000000014444a824 */ /* 0x100fe200078e0a08 */
[C---:B------:R-:W-:Y:S01]  /*39e0*/  ISETP.GT.U32.AND P2, PT, R8.reuse, R75, PT ;  /* 0x0000004b0800720c */ /* 0x040fe20003f44070 */
[----:B------:R-:W-:Y:S01]  /*39f0*/  @!P3 IMAD.IADD R73, R73, 0x1, -R8 ;  /* 0x000000014949b824 */ /* 0x000fe200078e0a08 */
[C---:B------:R-:W-:Y:S01]  /*3a00*/  ISETP.GT.U32.AND P3, PT, R8.reuse, R72, PT ;  /* 0x000000480800720c */ /* 0x040fe20003f64070 */
[----:B------:R-:W-:-:S02]  /*3a10*/  IMAD R77, R8, R74, R77 ;  /* 0x0000004a084d7224 */ /* 0x000fc400078e024d */
[----:B------:R-:W-:Y:S02]  /*3a20*/  @!P6 IMAD.IADD R70, R70, 0x1, -R8 ;  /* 0x000000014646e824 */ /* 0x000fe400078e0a08 */
[----:B------:R-:W-:Y:S01]  /*3a30*/  IMAD.HI.U32 R69, R6, R79, RZ ;  /* 0x0000004f06457227 */ /* 0x000fe200078e00ff */
[----:B------:R-:W-:-:S03]  /*3a40*/  ISETP.GT.U32.AND P6, PT, R8, R77, PT ;  /* 0x0000004d0800720c */ /* 0x000fc60003fc4070 */
[--C-:B------:R-:W-:Y:S01]  /*3a50*/  @!P1 IMAD.IADD R64, R64, 0x1, -R8.reuse ;  /* 0x0000000140409824 */ /* 0x100fe200078e0a08 */
[----:B------:R-:W-:Y:S01]  /*3a60*/  ISETP.GE.AND P1, PT, R195, RZ, PT ;  /* 0x000000ffc300720c */ /* 0x000fe20003f26270 */
[--C-:B------:R-:W-:Y:S01]  /*3a70*/  @!P2 IMAD.IADD R75, R75, 0x1, -R8.reuse ;  /* 0x000000014b4ba824 */ /* 0x100fe200078e0a08 */
[----:B------:R-:W-:Y:S01]  /*3a80*/  ISETP.GT.U32.AND P2, PT, R8, R73, PT ;  /* 0x000000490800720c */ /* 0x000fe20003f44070 */
[----:B------:R-:W-:Y:S01]  /*3a90*/  @!P3 IMAD.IADD R72, R72, 0x1, -R8 ;  /* 0x000000014848b824 */ /* 0x000fe200078e0a08 */
[----:B------:R-:W-:Y:S01]  /*3aa0*/  CS2R R194, SRZ ;  /* 0x0000000000c27805 */ /* 0x000fe2000001ff00 */
[----:B------:R-:W-:Y:S01]  /*3ab0*/  IMAD.HI.U32 R67, R6, R81, RZ ;  /* 0x0000005106437227 */ /* 0x000fe200078e00ff */
[----:B------:R-:W-:-:S03]  /*3ac0*/  ISETP.GT.U32.AND P3, PT, R8, R75, PT ;  /* 0x0000004b0800720c */ /* 0x000fc60003f64070 */
[----:B------:R-:W-:Y:S02]  /*3ad0*/  IMAD.MOV R76, RZ, RZ, -R69 ;  /* 0x000000ffff4c7224 */ /* 0x000fe400078e0a45 */
[----:B------:R-:W-:Y:S01]  /*3ae0*/  @!P6 IMAD.IADD R77, R77, 0x1, -R8 ;  /* 0x000000014d4de824 */ /* 0x000fe200078e0a08 */
[----:B------:R-:W-:Y:S01]  /*3af0*/  ISETP.GT.U32.AND P6, PT, R8, R72, PT ;  /* 0x000000480800720c */ /* 0x000fe20003fc4070 */
[----:B------:R-:W-:Y:S02]  /*3b00*/  IMAD.MOV R67, RZ, RZ, -R67 ;  /* 0x000000ffff437224 */ /* 0x000fe400078e0a43 */
[----:B------:R-:W-:-:S04]  /*3b10*/  IMAD.HI.U32 R69, R6, R83, RZ ;  /* 0x0000005306457227 */ /* 0x000fc800078e00ff */
[C---:B------:R-:W-:Y:S02]  /*3b20*/  IMAD R74, R8.reuse, R76, R79 ;  /* 0x0000004c084a7224 */ /* 0x040fe400078e024f */
[C---:B------:R-:W-:Y:S01]  /*3b30*/  IMAD R79, R8.reuse, R67, R81 ;  /* 0x00000043084f7224 */ /* 0x040fe200078e0251 */
[----:B------:R-:W-:Y:S01]  /*3b40*/  IABS R81, R231 ;  /* 0x000000e700517213 */ /* 0x000fe20000000000 */
[----:B------:R-:W-:Y:S02]  /*3b50*/  IMAD.MOV R69, RZ, RZ, -R69 ;  /* 0x000000ffff457224 */ /* 0x000fe400078e0a45 */
[----:B------:R-:W-:Y:S02]  /*3b60*/  IMAD.MOV.U32 R67, RZ, RZ, R71 ;  /* 0x000000ffff437224 */ /* 0x000fe400078e0047 */
[----:B------:R-:W-:Y:S01]  /*3b70*/  @!P0 IMAD.MOV R64, RZ, RZ, -R64 ;  /* 0x000000ffff408224 */ /* 0x000fe200078e0a40 */
[----:B------:R-:W-:Y:S01]  /*3b80*/  ISETP.GE.AND P0, PT, R211, RZ, PT ;  /* 0x000000ffd300720c */ /* 0x000fe20003f06270 */
[C---:B------:R-:W-:Y:S01]  /*3b90*/  IMAD R76, R8.reuse, R69, R83 ;  /* 0x00000045084c7224 */ /* 0x040fe200078e0253 */
[----:B------:R-:W-:Y:S01]  /*3ba0*/  IABS R83, R234 ;  /* 0x000000ea00537213 */ /* 0x000fe20000000000 */
[----:B------:R-:W-:Y:S01]  /*3bb0*/  @!P1 IMAD.MOV R67, RZ, RZ, -R67 ;  /* 0x000000ffff439224 */ /* 0x000fe200078e0a43 */
[C---:B------:R-:W-:Y:S01]  /*3bc0*/  ISETP.GT.U32.AND P1, PT, R8.reuse, R70, PT ;  /* 0x000000460800720c */ /* 0x040fe20003f24070 */
[--C-:B------:R-:W-:Y:S01]  /*3bd0*/  @!P2 IMAD.IADD R73, R73, 0x1, -R8.reuse ;  /* 0x000000014949a824 */ /* 0x100fe200078e0a08 */
[----:B------:R-:W-:Y:S01]  /*3be0*/  ISETP.GT.U32.AND P2, PT, R8, R74, PT ;  /* 0x0000004a0800720c */ /* 0x000fe20003f44070 */
[--C-:B------:R-:W-:Y:S01]  /*3bf0*/  @!P6 IMAD.IADD R72, R72, 0x1, -R8.reuse ;  /* 0x000000014848e824 */ /* 0x100fe200078e0a08 */
[----:B------:R-:W-:Y:S01]  /*3c00*/  ISETP.GT.U32.AND P6, PT, R8, R76, PT ;  /* 0x0000004c0800720c */ /* 0x000fe20003fc4070 */
[----:B------:R-:W-:Y:S01]  /*3c10*/  @!P3 IMAD.IADD R75, R75, 0x1, -R8 ;  /* 0x000000014b4bb824 */ /* 0x000fe200078e0a08 */
[----:B------:R-:W-:Y:S01]  /*3c20*/  ISETP.GE.AND P3, PT, R243, RZ, PT ;  /* 0x000000fff300720c */ /* 0x000fe20003f66270 */
[----:B------:R-:W-:-:S04]  /*3c30*/  IMAD.HI.U32 R71, R6, R83, RZ ;  /* 0x0000005306477227 */ /* 0x000fc800078e00ff */
[----:B------:R-:W-:-:S04]  /*3c40*/  IMAD.HI.U32 R69, R6, R81, RZ ;  /* 0x0000005106457227 */ /* 0x000fc800078e00ff */
[----:B------:R-:W-:Y:S01]  /*3c50*/  @!P5 IMAD.MOV R65, RZ, RZ, -R65 ;  /* 0x000000ffff41d224 */ /* 0x000fe200078e0a41 */
[----:B------:R-:W-:Y:S01]  /*3c60*/  ISETP.GE.AND P5, PT, R213, RZ, PT ;  /* 0x000000ffd500720c */ /* 0x000fe20003fa6270 */
[----:B------:R-:W-:Y:S01]  /*3c70*/  @!P0 IMAD.MOV R68, RZ, RZ, -R68 ;  /* 0x000000ffff448224 */ /* 0x000fe200078e0a44 */
[----:B------:R-:W-:Y:S01]  /*3c80*/  ISETP.GT.U32.AND P0, PT, R8, R77, PT ;  /* 0x0000004d0800720c */ /* 0x000fe20003f04070 */
[--C-:B------:R-:W-:Y:S01]  /*3c90*/  @!P1 IMAD.IADD R70, R70, 0x1, -R8.reuse ;  /* 0x0000000146469824 */ /* 0x100fe200078e0a08 */
[----:B------:R-:W-:Y:S01]  /*3ca0*/  ISETP.GT.U32.AND P1, PT, R8, R79, PT ;  /* 0x0000004f0800720c */ /* 0x000fe20003f24070 */
[----:B------:R-:W-:Y:S01]  /*3cb0*/  @!P2 IMAD.IADD R74, R74, 0x1, -R8 ;  /* 0x000000014a4aa824 */ /* 0x000fe200078e0a08 */
[----:B------:R-:W-:Y:S01]  /*3cc0*/  ISETP.GE.AND P2, PT, R225, RZ, PT ;  /* 0x000000ffe100720c */ /* 0x000fe20003f46270 */
[----:B------:R-:W-:Y:S02]  /*3cd0*/  IMAD.MOV R71, RZ, RZ, -R71 ;  /* 0x000000ffff477224 */ /* 0x000fe400078e0a47 */
[----:B------:R-:W-:-:S02]  /*3ce0*/  IMAD.MOV R69, RZ, RZ, -R69 ;  /* 0x000000ffff457224 */ /* 0x000fc400078e0a45 */
[--C-:B------:R-:W-:Y:S01]  /*3cf0*/  @!P6 IMAD.IADD R76, R76, 0x1, -R8.reuse ;  /* 0x000000014c4ce824 */ /* 0x100fe200078e0a08 */
[C---:B------:R-:W-:Y:S01]  /*3d00*/  ISETP.GT.U32.AND P6, PT, R8.reuse, R74, PT ;  /* 0x0000004a0800720c */ /* 0x040fe20003fc4070 */
[C---:B------:R-:W-:Y:S02]  /*3d10*/  IMAD R78, R8.reuse, R71, R83 ;  /* 0x00000047084e7224 */ /* 0x040fe400078e0253 */
[C---:B------:R-:W-:Y:S02]  /*3d20*/  IMAD R81, R8.reuse, R69, R81 ;  /* 0x0000004508517224 */ /* 0x040fe400078e0251 */
[----:B------:R-:W-:Y:S02]  /*3d30*/  IMAD.MOV.U32 R71, RZ, RZ, R75 ;  /* 0x000000ffff477224 */ /* 0x000fe400078e004b */
[----:B------:R-:W-:Y:S02]  /*3d40*/  IMAD.MOV.U32 R69, RZ, RZ, R73 ;  /* 0x000000ffff457224 */ /* 0x000fe400078e0049 */
[----:B------:R-:W-:Y:S01]  /*3d50*/  @!P3 IMAD.MOV R71, RZ, RZ, -R71 ;  /* 0x000000ffff47b224 */ /* 0x000fe200078e0a47 */
[C---:B------:R-:W-:Y:S01]  /*3d60*/  ISETP.GT.U32.AND P3, PT, R8.reuse, R81, PT ;  /* 0x000000510800720c */ /* 0x040fe20003f64070 */
[--C-:B------:R-:W-:Y:S01]  /*3d70*/  @!P0 IMAD.IADD R77, R77, 0x1, -R8.reuse ;  /* 0x000000014d4d8824 */ /* 0x100fe200078e0a08 */
[----:B------:R-:W-:Y:S01]  /*3d80*/  ISETP.GE.AND P0, PT, R223, RZ, PT ;  /* 0x000000ffdf00720c */ /* 0x000fe20003f06270 */
[----:B------:R-:W-:Y:S01]  /*3d90*/  @!P1 IMAD.IADD R79, R79, 0x1, -R8 ;  /* 0x000000014f4f9824 */ /* 0x000fe200078e0a08 */
[----:B------:R-:W-:Y:S01]  /*3da0*/  ISETP.GE.AND P1, PT, R215, RZ, PT ;  /* 0x000000ffd700720c */ /* 0x000fe20003f26270 */
[----:B------:R-:W-:Y:S01]  /*3db0*/  @!P5 IMAD.MOV R69, RZ, RZ, -R69 ;  /* 0x000000ffff45d224 */ /* 0x000fe200078e0a45 */
[----:B------:R-:W-:Y:S01]  /*3dc0*/  ISETP.GT.U32.AND P5, PT, R8, R76, PT ;  /* 0x0000004c0800720c */ /* 0x000fe20003fa4070 */
[----:B------:R-:W-:-:S02]  /*3dd0*/  IMAD.MOV.U32 R83, RZ, RZ, R80 ;  /* 0x000000ffff537224 */ /* 0x000fc400078e0050 */
[----:B------:R-:W-:Y:S01]  /*3de0*/  @!P6 IMAD.IADD R74, R74, 0x1, -R8 ;  /* 0x000000014a4ae824 */ /* 0x000fe200078e0a08 */
[----:B------:R-:W-:Y:S01]  /*3df0*/  ISETP.GE.AND P6, PT, R165, RZ, PT ;  /* 0x000000ffa500720c */ /* 0x000fe20003fc6270 */
[----:B------:R-:W-:Y:S01]  /*3e00*/  @!P4 IMAD.MOV R70, RZ, RZ, -R70 ;  /* 0x000000ffff46c224 */ /* 0x000fe200078e0a46 */
[----:B------:R-:W-:Y:S01]  /*3e10*/  ISETP.GT.U32.AND P4, PT, R8, R79, PT ;  /* 0x0000004f0800720c */ /* 0x000fe20003f84070 */
[----:B------:R-:W-:Y:S02]  /*3e20*/  IMAD.MOV.U32 R73, RZ, RZ, R77 ;  /* 0x000000ffff497224 */ /* 0x000fe400078e004d */
[----:B------:R-:W-:-:S04]  /*3e30*/  IMAD.HI.U32 R75, R6, R83, RZ ;  /* 0x00000053064b7227 */ /* 0x000fc800078e00ff */
[----:B------:R-:W-:Y:S01]  /*3e40*/  @!P2 IMAD.MOV R73, RZ, RZ, -R73 ;  /* 0x000000ffff49a224 */ /* 0x000fe200078e0a49 */
[----:B------:R-:W-:Y:S01]  /*3e50*/  ISETP.GT.U32.AND P2, PT, R8, R78, PT ;  /* 0x0000004e0800720c */ /* 0x000fe20003f44070 */
[----:B------:R-:W-:Y:S02]  /*3e60*/  IMAD.MOV R75, RZ, RZ, -R75 ;  /* 0x000000ffff4b7224 */ /* 0x000fe400078e0a4b */
[----:B------:R-:W-:Y:S01]  /*3e70*/  @!P3 IMAD.IADD R81, R81, 0x1, -R8 ;  /* 0x000000015151b824 */ /* 0x000fe200078e0a08 */
[----:B------:R-:W-:Y:S01]  /*3e80*/  ISETP.GE.AND P3, PT, R229, RZ, PT ;  /* 0x000000ffe500720c */ /* 0x000fe20003f66270 */
[----:B------:R-:W-:Y:S01]  /*3e90*/  @!P0 IMAD.MOV R72, RZ, RZ, -R72 ;  /* 0x000000ffff488224 */ /* 0x000fe200078e0a48 */
[----:B------:R-:W-:Y:S01]  /*3ea0*/  ISETP.GE.AND P0, PT, R233, RZ, PT ;  /* 0x000000ffe900720c */ /* 0x000fe20003f06270 */
[----:B------:R-:W-:Y:S01]  /*3eb0*/  @!P5 IMAD.IADD R76, R76, 0x1, -R8 ;  /* 0x000000014c4cd824 */ /* 0x000fe200078e0a08 */
[----:B------:R-:W-:Y:S01]  /*3ec0*/  ISETP.GE.AND P5, PT, R234, RZ, PT ;  /* 0x000000ffea00720c */ /* 0x000fe20003fa6270 */
[----:B------:R-:W-:-:S02]  /*3ed0*/  IMAD R83, R8, R75, R83 ;  /* 0x0000004b08537224 */ /* 0x000fc400078e0253 */
[----:B------:R-:W-:Y:S01]  /*3ee0*/  @!P1 IMAD.MOV R74, RZ, RZ, -R74 ;  /* 0x000000ffff4a9224 */ /* 0x000fe200078e0a4a */
[C---:B------:R-:W-:Y:S01]  /*3ef0*/  ISETP.GT.U32.AND P1, PT, R8.reuse, R81, PT ;  /* 0x000000510800720c */ /* 0x040fe20003f24070 */
[----:B------:R-:W-:Y:S01]  /*3f00*/  @!P6 IMAD.MOV R76, RZ, RZ, -R76 ;  /* 0x000000ffff4ce224 */ /* 0x000fe200078e0a4c */
[----:B------:R-:W-:Y:S01]  /*3f10*/  ISETP.GT.U32.AND P6, PT, R8, R83, PT ;  /* 0x000000530800720c */ /* 0x000fe20003fc4070 */
[----:B------:R-:W-:Y:S01]  /*3f20*/  @!P4 IMAD.IADD R79, R79, 0x1, -R8 ;  /* 0x000000014f4fc824 */ /* 0x000fe200078e0a08 */
[----:B------:R-:W-:Y:S01]  /*3f30*/  ISETP.GE.AND P4, PT, R231, RZ, PT ;  /* 0x000000ffe700720c */ /* 0x000fe20003f86270 */
[----:B------:R-:W-:-:S04]  /*3f40*/  IMAD.HI.U32 R77, R6, R85, RZ ;  /* 0x00000055064d7227 */ /* 0x000fc800078e00ff */
[----:B------:R-:W-:Y:S02]  /*3f50*/  IMAD.MOV.U32 R75, RZ, RZ, R79 ;  /* 0x000000ffff4b7224 */ /* 0x000fe400078e004f */
[----:B------:R-:W-:Y:S01]  /*3f60*/  @!P2 IMAD.IADD R78, R78, 0x1, -R8 ;  /* 0x000000014e4ea824 */ /* 0x000fe200078e0a08 */
[----:B------:R-:W-:Y:S01]  /*3f70*/  ISETP.GE.AND P2, PT, R236, RZ, PT ;  /* 0x000000ffec00720c */ /* 0x000fe20003f46270 */
[----:B------:R-:W-:Y:S02]  /*3f80*/  IMAD.MOV R80, RZ, RZ, -R77 ;  /* 0x000000ffff507224 */ /* 0x000fe400078e0a4d */
[----:B------:R-:W-:-:S04]  /*3f90*/  IMAD.HI.U32 R77, R6, R89, RZ ;  /* 0x00000059064d7227 */ /* 0x000fc800078e00ff */
[----:B------:R-:W-:Y:S01]  /*3fa0*/  @!P0 IMAD.MOV R75, RZ, RZ, -R75 ;  /* 0x000000ffff4b8224 */ /* 0x000fe200078e0a4b */
[----:B------:R-:W-:Y:S01]  /*3fb0*/  ISETP.GT.U32.AND P0, PT, R8, R78, PT ;  /* 0x0000004e0800720c */ /* 0x000fe20003f04070 */
[----:B------:R-:W-:Y:S01]  /*3fc0*/  @!P1 IMAD.IADD R81, R81, 0x1, -R8 ;  /* 0x0000000151519824 */ /* 0x000fe200078e0a08 */
[----:B------:R-:W-:Y:S01]  /*3fd0*/  ISETP.GE.AND P1, PT, R239, RZ, PT ;  /* 0x000000ffef00720c */ /* 0x000fe20003f26270 */
[----:B------:R-:W-:-:S04]  /*3fe0*/  IMAD.HI.U32 R79, R6, R87, RZ ;  /* 0x00000057064f7227 */ /* 0x000fc800078e00ff */
[----:B------:R-:W-:Y:S02]  /*3ff0*/  IMAD.MOV R82, RZ, RZ, -R77 ;  /* 0x000000ffff527224 */ /* 0x000fe400078e0a4d */
[C---:B------:R-:W-:Y:S02]  /*4000*/  IMAD R80, R8.reuse, R80, R85 ;  /* 0x0000005008507224 */ /* 0x040fe400078e0255 */
[----:B------:R-:W-:Y:S02]  /*4010*/  @!P6 IMAD.IADD R83, R83, 0x1, -R8 ;  /* 0x000000015353e824 */ /* 0x000fe400078e0a08 */
[----:B------:R-:W-:Y:S01]  /*4020*/  IMAD.MOV.U32 R77, RZ, RZ, R81 ;  /* 0x000000ffff4d7224 */ /* 0x000fe200078e0051 */
[----:B------:R-:W-:Y:S01]  /*4030*/  IABS R81, R175 ;  /* 0x000000af00517213 */ /* 0x000fe20000000000 */
[----:B------:R-:W-:Y:S01]  /*4040*/  IMAD.MOV R79, RZ, RZ, -R79 ;  /* 0x000000ffff4f7224 */ /* 0x000fe200078e0a4f */
[C---:B------:R-:W-:Y:S01]  /*4050*/  ISETP.GT.U32.AND P6, PT, R8.reuse, R83, PT ;  /* 0x000000530800720c */ /* 0x040fe20003fc4070 */
[----:B------:R-:W-:Y:S01]  /*4060*/  @!P4 IMAD.MOV R77, RZ, RZ, -R77 ;  /* 0x000000ffff4dc224 */ /* 0x000fe200078e0a4d */
[C---:B------:R-:W-:Y:S01]  /*4070*/  ISETP.GT.U32.AND P4, PT, R8.reuse, R80, PT ;  /* 0x000000500800720c */ /* 0x040fe20003f84070 */
[----:B------:R-:W-:-:S02]  /*4080*/  IMAD R85, R8, R79, R87 ;  /* 0x0000004f08557224 */ /* 0x000fc400078e0257 */
[----:B------:R-:W-:-:S04]  /*4090*/  IMAD.HI.U32 R79, R6, R91, RZ ;  /* 0x0000005b064f7227 */ /* 0x000fc800078e00ff */
[----:B------:R-:W-:Y:S01]  /*40a0*/  @!P0 IMAD.IADD R78, R78, 0x1, -R8 ;  /* 0x000000014e4e8824 */ /* 0x000fe200078e0a08 */
[----:B------:R-:W-:Y:S01]  /*40b0*/  ISETP.GE.AND P0, PT, R246, RZ, PT ;  /* 0x000000fff600720c */ /* 0x000fe20003f06270 */
[----:B------:R-:W-:Y:S02]  /*40c0*/  IMAD.MOV R79, RZ, RZ, -R79 ;  /* 0x000000ffff4f7224 */ /* 0x000fe400078e0a4f */
[C---:B------:R-:W-:Y:S01]  /*40d0*/  IMAD R82, R8.reuse, R82, R89 ;  /* 0x0000005208527224 */ /* 0x040fe200078e0259 */
[----:B------:R-:W-:Y:S01]  /*40e0*/  IABS R89, R240 ;  /* 0x000000f000597213 */ /* 0x000fe20000000000 */
[----:B------:R-:W-:Y:S01]  /*40f0*/  @!P5 IMAD.MOV R78, RZ, RZ, -R78 ;  /* 0x000000ffff4ed224 */ /* 0x000fe200078e0a4e */
[C---:B------:R-:W-:Y:S01]  /*4100*/  ISETP.GT.U32.AND P5, PT, R8.reuse, R85, PT ;  /* 0x000000550800720c */ /* 0x040fe20003fa4070 */
[C---:B------:R-:W-:Y:S02]  /*4110*/  IMAD R87, R8.reuse, R79, R91 ;  /* 0x0000004f08577224 */ /* 0x040fe400078e025b */
[--C-:B------:R-:W-:Y:S01]  /*4120*/  @!P6 IMAD.IADD R83, R83, 0x1, -R8.reuse ;  /* 0x000000015353e824 */ /* 0x100fe200078e0a08 */
[----:B------:R-:W-:Y:S01]  /*4130*/  ISETP.GT.U32.AND P6, PT, R8, R82, PT ;  /* 0x000000520800720c */ /* 0x000fe20003fc4070 */
[----:B------:R-:W-:Y:S01]  /*4140*/  @!P4 IMAD.IADD R80, R80, 0x1, -R8 ;  /* 0x000000015050c824 */ /* 0x000fe200078e0a08 */
[----:B------:R-:W-:Y:S01]  /*4150*/  ISETP.GT.U32.AND P4, PT, R8, R87, PT ;  /* 0x000000570800720c */ /* 0x000fe20003f84070 */
[----:B------:R-:W-:-:S02]  /*4160*/  IMAD.MOV.U32 R91, RZ, RZ, R81 ;  /* 0x000000ffff5b7224 */ /* 0x000fc400078e0051 */
[----:B------:R-:W-:-:S04]  /*4170*/  IMAD.HI.U32 R79, R6, R89, RZ ;  /* 0x00000059064f7227 */ /* 0x000fc800078e00ff */
[----:B------:R-:W-:Y:S01]  /*4180*/  @!P5 IMAD.IADD R85, R85, 0x1, -R8 ;  /* 0x000000015555d824 */ /* 0x000fe200078e0a08 */
[----:B------:R-:W-:Y:S01]  /*4190*/  ISETP.GT.U32.AND P5, PT, R8, R80, PT ;  /* 0x000000500800720c */ /* 0x000fe20003fa4070 */
[----:B------:R-:W-:-:S04]  /*41a0*/  IMAD.HI.U32 R81, R6, R91, RZ ;  /* 0x0000005b06517227 */ /* 0x000fc800078e00ff */
[----:B------:R-:W-:Y:S02]  /*41b0*/  IMAD.MOV R84, RZ, RZ, -R79 ;  /* 0x000000ffff547224 */ /* 0x000fe400078e0a4f */
[--C-:B------:R-:W-:Y:S01]  /*41c0*/  @!P6 IMAD.IADD R82, R82, 0x1, -R8.reuse ;  /* 0x000000015252e824 */ /* 0x100fe200078e0a08 */
[C---:B------:R-:W-:Y:S01]  /*41d0*/  ISETP.GT.U32.AND P6, PT, R8.reuse, R85, PT ;  /* 0x000000550800720c */ /* 0x040fe20003fc4070 */
[----:B------:R-:W-:Y:S02]  /*41e0*/  @!P4 IMAD.IADD R87, R87, 0x1, -R8 ;  /* 0x000000015757c824 */ /* 0x000fe400078e0a08 */
[----:B------:R-:W-:Y:S02]  /*41f0*/  IMAD.MOV.U32 R79, RZ, RZ, R83 ;  /* 0x000000ffff4f7224 */ /* 0x000fe400078e0053 */
[----:B------:R-:W-:Y:S01]  /*4200*/  IMAD.MOV R81, RZ, RZ, -R81 ;  /* 0x000000ffff517224 */ /* 0x000fe200078e0a51 */
[----:B------:R-:W-:Y:S01]  /*4210*/  ISETP.GT.U32.AND P4, PT, R8, R87, PT ;  /* 0x000000570800720c */ /* 0x000fe20003f84070 */
[----:B------:R-:W-:-:S02]  /*4220*/  IMAD.MOV.U32 R83, RZ, RZ, R86 ;  /* 0x000000ffff537224 */ /* 0x000fc400078e0056 */
[----:B------:R-:W-:Y:S02]  /*4230*/  IMAD R86, R8, R81, R91 ;  /* 0x0000005108567224 */ /* 0x000fe400078e025b */
[----:B------:R-:W-:-:S04]  /*4240*/  IMAD.HI.U32 R81, R6, R83, RZ ;  /* 0x0000005306517227 */ /* 0x000fc800078e00ff */
[----:B------:R-:W-:Y:S02]  /*4250*/  IMAD.MOV R81, RZ, RZ, -R81 ;  /* 0x000000ffff517224 */ /* 0x000fe400078e0a51 */
[--C-:B------:R-:W-:Y:S01]  /*4260*/  @!P6 IMAD.IADD R85, R85, 0x1, -R8.reuse ;  /* 0x000000015555e824 */ /* 0x100fe200078e0a08 */
[C---:B------:R-:W-:Y:S01]  /*4270*/  ISETP.GT.U32.AND P6, PT, R8.reuse, R86, PT ;  /* 0x000000560800720c */ /* 0x040fe20003fc4070 */
[C---:B------:R-:W-:Y:S02]  /*4280*/  IMAD R91, R8.reuse, R81, R83 ;  /* 0x00000051085b7224 */ /* 0x040fe400078e0253 */
[----:B------:R-:W-:Y:S02]  /*4290*/  @!P4 IMAD.IADD R87, R87, 0x1, -R8 ;  /* 0x000000015757c824 */ /* 0x000fe400078e0a08 */
[----:B------:R-:W-:Y:S01]  /*42a0*/  @!P3 IMAD.MOV R79, RZ, RZ, -R79 ;  /* 0x000000ffff4fb224 */ /* 0x000fe200078e0a4f */
[C---:B------:R-:W-:Y:S01]  /*42b0*/  ISETP.GT.U32.AND P4, PT, R8.reuse, R91, PT ;  /* 0x0000005b0800720c */ /* 0x040fe20003f84070 */
[C---:B------:R-:W-:Y:S01]  /*42c0*/  IMAD R89, R8.reuse, R84, R89 ;  /* 0x0000005408597224 */ /* 0x040fe200078e0259 */
[----:B------:R-:W-:Y:S01]  /*42d0*/  ISETP.GT.U32.AND P3, PT, R8, R82, PT ;  /* 0x000000520800720c */ /* 0x000fe20003f64070 */
[----:B------:R-:W-:-:S04]  /*42e0*/  IMAD.HI.U32 R81, R6, R93, RZ ;  /* 0x0000005d06517227 */ /* 0x000fc800078e00ff */
[--C-:B------:R-:W-:Y:S01]  /*42f0*/  @!P6 IMAD.IADD R86, R86, 0x1, -R8.reuse ;  /* 0x000000015656e824 */ /* 0x100fe200078e0a08 */
[----:B------:R-:W-:Y:S01]  /*4300*/  ISETP.GE.AND P6, PT, R175, RZ, PT ;  /* 0x000000ffaf00720c */ /* 0x000fe20003fc6270 */
[--C-:B------:R-:W-:Y:S01]  /*4310*/  @!P5 IMAD.IADD R80, R80, 0x1, -R8.reuse ;  /* 0x000000015050d824 */ /* 0x100fe200078e0a08 */
[C---:B------:R-:W-:Y:S01]  /*4320*/  ISETP.GT.U32.AND P5, PT, R8.reuse, R89, PT ;  /* 0x000000590800720c */ /* 0x040fe20003fa4070 */
[----:B------:R-:W-:Y:S02]  /*4330*/  IMAD.MOV R81, RZ, RZ, -R81 ;  /* 0x000000ffff517224 */ /* 0x000fe400078e0a51 */
[--C-:B------:R-:W-:Y:S01]  /*4340*/  @!P4 IMAD.IADD R91, R91, 0x1, -R8.reuse ;  /* 0x000000015b5bc824 */ /* 0x100fe200078e0a08 */
[----:B------:R-:W-:Y:S01]  /*4350*/  ISETP.GT.U32.AND P4, PT, R8, R86, PT ;  /* 0x000000560800720c */ /* 0x000fe20003f84070 */
[----:B------:R-:W-:Y:S01]  /*4360*/  @!P3 IMAD.IADD R82, R82, 0x1, -R8 ;  /* 0x000000015252b824 */ /* 0x000fe200078e0a08 */
[----:B------:R-:W-:Y:S01]  /*4370*/  ISETP.GE.AND P3, PT, R214, RZ, PT ;  /* 0x000000ffd600720c */ /* 0x000fe20003f66270 */
[----:B------:R-:W-:Y:S01]  /*4380*/  IMAD.HI.U32 R83, R6, R95, RZ ;  /* 0x0000005f06537227 */ /* 0x000fe200078e00ff */
[----:B------:R-:W-:-:S03]  /*4390*/  CS2R R214, SRZ ;  /* 0x0000000000d67805 */ /* 0x000fc6000001ff00 */
[C---:B------:R-:W-:Y:S02]  /*43a0*/  IMAD R84, R8.reuse, R81, R93 ;  /* 0x0000005108547224 */ /* 0x040fe400078e025d */
[----:B------:R-:W-:Y:S02]  /*43b0*/  IMAD.MOV.U32 R81, RZ, RZ, R85 ;  /* 0x000000ffff517224 */ /* 0x000fe400078e0055 */
[----:B------:R-:W-:Y:S02]  /*43c0*/  IMAD.MOV R85, RZ, RZ, -R83 ;  /* 0x000000ffff557224 */ /* 0x000fe400078e0a53 */
[----:B------:R-:W-:Y:S02]  /*43d0*/  IMAD.MOV.U32 R83, RZ, RZ, R87 ;  /* 0x000000ffff537224 */ /* 0x000fe400078e0057 */
[----:B------:R-:W-:Y:S01]  /*43e0*/  IMAD R87, R8, R85, R95 ;  /* 0x0000005508577224 */ /* 0x000fe200078e025f */
[----:B------:R-:W-:Y:S01]  /*43f0*/  IABS R95, R3 ;  /* 0x00000003005f7213 */ /* 0x000fe20000000000 */
[--C-:B------:R-:W-:Y:S01]  /*4400*/  @!P5 IMAD.IADD R89, R89, 0x1, -R8.reuse ;  /* 0x000000015959d824 */ /* 0x100fe200078e0a08 */
[----:B------:R-:W-:Y:S01]  /*4410*/  ISETP.GE.AND P5, PT, R240, RZ, PT ;  /* 0x000000fff000720c */ /* 0x000fe20003fa6270 */
[----:B------:R-:W-:Y:S01]  /*4420*/  @!P4 IMAD.IADD R86, R86, 0x1, -R8 ;  /* 0x000000015656c824 */ /* 0x000fe200078e0a08 */
[C---:B------:R-:W-:Y:S01]  /*4430*/  ISETP.GT.U32.AND P4, PT, R8.reuse, R87, PT ;  /* 0x000000570800720c */ /* 0x040fe20003f84070 */
[----:B------:R-:W-:Y:S01]  /*4440*/  @!P2 IMAD.MOV R80, RZ, RZ, -R80 ;  /* 0x000000ffff50a224 */ /* 0x000fe200078e0a50 */
[C---:B------:R-:W-:Y:S01]  /*4450*/  ISETP.GT.U32.AND P2, PT, R8.reuse, R89, PT ;  /* 0x000000590800720c */ /* 0x040fe20003f44070 */
[----:B------:R-:W-:Y:S01]  /*4460*/  @!P3 IMAD.MOV R83, RZ, RZ, -R83 ;  /* 0x000000ffff53b224 */ /* 0x000fe200078e0a53 */
[C---:B------:R-:W-:Y:S01]  /*4470*/  ISETP.GT.U32.AND P3, PT, R8.reuse, R84, PT ;  /* 0x000000540800720c */ /* 0x040fe20003f64070 */
[----:B------:R-:W-:Y:S01]  /*4480*/  @!P1 IMAD.MOV R81, RZ, RZ, -R81 ;  /* 0x000000ffff519224 */ /* 0x000fe200078e0a51 */
[C---:B------:R-:W-:Y:S01]  /*4490*/  ISETP.GT.U32.AND P1, PT, R8.reuse, R91, PT ;  /* 0x0000005b0800720c */ /* 0x040fe20003f24070 */
[----:B------:R-:W-:Y:S01]  /*44a0*/  IMAD R93, R8, R92, R97 ;  /* 0x0000005c085d7224 */ /* 0x000fe200078e0261 */
[----:B------:R-:W-:Y:S01]  /*44b0*/  IABS R97, R30 ;  /* 0x0000001e00617213 */ /* 0x000fe20000000000 */
[----:B------:R-:W-:-:S02]  /*44c0*/  @!P6 IMAD.MOV R86, RZ, RZ, -R86 ;  /* 0x000000ffff56e224 */ /* 0x000fc400078e0a56 */
[----:B------:R-:W-:-:S04]  /*44d0*/  IMAD.HI.U32 R85, R6, R95, RZ ;  /* 0x0000005f06557227 */ /* 0x000fc800078e00ff */
[--C-:B------:R-:W-:Y:S01]  /*44e0*/  @!P4 IMAD.IADD R87, R87, 0x1, -R8.reuse ;  /* 0x000000015757c824 */ /* 0x100fe200078e0a08 */
[----:B------:R-:W-:Y:S01]  /*44f0*/  ISETP.GE.AND P4, PT, R249, RZ, PT ;  /* 0x000000fff900720c */ /* 0x000fe20003f86270 */
[--C-:B------:R-:W-:Y:S01]  /*4500*/  @!P2 IMAD.IADD R89, R89, 0x1, -R8.reuse ;  /* 0x000000015959a824 */ /* 0x100fe200078e0a08 */
[----:B------:R-:W-:Y:S01]  /*4510*/  ISETP.GE.AND P2, PT, R245, RZ, PT ;  /* 0x000000fff500720c */ /* 0x000fe20003f46270 */
[--C-:B------:R-:W-:Y:S01]  /*4520*/  @!P3 IMAD.IADD R84, R84, 0x1, -R8.reuse ;  /* 0x000000015454b824 */ /* 0x100fe200078e0a08 */
[C---:B------:R-:W-:Y:S01]  /*4530*/  ISETP.GT.U32.AND P3, PT, R8.reuse, R93, PT ;  /* 0x0000005d0800720c */ /* 0x040fe20003f64070 */
[----:B------:R-:W-:Y:S01]  /*4540*/  @!P1 IMAD.IADD R91, R91, 0x1, -R8 ;  /* 0x000000015b5b9824 */ /* 0x000fe200078e0a08 */
[----:B------:R-:W-:Y:S01]  /*4550*/  ISETP.GE.AND P1, PT, R39, RZ, PT ;  /* 0x000000ff2700720c */ /* 0x000fe20003f26270 */
[----:B------:R-:W-:Y:S01]  /*4560*/  IMAD.MOV.U32 R39, RZ, RZ, R89 ;  /* 0x000000ffff277224 */ /* 0x000fe200078e0059 */
[----:B------:R-:W-:Y:S01]  /*4570*/  ISETP.GT.U32.AND P6, PT, R8, R87, PT ;  /* 0x000000570800720c */ /* 0x000fe20003fc4070 */
[----:B------:R-:W-:-:S04]  /*4580*/  IMAD.HI.U32 R89, R6, R97, RZ ;  /* 0x0000006106597227 */ /* 0x000fc800078e00ff */
[----:B------:R-:W-:Y:S02]  /*4590*/  IMAD.MOV R85, RZ, RZ, -R85 ;  /* 0x000000ffff557224 */ /* 0x000fe400078e0a55 */
[----:B------:R-:W-:Y:S02]  /*45a0*/  IMAD.MOV R94, RZ, RZ, -R89 ;  /* 0x000000ffff5e7224 */ /* 0x000fe400078e0a59 */
[----:B------:R-:W-:Y:S01]  /*45b0*/  @!P0 IMAD.MOV R82, RZ, RZ, -R82 ;  /* 0x000000ffff528224 */ /* 0x000fe200078e0a52 */
[----:B------:R-:W-:Y:S01]  /*45c0*/  ISETP.GE.AND P0, PT, R248, RZ, PT ;  /* 0x000000fff800720c */ /* 0x000fe20003f06270 */
[C---:B------:R-:W-:Y:S02]  /*45d0*/  IMAD R89, R8.reuse, R85, R95 ;  /* 0x0000005508597224 */ /* 0x040fe400078e025f */
[----:B------:R-:W-:Y:S01]  /*45e0*/  IMAD R95, R8, R94, R97 ;  /* 0x0000005e085f7224 */ /* 0x000fe200078e0261 */
[----:B------:R-:W-:Y:S01]  /*45f0*/  IABS R97, R153 ;  /* 0x0000009900617213 */ /* 0x000fe20000000000 */
[----:B------:R-:W-:-:S02]  /*4600*/  @!P3 IMAD.IADD R93, R93, 0x1, -R8 ;  /* 0x000000015d5db824 */ /* 0x000fc400078e0a08 */
[----:B------:R-:W-:Y:S01]  /*4610*/  @!P6 IMAD.IADD R87, R87, 0x1, -R8 ;  /* 0x000000015757e824 */ /* 0x000fe200078e0a08 */
[C---:B------:R-:W-:Y:S01]  /*4620*/  ISETP.GT.U32.AND P6, PT, R8.reuse, R95, PT ;  /* 0x0000005f0800720c */ /* 0x040fe20003fc4070 */
[----:B------:R-:W-:Y:S01]  /*4630*/  @!P5 IMAD.MOV R39, RZ, RZ, -R39 ;  /* 0x000000ffff27d224 */ /* 0x000fe200078e0a27 */
[----:B------:R-:W-:Y:S01]  /*4640*/  ISETP.GT.U32.AND P5, PT, R8, R84, PT ;  /* 0x000000540800720c */ /* 0x000fe20003fa4070 */
[----:B------:R-:W-:Y:S01]  /*4650*/  IMAD.HI.U32 R92, R6, R99, RZ ;  /* 0x00000063065c7227 */ /* 0x000fe200078e00ff */
[----:B------:R-:W-:-:S03]  /*4660*/  ISETP.GT.U32.AND P3, PT, R8, R93, PT ;  /* 0x0000005d0800720c */ /* 0x000fc60003f64070 */
[----:B------:R-:W-:Y:S02]  /*4670*/  IMAD.MOV.U32 R85, RZ, RZ, R91 ;  /* 0x000000ffff557224 */ /* 0x000fe400078e005b */
[----:B------:R-:W-:Y:S02]  /*4680*/  IMAD.MOV R92, RZ, RZ, -R92 ;  /* 0x000000ffff5c7224 */ /* 0x000fe400078e0a5c */
[----:B------:R-:W-:Y:S01]  /*4690*/  @!P0 IMAD.MOV R85, RZ, RZ, -R85 ;  /* 0x000000ffff558224 */ /* 0x000fe200078e0a55 */
[----:B------:R-:W-:Y:S01]  /*46a0*/  ISETP.GE.AND P0, PT, R3, RZ, PT ;  /* 0x000000ff0300720c */ /* 0x000fe20003f06270 */
[----:B------:R-:W-:Y:S01]  /*46b0*/  IMAD.MOV.U32 R3, RZ, RZ, R87 ;  /* 0x000000ffff037224 */ /* 0x000fe200078e0057 */
[----:B------:R-:W-:Y:S01]  /*46c0*/  IABS R87, R33 ;  /* 0x0000002100577213 */ /* 0x000fe20000000000 */
[----:B------:R-:W-:Y:S01]  /*46d0*/  IMAD R91, R8, R92, R99 ;  /* 0x0000005c085b7224 */ /* 0x000fe200078e0263 */
[----:B------:R-:W-:Y:S01]  /*46e0*/  IABS R99, R181 ;  /* 0x000000b500637213 */ /* 0x000fe20000000000 */
[----:B------:R-:W-:-:S02]  /*46f0*/  @!P6 IMAD.IADD R95, R95, 0x1, -R8 ;  /* 0x000000015f5fe824 */ /* 0x000fc400078e0a08 */
[--C-:B------:R-:W-:Y:S01]  /*4700*/  @!P5 IMAD.IADD R84, R84, 0x1, -R8.reuse ;  /* 0x000000015454d824 */ /* 0x100fe200078e0a08 */
[----:B------:R-:W-:Y:S01]  /*4710*/  ISETP.GT.U32.AND P5, PT, R8, R89, PT ;  /* 0x000000590800720c */ /* 0x000fe20003fa4070 */
[----:B------:R-:W-:Y:S01]  /*4720*/  @!P1 IMAD.MOV R3, RZ, RZ, -R3 ;  /* 0x000000ffff039224 */ /* 0x000fe200078e0a03 */
[----:B------:R-:W-:Y:S01]  /*4730*/  ISETP.GE.AND P1, PT, R14, RZ, PT ;  /* 0x000000ff0e00720c */ /* 0x000fe20003f26270 */
[----:B------:R-:W-:Y:S01]  /*4740*/  @!P3 IMAD.IADD R93, R93, 0x1, -R8 ;  /* 0x000000015d5db824 */ /* 0x000fe200078e0a08 */
[----:B------:R-:W-:Y:S01]  /*4750*/  ISETP.GT.U32.AND P3, PT, R8, R91, PT ;  /* 0x0000005b0800720c */ /* 0x000fe20003f64070 */
[----:B------:R-:W-:Y:S01]  /*4760*/  IMAD.HI.U32 R14, R6, R97, RZ ;  /* 0x00000061060e7227 */ /* 0x000fe200078e00ff */
[----:B------:R-:W-:-:S03]  /*4770*/  ISETP.GT.U32.AND P6, PT, R8, R95, PT ;  /* 0x0000005f0800720c */ /* 0x000fc60003fc4070 */
[----:B------:R-:W-:Y:S01]  /*4780*/  @!P2 IMAD.MOV R84, RZ, RZ, -R84 ;  /* 0x000000ffff54a224 */ /* 0x000fe200078e0a54 */
[----:B------:R-:W-:Y:S01]  /*4790*/  ISETP.GE.AND P2, PT, R30, RZ, PT ;  /* 0x000000ff1e00720c */ /* 0x000fe20003f46270 */
[----:B------:R-:W-:Y:S02]  /*47a0*/  IMAD.MOV R30, RZ, RZ, -R14 ;  /* 0x000000ffff1e7224 */ /* 0x000fe400078e0a0e */
[----:B------:R-:W-:-:S04]  /*47b0*/  IMAD.HI.U32 R14, R6, R87, RZ ;  /* 0x00000057060e7227 */ /* 0x000fc800078e00ff */
[----:B------:R-:W-:Y:S02]  /*47c0*/  IMAD.MOV R92, RZ, RZ, -R14 ;  /* 0x000000ffff5c7224 */ /* 0x000fe400078e0a0e */
[----:B------:R-:W-:-:S04]  /*47d0*/  IMAD.HI.U32 R14, R6, R99, RZ ;  /* 0x00000063060e7227 */ /* 0x000fc800078e00ff */
[C---:B------:R-:W-:Y:S02]  /*47e0*/  IMAD R97, R8.reuse, R30, R97 ;  /* 0x0000001e08617224 */ /* 0x040fe400078e0261 */
[----:B------:R-:W-:Y:S02]  /*47f0*/  @!P3 IMAD.IADD R91, R91, 0x1, -R8 ;  /* 0x000000015b5bb824 */ /* 0x000fe400078e0a08 */
[----:B------:R-:W-:Y:S02]  /*4800*/  IMAD.MOV R14, RZ, RZ, -R14 ;  /* 0x000000ffff0e7224 */ /* 0x000fe400078e0a0e */
[----:B------:R-:W-:Y:S01]  /*4810*/  @!P6 IMAD.IADD R95, R95, 0x1, -R8 ;  /* 0x000000015f5fe824 */ /* 0x000fe200078e0a08 */
[C---:B------:R-:W-:Y:S01]  /*4820*/  ISETP.GT.U32.AND P6, PT, R8.reuse, R97, PT ;  /* 0x000000610800720c */ /* 0x040fe20003fc4070 */
[C---:B------:R-:W-:Y:S01]  /*4830*/  IMAD R99, R8.reuse, R14, R99 ;  /* 0x0000000e08637224 */ /* 0x040fe200078e0263 */
[----:B------:R-:W-:Y:S01]  /*4840*/  ISETP.GT.U32.AND P3, PT, R8, R91, PT ;  /* 0x0000005b0800720c */ /* 0x000fe20003f64070 */
[----:B------:R-:W-:-:S04]  /*4850*/  IMAD.HI.U32 R14, R6, R103, RZ ;  /* 0x00000067060e7227 */ /* 0x000fc800078e00ff */
[----:B------:R-:W-:-:S04]  /*4860*/  IMAD.HI.U32 R30, R6, R101, RZ ;  /* 0x00000065061e7227 */ /* 0x000fc800078e00ff */
[----:B------:R-:W-:Y:S02]  /*4870*/  IMAD.MOV R14, RZ, RZ, -R14 ;  /* 0x000000ffff0e7224 */ /* 0x000fe400078e0a0e */
[----:B------:R-:W-:Y:S02]  /*4880*/  IMAD.MOV R30, RZ, RZ, -R30 ;  /* 0x000000ffff1e7224 */ /* 0x000fe400078e0a1e */
[C---:B------:R-:W-:Y:S02]  /*4890*/  IMAD R92, R8.reuse, R92, R87 ;  /* 0x0000005c085c7224 */ /* 0x040fe400078e0257 */
[C---:B------:R-:W-:Y:S02]  /*48a0*/  IMAD R103, R8.reuse, R14, R103 ;  /* 0x0000000e08677224 */ /* 0x040fe400078e0267 */
[----:B------:R-:W-:Y:S02]  /*48b0*/  IMAD R101, R8, R30, R101 ;  /* 0x0000001e08657224 */ /* 0x000fe400078e0265 */
[----:B------:R-:W-:-:S04]  /*48c0*/  IMAD.HI.U32 R14, R6, R105, RZ ;  /* 0x00000069060e7227 */ /* 0x000fc800078e00ff */
[----:B------:R-:W-:Y:S01]  /*48d0*/  @!P6 IMAD.IADD R97, R97, 0x1, -R8 ;  /* 0x000000016161e824 */ /* 0x000fe200078e0a08 */
[----:B------:R-:W-:Y:S01]  /*48e0*/  ISETP.GT.U32.AND P6, PT, R8, R99, PT ;  /* 0x000000630800720c */ /* 0x000fe20003fc4070 */
[----:B------:R-:W-:-:S04]  /*48f0*/  IMAD.HI.U32 R30, R6, R107, RZ ;  /* 0x0000006b061e7227 */ /* 0x000fc800078e00ff */
[----:B------:R-:W-:-:S04]  /*4900*/  IMAD.HI.U32 R87, R6, R109, RZ ;  /* 0x0000006d06577227 */ /* 0x000fc800078e00ff */
[----:B------:R-:W-:Y:S01]  /*4910*/  @!P3 IMAD.IADD R91, R91, 0x1, -R8 ;  /* 0x000000015b5bb824 */ /* 0x000fe200078e0a08 */
[C---:B------:R-:W-:Y:S01]  /*4920*/  ISETP.GT.U32.AND P3, PT, R8.reuse, R92, PT ;  /* 0x0000005c0800720c */ /* 0x040fe20003f64070 */
[----:B------:R-:W-:Y:S02]  /*4930*/  IMAD.MOV R94, RZ, RZ, -R14 ;  /* 0x000000ffff5e7224 */ /* 0x000fe400078e0a0e */
[----:B------:R-:W-:Y:S02]  /*4940*/  IMAD.MOV R30, RZ, RZ, -R30 ;  /* 0x000000ffff1e7224 */ /* 0x000fe400078e0a1e */
[----:B------:R-:W-:Y:S02]  /*4950*/  IMAD.MOV R87, RZ, RZ, -R87 ;  /* 0x000000ffff577224 */ /* 0x000fe400078e0a57 */
[C---:B------:R-:W-:Y:S02]  /*4960*/  IMAD R105, R8.reuse, R94, R105 ;  /* 0x0000005e08697224 */ /* 0x040fe400078e0269 */
[----:B------:R-:W-:-:S02]  /*4970*/  IMAD R94, R8, R30, R107 ;  /* 0x0000001e085e7224 */ /* 0x000fc400078e026b */
[C---:B------:R-:W-:Y:S02]  /*4980*/  IMAD R107, R8.reuse, R87, R109 ;  /* 0x00000057086b7224 */ /* 0x040fe400078e026d */
[----:B------:R-:W-:Y:S01]  /*4990*/  IMAD.MOV.U32 R87, RZ, RZ, R93 ;  /* 0x000000ffff577224 */ /* 0x000fe200078e005d */
[----:B------:R-:W-:Y:S01]  /*49a0*/  IABS R93, R36 ;  /* 0x00000024005d7213 */ /* 0x000fe20000000000 */
[--C-:B------:R-:W-:Y:S01]  /*49b0*/  @!P6 IMAD.IADD R99, R99, 0x1, -R8.reuse ;  /* 0x000000016363e824 */ /* 0x100fe200078e0a08 */
[C---:B------:R-:W-:Y:S01]  /*49c0*/  ISETP.GT.U32.AND P6, PT, R8.reuse, R103, PT ;  /* 0x000000670800720c */ /* 0x040fe20003fc4070 */
[----:B------:R-:W-:Y:S01]  /*49d0*/  @!P4 IMAD.MOV R87, RZ, RZ, -R87 ;  /* 0x000000ffff57c224 */ /* 0x000fe200078e0a57 */
[----:B------:R-:W-:Y:S01]  /*49e0*/  ISETP.GT.U32.AND P4, PT, R8, R97, PT ;  /* 0x000000610800720c */ /* 0x000fe20003f84070 */
[--C-:B------:R-:W-:Y:S02]  /*49f0*/  @!P5 IMAD.IADD R89, R89, 0x1, -R8.reuse ;  /* 0x000000015959d824 */ /* 0x100fe400078e0a08 */
[----:B------:R-:W-:Y:S01]  /*4a00*/  @!P3 IMAD.IADD R92, R92, 0x1, -R8 ;  /* 0x000000015c5cb824 */ /* 0x000fe200078e0a08 */
[----:B------:R-:W-:Y:S01]  /*4a10*/  ISETP.GT.U32.AND P3, PT, R8, R101, PT ;  /* 0x000000650800720c */ /* 0x000fe20003f64070 */
[----:B------:R-:W-:Y:S01]  /*4a20*/  IMAD.HI.U32 R14, R6, R111, RZ ;  /* 0x0000006f060e7227 */ /* 0x000fe200078e00ff */
[----:B------:R-:W-:-:S03]  /*4a30*/  ISETP.GT.U32.AND P5, PT, R8, R89, PT ;  /* 0x000000590800720c */ /* 0x000fc60003fa4070 */
[----:B------:R-:W-:Y:S02]  /*4a40*/  IMAD.MOV.U32 R30, RZ, RZ, R95 ;  /* 0x000000ffff1e7224 */ /* 0x000fe400078e005f */
[--C-:B------:R-:W-:Y:S02]  /*4a50*/  @!P6 IMAD.IADD R103, R103, 0x1, -R8.reuse ;  /* 0x000000016767e824 */ /* 0x100fe400078e0a08 */
[----:B------:R-:W-:Y:S01]  /*4a60*/  @!P4 IMAD.IADD R97, R97, 0x1, -R8 ;  /* 0x000000016161c824 */ /* 0x000fe200078e0a08 */
[C---:B------:R-:W-:Y:S01]  /*4a70*/  ISETP.GT.U32.AND P4, PT, R8.reuse, R105, PT ;  /* 0x000000690800720c */ /* 0x040fe20003f84070 */
[----:B------:R-:W-:Y:S01]  /*4a80*/  IMAD.MOV R109, RZ, RZ, -R14 ;  /* 0x000000ffff6d7224 */ /* 0x000fe200078e0a0e */
[----:B------:R-:W-:Y:S01]  /*4a90*/  ISETP.GT.U32.AND P6, PT, R8, R103, PT ;  /* 0x000000670800720c */ /* 0x000fe20003fc4070 */
[----:B------:R-:W-:Y:S01]  /*4aa0*/  @!P3 IMAD.IADD R101, R101, 0x1, -R8 ;  /* 0x000000016565b824 */ /* 0x000fe200078e0a08 */
[----:B------:R-:W-:Y:S01]  /*4ab0*/  ISETP.GE.AND P3, PT, R33, RZ, PT ;  /* 0x000000ff2100720c */ /* 0x000fe20003f66270 */
[----:B------:R-:W-:-:S02]  /*4ac0*/  IMAD.MOV.U32 R14, RZ, RZ, R91 ;  /* 0x000000ffff0e7224 */ /* 0x000fc400078e005b */
[----:B------:R-:W-:Y:S01]  /*4ad0*/  @!P2 IMAD.MOV R30, RZ, RZ, -R30 ;  /* 0x000000ffff1ea224 */ /* 0x000fe200078e0a1e */
[C---:B------:R-:W-:Y:S01]  /*4ae0*/  ISETP.GT.U32.AND P2, PT, R8.reuse, R99, PT ;  /* 0x000000630800720c */ /* 0x040fe20003f44070 */
[----:B------:R-:W-:Y:S01]  /*4af0*/  @!P5 IMAD.IADD R89, R89, 0x1, -R8 ;  /* 0x000000015959d824 */ /* 0x000fe200078e0a08 */
[----:B------:R-:W-:Y:S01]  /*4b00*/  ISETP.GE.AND P5, PT, R153, RZ, PT ;  /* 0x000000ff9900720c */ /* 0x000fe20003fa6270 */
[----:B------:R-:W-:Y:S01]  /*4b10*/  @!P1 IMAD.MOV R14, RZ, RZ, -R14 ;  /* 0x000000ffff0e9224 */ /* 0x000fe200078e0a0e */
[----:B------:R-:W-:Y:S01]  /*4b20*/  ISETP.GT.U32.AND P1, PT, R8, R101, PT ;  /* 0x000000650800720c */ /* 0x000fe20003f24070 */
[----:B------:R-:W-:Y:S02]  /*4b30*/  IMAD.MOV.U32 R33, RZ, RZ, R89 ;  /* 0x000000ffff217224 */ /* 0x000fe400078e0059 */
[----:B------:R-:W-:-:S04]  /*4b40*/  IMAD.HI.U32 R89, R6, R93, RZ ;  /* 0x0000005d06597227 */ /* 0x000fc800078e00ff */
[----:B------:R-:W-:Y:S01]  /*4b50*/  IMAD R109, R8, R109, R111 ;  /* 0x0000006d086d7224 */ /* 0x000fe200078e026f */
[----:B------:R-:W-:Y:S01]  /*4b60*/  IABS R111, R161 ;  /* 0x000000a1006f7213 */ /* 0x000fe20000000000 */
[--C-:B------:R-:W-:Y:S01]  /*4b70*/  @!P4 IMAD.IADD R105, R105, 0x1, -R8.reuse ;  /* 0x000000016969c824 */ /* 0x100fe200078e0a08 */
[----:B------:R-:W-:Y:S01]  /*4b80*/  ISETP.GE.AND P4, PT, R24, RZ, PT ;  /* 0x000000ff1800720c */ /* 0x000fe20003f86270 */
[----:B------:R-:W-:Y:S01]  /*4b90*/  IMAD.MOV R89, RZ, RZ, -R89 ;  /* 0x000000ffff597224 */ /* 0x000fe200078e0a59 */
[----:B------:R-:W-:Y:S01]  /*4ba0*/  IABS R24, R173 ;  /* 0x000000ad00187213 */ /* 0x000fe20000000000 */
[--C-:B------:R-:W-:Y:S01]  /*4bb0*/  @!P2 IMAD.IADD R99, R99, 0x1, -R8.reuse ;  /* 0x000000016363a824 */ /* 0x100fe200078e0a08 */
[C---:B------:R-:W-:Y:S01]  /*4bc0*/  ISETP.GT.U32.AND P2, PT, R8.reuse, R107, PT ;  /* 0x0000006b0800720c */ /* 0x040fe20003f44070 */
[----:B------:R-:W-:Y:S01]  /*4bd0*/  @!P6 IMAD.IADD R103, R103, 0x1, -R8 ;  /* 0x000000016767e824 */ /* 0x000fe200078e0a08 */
[C---:B------:R-:W-:Y:S01]  /*4be0*/  ISETP.GT.U32.AND P6, PT, R8.reuse, R109, PT ;  /* 0x0000006d0800720c */ /* 0x040fe20003fc4070 */
[----:B------:R-:W-:-:S02]  /*4bf0*/  IMAD R96, R8, R89, R93 ;  /* 0x0000005908607224 */ /* 0x000fc400078e025d */
[----:B------:R-:W-:Y:S01]  /*4c00*/  @!P1 IMAD.IADD R101, R101, 0x1, -R8 ;  /* 0x0000000165659824 */ /* 0x000fe200078e0a08 */
[----:B------:R-:W-:Y:S01]  /*4c10*/  ISETP.GE.AND P1, PT, R181, RZ, PT ;  /* 0x000000ffb500720c */ /* 0x000fe20003f26270 */
[----:B------:R-:W-:Y:S02]  /*4c20*/  IMAD.MOV.U32 R93, RZ, RZ, R97 ;  /* 0x000000ffff5d7224 */ /* 0x000fe400078e0061 */
[----:B------:R-:W-:-:S04]  /*4c30*/  IMAD.HI.U32 R91, R6, R111, RZ ;  /* 0x0000006f065b7227 */ /* 0x000fc800078e00ff */
[----:B------:R-:W-:Y:S01]  /*4c40*/  @!P5 IMAD.MOV R93, RZ, RZ, -R93 ;  /* 0x000000ffff5dd224 */ /* 0x000fe200078e0a5d */
[C---:B------:R-:W-:Y:S01]  /*4c50*/  ISETP.GT.U32.AND P5, PT, R8.reuse, R105, PT ;  /* 0x000000690800720c */ /* 0x040fe20003fa4070 */
[----:B------:R-:W-:Y:S01]  /*4c60*/  IMAD.MOV.U32 R89, RZ, RZ, R101 ;  /* 0x000000ffff597224 */ /* 0x000fe200078e0065 */
[----:B------:R-:W-:Y:S01]  /*4c70*/  IABS R101, R204 ;  /* 0x000000cc00657213 */ /* 0x000fe20000000000 */
[----:B------:R-:W-:Y:S01]  /*4c80*/  @!P0 IMAD.MOV R33, RZ, RZ, -R33 ;  /* 0x000000ffff218224 */ /* 0x000fe200078e0a21 */
[C---:B------:R-:W-:Y:S01]  /*4c90*/  ISETP.GT.U32.AND P0, PT, R8.reuse, R92, PT ;  /* 0x0000005c0800720c */ /* 0x040fe20003f04070 */
[----:B------:R-:W-:Y:S02]  /*4ca0*/  IMAD.MOV R91, RZ, RZ, -R91 ;  /* 0x000000ffff5b7224 */ /* 0x000fe400078e0a5b */
[----:B------:R-:W-:Y:S01]  /*4cb0*/  @!P4 IMAD.MOV R89, RZ, RZ, -R89 ;  /* 0x000000ffff59c224 */ /* 0x000fe200078e0a59 */
[----:B------:R-:W-:Y:S01]  /*4cc0*/  ISETP.GT.U32.AND P4, PT, R8, R96, PT ;  /* 0x000000600800720c */ /* 0x000fe20003f84070 */
[----:B------:R-:W-:-:S02]  /*4cd0*/  IMAD.MOV.U32 R97, RZ, RZ, R24 ;  /* 0x000000ffff617224 */ /* 0x000fc400078e0018 */
[----:B------:R-:W-:Y:S02]  /*4ce0*/  IMAD R111, R8, R91, R111 ;  /* 0x0000005b086f7224 */ /* 0x000fe400078e026f */
[--C-:B------:R-:W-:Y:S01]  /*4cf0*/  @!P2 IMAD.IADD R107, R107, 0x1, -R8.reuse ;  /* 0x000000016b6ba824 */ /* 0x100fe200078e0a08 */
[----:B------:R-:W-:Y:S01]  /*4d00*/  ISETP.GE.AND P2, PT, R169, RZ, PT ;  /* 0x000000ffa900720c */ /* 0x000fe20003f46270 */
[----:B------:R-:W-:Y:S02]  /*4d10*/  @!P6 IMAD.IADD R109, R109, 0x1, -R8 ;  /* 0x000000016d6de824 */ /* 0x000fe400078e0a08 */
[----:B------:R-:W-:Y:S01]  /*4d20*/  IMAD.MOV.U32 R91, RZ, RZ, R99 ;  /* 0x000000ffff5b7224 */ /* 0x000fe200078e0063 */
[----:B------:R-:W-:Y:S01]  /*4d30*/  IABS R99, R237 ;  /* 0x000000ed00637213 */ /* 0x000fe20000000000 */
[----:B------:R-:W-:Y:S01]  /*4d40*/  IMAD.HI.U32 R95, R6, R97, RZ ;  /* 0x00000061065f7227 */ /* 0x000fe200078e00ff */
[----:B------:R-:W-:-:S03]  /*4d50*/  ISETP.GT.U32.AND P6, PT, R8, R107, PT ;  /* 0x0000006b0800720c */ /* 0x000fc60003fc4070 */
[----:B------:R-:W-:Y:S01]  /*4d60*/  @!P1 IMAD.MOV R91, RZ, RZ, -R91 ;  /* 0x000000ffff5b9224 */ /* 0x000fe200078e0a5b */
[C---:B------:R-:W-:Y:S01]  /*4d70*/  ISETP.GT.U32.AND P1, PT, R8.reuse, R109, PT ;  /* 0x0000006d0800720c */ /* 0x040fe20003f24070 */
[----:B------:R-:W-:Y:S02]  /*4d80*/  IMAD.MOV R95, RZ, RZ, -R95 ;  /* 0x000000ffff5f7224 */ /* 0x000fe400078e0a5f */
[--C-:B------:R-:W-:Y:S01]  /*4d90*/  @!P5 IMAD.IADD R105, R105, 0x1, -R8.reuse ;  /* 0x000000016969d824 */ /* 0x100fe200078e0a08 */
[----:B------:R-:W-:Y:S01]  /*4da0*/  ISETP.GT.U32.AND P5, PT, R8, R111, PT ;  /* 0x0000006f0800720c */ /* 0x000fe20003fa4070 */
[--C-:B------:R-:W-:Y:S01]  /*4db0*/  @!P0 IMAD.IADD R92, R92, 0x1, -R8.reuse ;  /* 0x000000015c5c8824 */ /* 0x100fe200078e0a08 */
[C---:B------:R-:W-:Y:S01]  /*4dc0*/  ISETP.GT.U32.AND P0, PT, R8.reuse, R94, PT ;  /* 0x0000005e0800720c */ /* 0x040fe20003f04070 */
[----:B------:R-:W-:Y:S02]  /*4dd0*/  IMAD R100, R8, R95, R97 ;  /* 0x0000005f08647224 */ /* 0x000fe400078e0261 */
[--C-:B------:R-:W-:Y:S01]  /*4de0*/  @!P4 IMAD.IADD R96, R96, 0x1, -R8.reuse ;  /* 0x000000016060c824 */ /* 0x100fe200078e0a08 */
[----:B------:R-:W-:Y:S01]  /*4df0*/  ISETP.GE.AND P4, PT, R161, RZ, PT ;  /* 0x000000ffa100720c */ /* 0x000fe20003f86270 */
[----:B------:R-:W-:Y:S01]  /*4e00*/  IMAD.MOV.U32 R95, RZ, RZ, R105 ;  /* 0x000000ffff5f7224 */ /* 0x000fe200078e0069 */
[----:B------:R-:W-:Y:S01]  /*4e10*/  IABS R105, R177 ;  /* 0x000000b100697213 */ /* 0x000fe20000000000 */
[----:B------:R-:W-:Y:S01]  /*4e20*/  @!P1 IMAD.IADD R109, R109, 0x1, -R8 ;  /* 0x000000016d6d9824 */ /* 0x000fe200078e0a08 */
[----:B------:R-:W-:Y:S01]  /*4e30*/  ISETP.GE.AND P1, PT, R36, RZ, PT ;  /* 0x000000ff2400720c */ /* 0x000fe20003f26270 */
[----:B------:R-:W-:Y:S01]  /*4e40*/  @!P2 IMAD.MOV R95, RZ, RZ, -R95 ;  /* 0x000000ffff5fa224 */ /* 0x000fe200078e0a5f */
[----:B------:R-:W-:Y:S01]  /*4e50*/  ISETP.GT.U32.AND P2, PT, R8, R96, PT ;  /* 0x000000600800720c */ /* 0x000fe20003f44070 */
[----:B------:R-:W-:-:S04]  /*4e60*/  IMAD.HI.U32 R97, R6, R99, RZ ;  /* 0x0000006306617227 */ /* 0x000fc800078e00ff */
[----:B------:R-:W-:Y:S01]  /*4e70*/  @!P0 IMAD.IADD R94, R94, 0x1, -R8 ;  /* 0x000000015e5e8824 */ /* 0x000fe200078e0a08 */
[----:B------:R-:W-:Y:S01]  /*4e80*/  ISETP.GE.AND P0, PT, R186, RZ, PT ;  /* 0x000000ffba00720c */ /* 0x000fe20003f06270 */
[----:B------:R-:W-:Y:S02]  /*4e90*/  IMAD.MOV R97, RZ, RZ, -R97 ;  /* 0x000000ffff617224 */ /* 0x000fe400078e0a61 */
[----:B------:R-:W-:Y:S01]  /*4ea0*/  @!P3 IMAD.MOV R92, RZ, RZ, -R92 ;  /* 0x000000ffff5cb224 */ /* 0x000fe200078e0a5c */
[C---:B------:R-:W-:Y:S01]  /*4eb0*/  ISETP.GT.U32.AND P3, PT, R8.reuse, R94, PT ;  /* 0x0000005e0800720c */ /* 0x040fe20003f64070 */
[----:B------:R-:W-:Y:S02]  /*4ec0*/  IMAD R99, R8, R97, R99 ;  /* 0x0000006108637224 */ /* 0x000fe400078e0263 */
[--C-:B------:R-:W-:Y:S01]  /*4ed0*/  @!P2 IMAD.IADD R96, R96, 0x1, -R8.reuse ;  /* 0x000000016060a824 */ /* 0x100fe200078e0a08 */
[----:B------:R-:W-:Y:S01]  /*4ee0*/  ISETP.GE.AND P2, PT, R204, RZ, PT ;  /* 0x000000ffcc00720c */ /* 0x000fe20003f46270 */
[----:B------:R-:W-:Y:S01]  /*4ef0*/  IMAD.MOV.U32 R24, RZ, RZ, R103 ;  /* 0x000000ffff187224 */ /* 0x000fe200078e0067 */
[----:B------:R-:W-:Y:S01]  /*4f00*/  CS2R R204, SRZ ;  /* 0x0000000000cc7805 */ /* 0x000fe2000001ff00 */
[----:B------:R-:W-:Y:S01]  /*4f10*/  @!P5 IMAD.IADD R111, R111, 0x1, -R8 ;  /* 0x000000016f6fd824 */ /* 0x000fe200078e0a08 */
[C---:B------:R-:W-:Y:S01]  /*4f20*/  ISETP.GT.U32.AND P5, PT, R8.reuse, R100, PT ;  /* 0x000000640800720c */ /* 0x040fe20003fa4070 */
[----:B------:R-:W-:Y:S01]  /*4f30*/  @!P1 IMAD.MOV R96, RZ, RZ, -R96 ;  /* 0x000000ffff609224 */ /* 0x000fe200078e0a60 */
[----:B------:R-:W-:Y:S01]  /*4f40*/  ISETP.GT.U32.AND P1, PT, R8, R99, PT ;  /* 0x000000630800720c */ /* 0x000fe20003f24070 */
[----:B------:R-:W-:Y:S01]  /*4f50*/  @!P0 IMAD.MOV R24, RZ, RZ, -R24 ;  /* 0x000000ffff188224 */ /* 0x000fe200078e0a18 */
[----:B------:R-:W-:Y:S01]  /*4f60*/  ISETP.GE.AND P0, PT, R157, RZ, PT ;  /* 0x000000ff9d00720c */ /* 0x000fe20003f06270 */
[----:B------:R-:W-:Y:S01]  /*4f70*/  @!P3 IMAD.IADD R94, R94, 0x1, -R8 ;  /* 0x000000015e5eb824 */ /* 0x000fe200078e0a08 */
[----:B------:R-:W-:Y:S01]  /*4f80*/  ISETP.GE.AND P3, PT, R90, RZ, PT ;  /* 0x000000ff5a00720c */ /* 0x000fe20003f66270 */
[----:B------:R-:W-:-:S04]  /*4f90*/  IMAD.HI.U32 R98, R6, R101, RZ ;  /* 0x0000006506627227 */ /* 0x000fc800078e00ff */
[--C-:B------:R-:W-:Y:S01]  /*4fa0*/  @!P6 IMAD.IADD R107, R107, 0x1, -R8.reuse ;  /* 0x000000016b6be824 */ /* 0x100fe200078e0a08 */
[----:B------:R-:W-:Y:S01]  /*4fb0*/  ISETP.GE.AND P6, PT, R228, RZ, PT ;  /* 0x000000ffe400720c */ /* 0x000fe20003fc6270 */
[----:B------:R-:W-:Y:S02]  /*4fc0*/  @!P5 IMAD.IADD R100, R100, 0x1, -R8 ;  /* 0x000000016464d824 */ /* 0x000fe400078e0a08 */
[----:B------:R-:W-:Y:S02]  /*4fd0*/  IMAD.MOV R98, RZ, RZ, -R98 ;  /* 0x000000ffff627224 */ /* 0x000fe400078e0a62 */
[----:B------:R-:W-:Y:S01]  /*4fe0*/  @!P1 IMAD.IADD R99, R99, 0x1, -R8 ;  /* 0x0000000163639824 */ /* 0x000fe200078e0a08 */
[C---:B------:R-:W-:Y:S01]  /*4ff0*/  ISETP.GT.U32.AND P5, PT, R8.reuse, R100, PT ;  /* 0x000000640800720c */ /* 0x040fe20003fa4070 */
[----:B------:R-:W-:Y:S01]  /*5000*/  @!P0 IMAD.MOV R94, RZ, RZ, -R94 ;  /* 0x000000ffff5e8224 */ /* 0x000fe200078e0a5e */
[C---:B------:R-:W-:Y:S01]  /*5010*/  ISETP.GT.U32.AND P0, PT, R8.reuse, R111, PT ;  /* 0x0000006f0800720c */ /* 0x040fe20003f04070 */
[----:B------:R-:W-:Y:S01]  /*5020*/  IMAD.MOV.U32 R90, RZ, RZ, R107 ;  /* 0x000000ffff5a7224 */ /* 0x000fe200078e006b */
[----:B------:R-:W-:Y:S01]  /*5030*/  IABS R107, R190 ;  /* 0x000000be006b7213 */ /* 0x000fe20000000000 */
[C---:B------:R-:W-:Y:S01]  /*5040*/  IMAD R101, R8.reuse, R98, R101 ;  /* 0x0000006208657224 */ /* 0x040fe200078e0265 */
[----:B------:R-:W-:Y:S01]  /*5050*/  ISETP.GT.U32.AND P1, PT, R8, R99, PT ;  /* 0x000000630800720c */ /* 0x000fe20003f24070 */
[----:B------:R-:W-:-:S04]  /*5060*/  IMAD.HI.U32 R98, R6, R105, RZ ;  /* 0x0000006906627227 */ /* 0x000fc800078e00ff */
[----:B------:R-:W-:Y:S01]  /*5070*/  @!P3 IMAD.MOV R90, RZ, RZ, -R90 ;  /* 0x000000ffff5ab224 */ /* 0x000fe200078e0a5a */
[----:B------:R-:W-:Y:S01]  /*5080*/  ISETP.GE.AND P3, PT, R173, RZ, PT ;  /* 0x000000ffad00720c */ /* 0x000fe20003f66270 */
[----:B------:R-:W-:Y:S02]  /*5090*/  IMAD.MOV R103, RZ, RZ, -R98 ;  /* 0x000000ffff677224 */ /* 0x000fe400078e0a62 */
[----:B------:R-:W-:-:S04]  /*50a0*/  IMAD.HI.U32 R98, R6, R107, RZ ;  /* 0x0000006b06627227 */ /* 0x000fc800078e00ff */
[----:B------:R-:W-:Y:S02]  /*50b0*/  IMAD R105, R8, R103, R105 ;  /* 0x0000006708697224 */ /* 0x000fe400078e0269 */
[----:B------:R-:W-:Y:S02]  /*50c0*/  IMAD.MOV R104, RZ, RZ, -R98 ;  /* 0x000000ffff687224 */ /* 0x000fe400078e0a62 */
[----:B------:R-:W-:Y:S01]  /*50d0*/  IMAD.MOV.U32 R36, RZ, RZ, R109 ;  /* 0x000000ffff247224 */ /* 0x000fe200078e006d */
[----:B------:R-:W-:Y:S01]  /*50e0*/  IABS R109, R235 ;  /* 0x000000eb006d7213 */ /* 0x000fe20000000000 */
[--C-:B------:R-:W-:Y:S01]  /*50f0*/  @!P0 IMAD.IADD R111, R111, 0x1, -R8.reuse ;  /* 0x000000016f6f8824 */ /* 0x100fe200078e0a08 */
[----:B------:R-:W-:Y:S01]  /*5100*/  ISETP.GE.AND P0, PT, R177, RZ, PT ;  /* 0x000000ffb100720c */ /* 0x000fe20003f06270 */
[----:B------:R-:W-:Y:S01]  /*5110*/  @!P5 IMAD.IADD R100, R100, 0x1, -R8 ;  /* 0x000000016464d824 */ /* 0x000fe200078e0a08 */
[C---:B------:R-:W-:Y:S01]  /*5120*/  ISETP.GT.U32.AND P5, PT, R8.reuse, R101, PT ;  /* 0x000000650800720c */ /* 0x040fe20003fa4070 */
[----:B------:R-:W-:-:S02]  /*5130*/  IMAD R104, R8, R104, R107 ;  /* 0x0000006808687224 */ /* 0x000fc400078e026b */
[----:B------:R-:W-:Y:S01]  /*5140*/  @!P1 IMAD.IADD R99, R99, 0x1, -R8 ;  /* 0x0000000163639824 */ /* 0x000fe200078e0a08 */
[----:B------:R-:W-:Y:S01]  /*5150*/  ISETP.GT.U32.AND P1, PT, R8, R105, PT ;  /* 0x000000690800720c */ /* 0x000fe20003f24070 */
[----:B------:R-:W-:Y:S01]  /*5160*/  @!P6 IMAD.MOV R36, RZ, RZ, -R36 ;  /* 0x000000ffff24e224 */ /* 0x000fe200078e0a24 */
[----:B------:R-:W-:Y:S01]  /*5170*/  ISETP.GE.AND P6, PT, R237, RZ, PT ;  /* 0x000000ffed00720c */ /* 0x000fe20003fc6270 */
[----:B------:R-:W-:Y:S01]  /*5180*/  IMAD.MOV.U32 R97, RZ, RZ, R111 ;  /* 0x000000ffff617224 */ /* 0x000fe200078e006f */
[----:B------:R-:W-:Y:S01]  /*5190*/  IABS R111, R224 ;  /* 0x000000e0006f7213 */ /* 0x000fe20000000000 */
[----:B------:R-:W-:-:S04]  /*51a0*/  IMAD.HI.U32 R102, R6, R109, RZ ;  /* 0x0000006d06667227 */ /* 0x000fc800078e00ff */
[----:B------:R-:W-:Y:S01]  /*51b0*/  @!P3 IMAD.MOV R100, RZ, RZ, -R100 ;  /* 0x000000ffff64b224 */ /* 0x000fe200078e0a64 */
[----:B------:R-:W-:Y:S01]  /*51c0*/  ISETP.GT.U32.AND P3, PT, R8, R104, PT ;  /* 0x000000680800720c */ /* 0x000fe20003f64070 */
[----:B------:R-:W-:Y:S02]  /*51d0*/  IMAD.MOV R102, RZ, RZ, -R102 ;  /* 0x000000ffff667224 */ /* 0x000fe400078e0a66 */
[----:B------:R-:W-:-:S04]  /*51e0*/  IMAD.HI.U32 R98, R6, R111, RZ ;  /* 0x0000006f06627227 */ /* 0x000fc800078e00ff */
[C---:B------:R-:W-:Y:S01]  /*51f0*/  IMAD R103, R8.reuse, R102, R109 ;  /* 0x0000006608677224 */ /* 0x040fe200078e026d */
[----:B------:R-:W-:Y:S01]  /*5200*/  IABS R109, R226 ;  /* 0x000000e2006d7213 */ /* 0x000fe20000000000 */
[----:B------:R-:W-:Y:S02]  /*5210*/  IMAD.MOV R102, RZ, RZ, -R98 ;  /* 0x000000ffff667224 */ /* 0x000fe400078e0a62 */
[----:B------:R-:W-:Y:S02]  /*5220*/  @!P1 IMAD.IADD R105, R105, 0x1, -R8 ;  /* 0x0000000169699824 */ /* 0x000fe400078e0a08 */
[----:B------:R-:W-:Y:S02]  /*5230*/  IMAD.MOV.U32 R107, RZ, RZ, R106 ;  /* 0x000000ffff6b7224 */ /* 0x000fe400078e006a */
[C---:B------:R-:W-:Y:S01]  /*5240*/  IMAD R102, R8.reuse, R102, R111 ;  /* 0x0000006608667224 */ /* 0x040fe200078e026f */
[----:B------:R-:W-:Y:S01]  /*5250*/  IABS R111, R15 ;  /* 0x0000000f006f7213 */ /* 0x000fe20000000000 */
[----:B------:R-:W-:Y:S01]  /*5260*/  @!P6 IMAD.MOV R99, RZ, RZ, -R99 ;  /* 0x000000ffff63e224 */ /* 0x000fe200078e0a63 */
[----:B------:R-:W-:Y:S01]  /*5270*/  ISETP.GT.U32.AND P6, PT, R8, R103, PT ;  /* 0x000000670800720c */ /* 0x000fe20003fc4070 */
[----:B------:R-:W-:Y:S01]  /*5280*/  @!P3 IMAD.IADD R104, R104, 0x1, -R8 ;  /* 0x000000016868b824 */ /* 0x000fe200078e0a08 */
[----:B------:R-:W-:Y:S01]  /*5290*/  ISETP.GT.U32.AND P3, PT, R8, R105, PT ;  /* 0x000000690800720c */ /* 0x000fe20003f64070 */
[----:B------:R-:W-:Y:S01]  /*52a0*/  IMAD.HI.U32 R98, R6, R107, RZ ;  /* 0x0000006b06627227 */ /* 0x000fe200078e00ff */
[----:B------:R-:W-:-:S03]  /*52b0*/  ISETP.GT.U32.AND P1, PT, R8, R102, PT ;  /* 0x000000660800720c */ /* 0x000fc60003f24070 */
[----:B------:R-:W-:Y:S02]  /*52c0*/  IMAD.MOV R98, RZ, RZ, -R98 ;  /* 0x000000ffff627224 */ /* 0x000fe400078e0a62 */
[--C-:B------:R-:W-:Y:S02]  /*52d0*/  @!P5 IMAD.IADD R101, R101, 0x1, -R8.reuse ;  /* 0x000000016565d824 */ /* 0x100fe400078e0a08 */
[C---:B------:R-:W-:Y:S02]  /*52e0*/  IMAD R107, R8.reuse, R98, R107 ;  /* 0x00000062086b7224 */ /* 0x040fe400078e026b */
[--C-:B------:R-:W-:Y:S01]  /*52f0*/  @!P6 IMAD.IADD R103, R103, 0x1, -R8.reuse ;  /* 0x000000016767e824 */ /* 0x100fe200078e0a08 */
[C---:B------:R-:W-:Y:S01]  /*5300*/  ISETP.GT.U32.AND P5, PT, R8.reuse, R101, PT ;  /* 0x000000650800720c */ /* 0x040fe20003fa4070 */
[--C-:B------:R-:W-:Y:S01]  /*5310*/  @!P3 IMAD.IADD R105, R105, 0x1, -R8.reuse ;  /* 0x000000016969b824 */ /* 0x100fe200078e0a08 */
[----:B------:R-:W-:Y:S01]  /*5320*/  ISETP.GT.U32.AND P3, PT, R8, R107, PT ;  /* 0x0000006b0800720c */ /* 0x000fe20003f64070 */
[----:B------:R-:W-:Y:S01]  /*5330*/  @!P1 IMAD.IADD R102, R102, 0x1, -R8 ;  /* 0x0000000166669824 */ /* 0x000fe200078e0a08 */
[----:B------:R-:W-:Y:S01]  /*5340*/  ISETP.GT.U32.AND P1, PT, R8, R103, PT ;  /* 0x000000670800720c */ /* 0x000fe20003f24070 */
[----:B------:R-:W-:Y:S01]  /*5350*/  IMAD.HI.U32 R98, R6, R109, RZ ;  /* 0x0000006d06627227 */ /* 0x000fe200078e00ff */
[----:B------:R-:W-:-:S03]  /*5360*/  ISETP.GT.U32.AND P6, PT, R8, R104, PT ;  /* 0x000000680800720c */ /* 0x000fc60003fc4070 */
[----:B------:R-:W-:Y:S02]  /*5370*/  IMAD.MOV R98, RZ, RZ, -R98 ;  /* 0x000000ffff627224 */ /* 0x000fe400078e0a62 */
[----:B------:R-:W-:Y:S02]  /*5380*/  @!P0 IMAD.MOV R105, RZ, RZ, -R105 ;  /* 0x000000ffff698224 */ /* 0x000fe400078e0a69 */
[----:B------:R-:W-:Y:S02]  /*5390*/  IMAD R106, R8, R98, R109 ;  /* 0x00000062086a7224 */ /* 0x000fe400078e026d */
[--C-:B------:R-:W-:Y:S01]  /*53a0*/  @!P5 IMAD.IADD R101, R101, 0x1, -R8.reuse ;  /* 0x000000016565d824 */ /* 0x100fe200078e0a08 */
[----:B------:R-:W-:Y:S01]  /*53b0*/  ISETP.GE.AND P5, PT, R235, RZ, PT ;  /* 0x000000ffeb00720c */ /* 0x000fe20003fa6270 */
[--C-:B------:R-:W-:Y:S01]  /*53c0*/  @!P3 IMAD.IADD R107, R107, 0x1, -R8.reuse ;  /* 0x000000016b6bb824 */ /* 0x100fe200078e0a08 */
[----:B------:R-:W-:Y:S01]  /*53d0*/  ISETP.GE.AND P3, PT, R226, RZ, PT ;  /* 0x000000ffe200720c */ /* 0x000fe20003f66270 */
[----:B------:R-:W-:Y:S01]  /*53e0*/  @!P1 IMAD.IADD R103, R103, 0x1, -R8 ;  /* 0x0000000167679824 */ /* 0x000fe200078e0a08 */
[C---:B------:R-:W-:Y:S01]  /*53f0*/  ISETP.GT.U32.AND P1, PT, R8.reuse, R106, PT ;  /* 0x0000006a0800720c */ /* 0x040fe20003f24070 */
[----:B------:R-:W-:Y:S01]  /*5400*/  @!P2 IMAD.MOV R101, RZ, RZ, -R101 ;  /* 0x000000ffff65a224 */ /* 0x000fe200078e0a65 */
[----:B------:R-:W-:Y:S01]  /*5410*/  ISETP.GT.U32.AND P2, PT, R8, R102, PT ;  /* 0x000000660800720c */ /* 0x000fe20003f44070 */
[----:B------:R-:W-:Y:S01]  /*5420*/  IMAD.HI.U32 R98, R6, R111, RZ ;  /* 0x0000006f06627227 */ /* 0x000fe200078e00ff */
[----:B------:R-:W-:-:S03]  /*5430*/  ISETP.GT.U32.AND P0, PT, R8, R107, PT ;  /* 0x0000006b0800720c */ /* 0x000fc60003f04070 */
[----:B------:R-:W-:-:S04]  /*5440*/  IMAD.HI.U32 R109, R6, R115, RZ ;  /* 0x00000073066d7227 */ /* 0x000fc800078e00ff */
[----:B------:R-:W-:Y:S01]  /*5450*/  @!P6 IMAD.IADD R104, R104, 0x1, -R8 ;  /* 0x000000016868e824 */ /* 0x000fe200078e0a08 */
[----:B------:R-:W-:Y:S01]  /*5460*/  ISETP.GE.AND P6, PT, R224, RZ, PT ;  /* 0x000000ffe000720c */ /* 0x000fe20003fc6270 */
[----:B------:R-:W-:Y:S02]  /*5470*/  IMAD.MOV R98, RZ, RZ, -R98 ;  /* 0x000000ffff627224 */ /* 0x000fe400078e0a62 */
[----:B------:R-:W-:Y:S02]  /*5480*/  IMAD.MOV R110, RZ, RZ, -R109 ;  /* 0x000000ffff6e7224 */ /* 0x000fe400078e0a6d */
[----:B------:R-:W-:Y:S01]  /*5490*/  @!P4 IMAD.MOV R97, RZ, RZ, -R97 ;  /* 0x000000ffff61c224 */ /* 0x000fe200078e0a61 */
[----:B------:R-:W-:Y:S01]  /*54a0*/  ISETP.GE.AND P4, PT, R190, RZ, PT ;  /* 0x000000ffbe00720c */ /* 0x000fe20003f86270 */
[C---:B------:R-:W-:Y:S02]  /*54b0*/  IMAD R109, R8.reuse, R98, R111 ;  /* 0x00000062086d7224 */ /* 0x040fe400078e026f */
[----:B------:R-:W-:Y:S01]  /*54c0*/  IMAD R111, R8, R110, R115 ;  /* 0x0000006e086f7224 */ /* 0x000fe200078e0273 */
[----:B------:R-:W-:Y:S01]  /*54d0*/  IABS R115, R250 ;  /* 0x000000fa00737213 */ /* 0x000fe20000000000 */
[--C-:B------:R-:W-:Y:S01]  /*54e0*/  @!P1 IMAD.IADD R106, R106, 0x1, -R8.reuse ;  /* 0x000000016a6a9824 */ /* 0x100fe200078e0a08 */
[----:B------:R-:W-:Y:S01]  /*54f0*/  ISETP.GT.U32.AND P1, PT, R8, R109, PT ;  /* 0x0000006d0800720c */ /* 0x000fe20003f24070 */
[--C-:B------:R-:W-:Y:S01]  /*5500*/  @!P2 IMAD.IADD R102, R102, 0x1, -R8.reuse ;  /* 0x000000016666a824 */ /* 0x100fe200078e0a08 */
[----:B------:R-:W-:Y:S01]  /*5510*/  ISETP.GE.AND P2, PT, R193, RZ, PT ;  /* 0x000000ffc100720c */ /* 0x000fe20003f46270 */
[----:B------:R-:W-:Y:S01]  /*5520*/  @!P5 IMAD.MOV R103, RZ, RZ, -R103 ;  /* 0x000000ffff67d224 */ /* 0x000fe200078e0a67 */
[C---:B------:R-:W-:Y:S01]  /*5530*/  ISETP.GT.U32.AND P5, PT, R8.reuse, R108, PT ;  /* 0x0000006c0800720c */ /* 0x040fe20003fa4070 */
[----:B------:R-:W-:Y:S01]  /*5540*/  @!P0 IMAD.IADD R107, R107, 0x1, -R8 ;  /* 0x000000016b6b8824 */ /* 0x000fe200078e0a08 */
[----:B------:R-:W-:Y:S01]  /*5550*/  ISETP.GT.U32.AND P0, PT, R8, R111, PT ;  /* 0x0000006f0800720c */ /* 0x000fe20003f04070 */
[----:B------:R-:W-:-:S04]  /*5560*/  IMAD.HI.U32 R98, R6, R113, RZ ;  /* 0x0000007106627227 */ /* 0x000fc800078e00ff */
[----:B------:R-:W-:Y:S01]  /*5570*/  @!P6 IMAD.MOV R102, RZ, RZ, -R102 ;  /* 0x000000ffff66e224 */ /* 0x000fe200078e0a66 */
[----:B------:R-:W-:Y:S01]  /*5580*/  ISETP.GE.AND P6, PT, R15, RZ, PT ;  /* 0x000000ff0f00720c */ /* 0x000fe20003fc6270 */
[----:B------:R-:W-:Y:S02]  /*5590*/  IMAD.MOV R98, RZ, RZ, -R98 ;  /* 0x000000ffff627224 */ /* 0x000fe400078e0a62 */
[----:B------:R-:W-:-:S04]  /*55a0*/  IMAD.HI.U32 R15, R6, R115, RZ ;  /* 0x00000073060f7227 */ /* 0x000fc800078e00ff */
[----:B------:R-:W-:Y:S01]  /*55b0*/  @!P4 IMAD.MOV R104, RZ, RZ, -R104 ;  /* 0x000000ffff68c224 */ /* 0x000fe200078e0a68 */
[C---:B------:R-:W-:Y:S01]  /*55c0*/  ISETP.GT.U32.AND P4, PT, R8.reuse, R106, PT ;  /* 0x0000006a0800720c */ /* 0x040fe20003f84070 */
[----:B------:R-:W-:Y:S02]  /*55d0*/  IMAD R110, R8, R98, R113 ;  /* 0x00000062086e7224 */ /* 0x000fe400078e0271 */
[----:B------:R-:W-:Y:S02]  /*55e0*/  IMAD.MOV R113, RZ, RZ, -R15 ;  /* 0x000000ffff717224 */ /* 0x000fe400078e0a0f */
[----:B------:R-:W-:Y:S01]  /*55f0*/  IMAD.MOV.U32 R15, RZ, RZ, R107 ;  /* 0x000000ffff0f7224 */ /* 0x000fe200078e006b */
[----:B------:R-:W-:Y:S01]  /*5600*/  IABS R107, R196 ;  /* 0x000000c4006b7213 */ /* 0x000fe20000000000 */
[--C-:B------:R-:W-:Y:S01]  /*5610*/  @!P1 IMAD.IADD R109, R109, 0x1, -R8.reuse ;  /* 0x000000016d6d9824 */ /* 0x100fe200078e0a08 */
[----:B------:R-:W-:Y:S01]  /*5620*/  ISETP.GE.AND P1, PT, R208, RZ, PT ;  /* 0x000000ffd000720c */ /* 0x000fe20003f26270 */
[--C-:B------:R-:W-:Y:S01]  /*5630*/  @!P5 IMAD.IADD R108, R108, 0x1, -R8.reuse ;  /* 0x000000016c6cd824 */ /* 0x100fe200078e0a08 */
[----:B------:R-:W-:Y:S01]  /*5640*/  CS2R R208, SRZ ;  /* 0x0000000000d07805 */ /* 0x000fe2000001ff00 */
[----:B------:R-:W-:Y:S01]  /*5650*/  @!P0 IMAD.IADD R111, R111, 0x1, -R8 ;  /* 0x000000016f6f8824 */ /* 0x000fe200078e0a08 */
[----:B------:R-:W-:Y:S01]  /*5660*/  ISETP.GT.U32.AND P5, PT, R8, R109, PT ;  /* 0x0000006d0800720c */ /* 0x000fe20003fa4070 */
[----:B------:R-:W-:-:S03]  /*5670*/  IMAD.HI.U32 R98, R6, R107, RZ ;  /* 0x0000006b06627227 */ /* 0x000fc600078e00ff */
[C---:B------:R-:W-:Y:S01]  /*5680*/  ISETP.GT.U32.AND P0, PT, R8.reuse, R111, PT ;  /* 0x0000006f0800720c */ /* 0x040fe20003f04070 */
[----:B------:R-:W-:Y:S01]  /*5690*/  @!P2 IMAD.MOV R15, RZ, RZ, -R15 ;  /* 0x000000ffff0fa224 */ /* 0x000fe200078e0a0f */
[C---:B------:R-:W-:Y:S01]  /*56a0*/  ISETP.GT.U32.AND P2, PT, R8.reuse, R108, PT ;  /* 0x0000006c0800720c */ /* 0x040fe20003f44070 */
[----:B------:R-:W-:Y:S01]  /*56b0*/  IMAD R113, R8, R113, R115 ;  /* 0x0000007108717224 */ /* 0x000fe200078e0273 */
[----:B------:R-:W-:Y:S01]  /*56c0*/  IABS R115, R220 ;  /* 0x000000dc00737213 */ /* 0x000fe20000000000 */
[----:B------:R-:W-:Y:S02]  /*56d0*/  IMAD.MOV R112, RZ, RZ, -R98 ;  /* 0x000000ffff707224 */ /* 0x000fe400078e0a62 */
[----:B------:R-:W-:Y:S01]  /*56e0*/  @!P4 IMAD.IADD R106, R106, 0x1, -R8 ;  /* 0x000000016a6ac824 */ /* 0x000fe200078e0a08 */
[----:B------:R-:W-:Y:S01]  /*56f0*/  ISETP.GE.AND P4, PT, R188, RZ, PT ;  /* 0x000000ffbc00720c */ /* 0x000fe20003f86270 */
[----:B------:R-:W-:-:S04]  /*5700*/  IMAD.HI.U32 R98, R6, R115, RZ ;  /* 0x0000007306627227 */ /* 0x000fc800078e00ff */
[----:B------:R-:W-:Y:S02]  /*5710*/  IMAD R112, R8, R112, R107 ;  /* 0x0000007008707224 */ /* 0x000fe400078e026b */
[----:B------:R-:W-:-:S04]  /*5720*/  IMAD.HI.U32 R107, R6, R117, RZ ;  /* 0x00000075066b7227 */ /* 0x000fc800078e00ff */
[----:B------:R-:W-:Y:S02]  /*5730*/  IMAD.MOV R98, RZ, RZ, -R98 ;  /* 0x000000ffff627224 */ /* 0x000fe400078e0a62 */
[----:B------:R-:W-:Y:S02]  /*5740*/  IMAD.MOV R107, RZ, RZ, -R107 ;  /* 0x000000ffff6b7224 */ /* 0x000fe400078e0a6b */
[--C-:B------:R-:W-:Y:S01]  /*5750*/  @!P5 IMAD.IADD R109, R109, 0x1, -R8.reuse ;  /* 0x000000016d6dd824 */ /* 0x100fe200078e0a08 */
[----:B------:R-:W-:Y:S01]  /*5760*/  ISETP.GT.U32.AND P5, PT, R8, R110, PT ;  /* 0x0000006e0800720c */ /* 0x000fe20003fa4070 */
[--C-:B------:R-:W-:Y:S01]  /*5770*/  @!P2 IMAD.IADD R108, R108, 0x1, -R8.reuse ;  /* 0x000000016c6ca824 */ /* 0x100fe200078e0a08 */
[C---:B------:R-:W-:Y:S01]  /*5780*/  ISETP.GT.U32.AND P2, PT, R8.reuse, R113, PT ;  /* 0x000000710800720c */ /* 0x040fe20003f44070 */
[----:B------:R-:W-:Y:S01]  /*5790*/  @!P0 IMAD.IADD R111, R111, 0x1, -R8 ;  /* 0x000000016f6f8824 */ /* 0x000fe200078e0a08 */
[----:B------:R-:W-:Y:S01]  /*57a0*/  ISETP.GE.AND P0, PT, R241, RZ, PT ;  /* 0x000000fff100720c */ /* 0x000fe20003f06270 */
[C---:B------:R-:W-:Y:S01]  /*57b0*/  IMAD R115, R8.reuse, R98, R115 ;  /* 0x0000006208737224 */ /* 0x040fe200078e0273 */
[----:B------:R-:W-:Y:S01]  /*57c0*/  IABS R98, R212 ;  /* 0x000000d400627213 */ /* 0x000fe20000000000 */
[----:B------:R-:W-:-:S02]  /*57d0*/  IMAD R114, R8, R107, R117 ;  /* 0x0000006b08727224 */ /* 0x000fc400078e0275 */
[----:B------:R-:W-:Y:S02]  /*57e0*/  IMAD.MOV.U32 R107, RZ, RZ, R109 ;  /* 0x000000ffff6b7224 */ /* 0x000fe400078e006d */
[----:B------:R-:W-:Y:S02]  /*57f0*/  IMAD.MOV.U32 R109, RZ, RZ, R111 ;  /* 0x000000ffff6d7224 */ /* 0x000fe400078e006f */
[----:B------:R-:W-:Y:S01]  /*5800*/  @!P4 IMAD.MOV R108, RZ, RZ, -R108 ;  /* 0x000000ffff6cc224 */ /* 0x000fe200078e0a6c */
[C---:B------:R-:W-:Y:S01]  /*5810*/  ISETP.GT.U32.AND P4, PT, R8.reuse, R115, PT ;  /* 0x000000730800720c */ /* 0x040fe20003f84070 */
[----:B------:R-:W-:Y:S01]  /*5820*/  @!P1 IMAD.MOV R109, RZ, RZ, -R109 ;  /* 0x000000ffff6d9224 */ /* 0x000fe200078e0a6d */
[----:B------:R-:W-:Y:S01]  /*5830*/  ISETP.GT.U32.AND P1, PT, R8, R114, PT ;  /* 0x000000720800720c */ /* 0x000fe20003f24070 */
[--C-:B------:R-:W-:Y:S01]  /*5840*/  @!P5 IMAD.IADD R110, R110, 0x1, -R8.reuse ;  /* 0x000000016e6ed824 */ /* 0x100fe200078e0a08 */
[----:B------:R-:W-:Y:S01]  /*5850*/  ISETP.GT.U32.AND P5, PT, R8, R112, PT ;  /* 0x000000700800720c */ /* 0x000fe20003fa4070 */
[----:B------:R-:W-:Y:S01]  /*5860*/  @!P2 IMAD.IADD R113, R113, 0x1, -R8 ;  /* 0x000000017171a824 */ /* 0x000fe200078e0a08 */
[----:B------:R-:W-:Y:S01]  /*5870*/  ISETP.GE.AND P2, PT, R250, RZ, PT ;  /* 0x000000fffa00720c */ /* 0x000fe20003f46270 */
[----:B------:R-:W-:-:S02]  /*5880*/  @!P6 IMAD.MOV R107, RZ, RZ, -R107 ;  /* 0x000000ffff6be224 */ /* 0x000fc400078e0a6b */
[----:B------:R-:W-:Y:S01]  /*5890*/  @!P3 IMAD.MOV R106, RZ, RZ, -R106 ;  /* 0x000000ffff6ab224 */ /* 0x000fe200078e0a6a */
[C---:B------:R-:W-:Y:S01]  /*58a0*/  ISETP.GT.U32.AND P6, PT, R8.reuse, R113, PT ;  /* 0x000000710800720c */ /* 0x040fe20003fc4070 */
[C---:B------:R-:W-:Y:S01]  /*58b0*/  IMAD R117, R8.reuse, R116, R119 ;  /* 0x0000007408757224 */ /* 0x040fe200078e0277 */
[----:B------:R-:W-:Y:S01]  /*58c0*/  ISETP.GT.U32.AND P3, PT, R8, R110, PT ;  /* 0x0000006e0800720c */ /* 0x000fe20003f64070 */
[--C-:B------:R-:W-:Y:S01]  /*58d0*/  @!P4 IMAD.IADD R115, R115, 0x1, -R8.reuse ;  /* 0x000000017373c824 */ /* 0x100fe200078e0a08 */
[----:B------:R-:W-:Y:S01]  /*58e0*/  ISETP.GE.AND P4, PT, R232, RZ, PT ;  /* 0x000000ffe800720c */ /* 0x000fe20003f86270 */
[----:B------:R-:W-:Y:S02]  /*58f0*/  @!P1 IMAD.IADD R114, R114, 0x1, -R8 ;  /* 0x0000000172729824 */ /* 0x000fe400078e0a08 */
[----:B------:R-:W-:Y:S01]  /*5900*/  IMAD.HI.U32 R111, R6, R121, RZ ;  /* 0x00000079066f7227 */ /* 0x000fe200078e00ff */
[----:B------:R-:W-:-:S03]  /*5910*/  ISETP.GT.U32.AND P1, PT, R8, R115, PT ;  /* 0x000000730800720c */ /* 0x000fc60003f24070 */
[----:B------:R-:W-:Y:S02]  /*5920*/  IMAD.MOV.U32 R119, RZ, RZ, R98 ;  /* 0x000000ffff777224 */ /* 0x000fe400078e0062 */
[----:B------:R-:W-:Y:S02]  /*5930*/  @!P5 IMAD.IADD R112, R112, 0x1, -R8 ;  /* 0x000000017070d824 */ /* 0x000fe400078e0a08 */
[----:B------:R-:W-:Y:S02]  /*5940*/  IMAD.MOV R111, RZ, RZ, -R111 ;  /* 0x000000ffff6f7224 */ /* 0x000fe400078e0a6f */
[----:B------:R-:W-:Y:S01]  /*5950*/  IMAD.HI.U32 R98, R6, R119, RZ ;  /* 0x0000007706627227 */ /* 0x000fe200078e00ff */
[----:B------:R-:W-:-:S03]  /*5960*/  ISETP.GT.U32.AND P5, PT, R8, R112, PT ;  /* 0x000000700800720c */ /* 0x000fc60003fa4070 */
[----:B------:R-:W-:Y:S01]  /*5970*/  IMAD R116, R8, R111, R121 ;  /* 0x0000006f08747224 */ /* 0x000fe200078e0279 */
[----:B------:R-:W-:Y:S01]  /*5980*/  IABS R121, R171 ;  /* 0x000000ab00797213 */ /* 0x000fe20000000000 */
[----:B------:R-:W-:Y:S01]  /*5990*/  @!P6 IMAD.IADD R113, R113, 0x1, -R8 ;  /* 0x000000017171e824 */ /* 0x000fe200078e0a08 */
[----:B------:R-:W-:Y:S01]  /*59a0*/  ISETP.GE.AND P6, PT, R196, RZ, PT ;  /* 0x000000ffc400720c */ /* 0x000fe20003fc6270 */
[----:B------:R-:W-:Y:S01]  /*59b0*/  IMAD.MOV R98, RZ, RZ, -R98 ;  /* 0x000000ffff627224 */ /* 0x000fe200078e0a62 */
[----:B------:R-:W-:Y:S01]  /*59c0*/  CS2R R196, SRZ ;  /* 0x0000000000c47805 */ /* 0x000fe2000001ff00 */
[--C-:B------:R-:W-:Y:S01]  /*59d0*/  @!P3 IMAD.IADD R110, R110, 0x1, -R8.reuse ;  /* 0x000000016e6eb824 */ /* 0x100fe200078e0a08 */
[C---:B------:R-:W-:Y:S01]  /*59e0*/  ISETP.GT.U32.AND P3, PT, R8.reuse, R117, PT ;  /* 0x000000750800720c */ /* 0x040fe20003f64070 */
[----:B------:R-:W-:Y:S01]  /*59f0*/  @!P1 IMAD.IADD R115, R115, 0x1, -R8 ;  /* 0x0000000173739824 */ /* 0x000fe200078e0a08 */
[C---:B------:R-:W-:Y:S01]  /*5a00*/  ISETP.GT.U32.AND P1, PT, R8.reuse, R116, PT ;  /* 0x000000740800720c */ /* 0x040fe20003f24070 */
[----:B------:R-:W-:-:S02]  /*5a10*/  IMAD R119, R8, R98, R119 ;  /* 0x0000006208777224 */ /* 0x000fc400078e0277 */
[----:B------:R-:W-:Y:S02]  /*5a20*/  IMAD.MOV.U32 R111, RZ, RZ, R113 ;  /* 0x000000ffff6f7224 */ /* 0x000fe400078e0071 */
[----:B------:R-:W-:Y:S01]  /*5a30*/  @!P5 IMAD.IADD R112, R112, 0x1, -R8 ;  /* 0x000000017070d824 */ /* 0x000fe200078e0a08 */
[----:B------:R-:W-:Y:S01]  /*5a40*/  ISETP.GE.AND P5, PT, R220, RZ, PT ;  /* 0x000000ffdc00720c */ /* 0x000fe20003fa6270 */
[----:B------:R-:W-:Y:S01]  /*5a50*/  @!P2 IMAD.MOV R111, RZ, RZ, -R111 ;  /* 0x000000ffff6fa224 */ /* 0x000fe200078e0a6f */
[----:B------:R-:W-:Y:S01]  /*5a60*/  ISETP.GT.U32.AND P2, PT, R8, R119, PT ;  /* 0x000000770800720c */ /* 0x000fe20003f44070 */
[----:B------:R-:W-:-:S04]  /*5a70*/  IMAD.HI.U32 R98, R6, R121, RZ ;  /* 0x0000007906627227 */ /* 0x000fc800078e00ff */
[----:B------:R-:W-:Y:S02]  /*5a80*/  @!P3 IMAD.IADD R117, R117, 0x1, -R8 ;  /* 0x000000017575b824 */ /* 0x000fe400078e0a08 */
[----:B------:R-:W-:Y:S01]  /*5a90*/  @!P0 IMAD.MOV R110, RZ, RZ, -R110 ;  /* 0x000000ffff6e8224 */ /* 0x000fe200078e0a6e */
[----:B------:R-:W-:Y:S01]  /*5aa0*/  ISETP.GT.U32.AND P0, PT, R8, R114, PT ;  /* 0x000000720800720c */ /* 0x000fe20003f04070 */
[----:B------:R-:W-:Y:S01]  /*5ab0*/  @!P1 IMAD.IADD R116, R116, 0x1, -R8 ;  /* 0x0000000174749824 */ /* 0x000fe200078e0a08 */
[C---:B------:R-:W-:Y:S01]  /*5ac0*/  ISETP.GT.U32.AND P3, PT, R8.reuse, R117, PT ;  /* 0x000000750800720c */ /* 0x040fe20003f64070 */
[----:B------:R-:W-:Y:S02]  /*5ad0*/  IMAD.MOV R98, RZ, RZ, -R98 ;  /* 0x000000ffff627224 */ /* 0x000fe400078e0a62 */
[----:B------:R-:W-:Y:S01]  /*5ae0*/  @!P2 IMAD.IADD R119, R119, 0x1, -R8 ;  /* 0x000000017777a824 */ /* 0x000fe200078e0a08 */
[C---:B------:R-:W-:Y:S01]  /*5af0*/  ISETP.GT.U32.AND P1, PT, R8.reuse, R116, PT ;  /* 0x000000740800720c */ /* 0x040fe20003f24070 */
[----:B------:R-:W-:Y:S01]  /*5b00*/  IMAD.MOV.U32 R113, RZ, RZ, R115 ;  /* 0x000000ffff717224 */ /* 0x000fe200078e0073 */
[----:B------:R-:W-:Y:S01]  /*5b10*/  ISETP.GE.AND P2, PT, R171, RZ, PT ;  /* 0x000000ffab00720c */ /* 0x000fe20003f46270 */
[----:B------:R-:W-:-:S02]  /*5b20*/  IMAD R121, R8, R98, R121 ;  /* 0x0000006208797224 */ /* 0x000fc400078e0279 */
[----:B------:R-:W-:-:S04]  /*5b30*/  IMAD.HI.U32 R98, R6, R123, RZ ;  /* 0x0000007b06627227 */ /* 0x000fc800078e00ff */
[----:B------:R-:W-:Y:S01]  /*5b40*/  @!P5 IMAD.MOV R113, RZ, RZ, -R113 ;  /* 0x000000ffff71d224 */ /* 0x000fe200078e0a71 */
[----:B------:R-:W-:Y:S01]  /*5b50*/  ISETP.GT.U32.AND P5, PT, R8, R119, PT ;  /* 0x000000770800720c */ /* 0x000fe20003fa4070 */
[----:B------:R-:W-:Y:S02]  /*5b60*/  IMAD.MOV R98, RZ, RZ, -R98 ;  /* 0x000000ffff627224 */ /* 0x000fe400078e0a62 */
[--C-:B------:R-:W-:Y:S01]  /*5b70*/  @!P0 IMAD.IADD R114, R114, 0x1, -R8.reuse ;  /* 0x0000000172728824 */ /* 0x100fe200078e0a08 */
[----:B------:R-:W-:Y:S01]  /*5b80*/  ISETP.GE.AND P0, PT, R212, RZ, PT ;  /* 0x000000ffd400720c */ /* 0x000fe20003f06270 */
[----:B------:R-:W-:Y:S01]  /*5b90*/  IMAD R123, R8, R98, R123 ;  /* 0x00000062087b7224 */ /* 0x000fe200078e027b */
[----:B------:R-:W-:Y:S01]  /*5ba0*/  CS2R R212, SRZ ;  /* 0x0000000000d47805 */ /* 0x000fe2000001ff00 */
[----:B------:R-:W-:Y:S01]  /*5bb0*/  @!P3 IMAD.IADD R117, R117, 0x1, -R8 ;  /* 0x000000017575b824 */ /* 0x000fe200078e0a08 */
[----:B------:R-:W-:Y:S01]  /*5bc0*/  ISETP.GE.AND P3, PT, R238, RZ, PT ;  /* 0x000000ffee00720c */ /* 0x000fe20003f66270 */
[----:B------:R-:W-:Y:S01]  /*5bd0*/  @!P4 IMAD.MOV R114, RZ, RZ, -R114 ;  /* 0x000000ffff72c224 */ /* 0x000fe200078e0a72 */
[----:B------:R-:W-:Y:S01]  /*5be0*/  ISETP.GT.U32.AND P4, PT, R8, R121, PT ;  /* 0x000000790800720c */ /* 0x000fe20003f84070 */
[----:B------:R-:W-:Y:S01]  /*5bf0*/  @!P1 IMAD.IADD R116, R116, 0x1, -R8 ;  /* 0x0000000174749824 */ /* 0x000fe200078e0a08 */
[----:B------:R-:W-:Y:S01]  /*5c00*/  ISETP.GT.U32.AND P1, PT, R8, R123, PT ;  /* 0x0000007b0800720c */ /* 0x000fe20003f24070 */
[----:B------:R-:W-:-:S04]  /*5c10*/  IMAD.HI.U32 R98, R6, R125, RZ ;  /* 0x0000007d06627227 */ /* 0x000fc800078e00ff */
[----:B------:R-:W-:Y:S01]  /*5c20*/  @!P5 IMAD.IADD R119, R119, 0x1, -R8 ;  /* 0x000000017777d824 */ /* 0x000fe200078e0a08 */
[----:B------:R-:W-:Y:S01]  /*5c30*/  ISETP.GE.AND P5, PT, R88, RZ, PT ;  /* 0x000000ff5800720c */ /* 0x000fe20003fa6270 */
[----:B------:R-:W-:Y:S02]  /*5c40*/  IMAD.MOV R98, RZ, RZ, -R98 ;  /* 0x000000ffff627224 */ /* 0x000fe400078e0a62 */
[----:B------:R-:W-:Y:S02]  /*5c50*/  IMAD.MOV.U32 R88, RZ, RZ, R119 ;  /* 0x000000ffff587224 */ /* 0x000fe400078e0077 */
[----:B------:R-:W-:Y:S02]  /*5c60*/  IMAD R119, R8, R98, R125 ;  /* 0x0000006208777224 */ /* 0x000fe400078e027d */
[--C-:B------:R-:W-:Y:S02]  /*5c70*/  @!P4 IMAD.IADD R121, R121, 0x1, -R8.reuse ;  /* 0x000000017979c824 */ /* 0x100fe400078e0a08 */
[----:B------:R-:W-:-:S02]  /*5c80*/  @!P1 IMAD.IADD R123, R123, 0x1, -R8 ;  /* 0x000000017b7b9824 */ /* 0x000fc400078e0a08 */
[----:B------:R-:W-:Y:S01]  /*5c90*/  @!P3 IMAD.MOV R116, RZ, RZ, -R116 ;  /* 0x000000ffff74b224 */ /* 0x000fe200078e0a74 */
[----:B------:R-:W-:Y:S01]  /*5ca0*/  ISETP.GT.U32.AND P3, PT, R8, R119, PT ;  /* 0x000000770800720c */ /* 0x000fe20003f64070 */
[----:B------:R-:W-:Y:S01]  /*5cb0*/  IMAD.HI.U32 R98, R6, R127, RZ ;  /* 0x0000007f06627227 */ /* 0x000fe200078e00ff */
[C---:B------:R-:W-:Y:S02]  /*5cc0*/  ISETP.GT.U32.AND P4, PT, R8.reuse, R121, PT ;  /* 0x000000790800720c */ /* 0x040fe40003f84070 */
[----:B------:R-:W-:Y:S01]  /*5cd0*/  ISETP.GT.U32.AND P1, PT, R8, R123, PT ;  /* 0x0000007b0800720c */ /* 0x000fe20003f24070 */
[----:B------:R-:W-:Y:S01]  /*5ce0*/  @!P6 IMAD.MOV R112, RZ, RZ, -R112 ;  /* 0x000000ffff70e224 */ /* 0x000fe200078e0a70 */
[----:B------:R-:W-:Y:S01]  /*5cf0*/  ISETP.GE.AND P6, PT, R244, RZ, PT ;  /* 0x000000fff400720c */ /* 0x000fe20003fc6270 */
[----:B------:R-:W-:Y:S02]  /*5d00*/  IMAD.MOV R98, RZ, RZ, -R98 ;  /* 0x000000ffff627224 */ /* 0x000fe400078e0a62 */
[----:B------:R-:W-:Y:S01]  /*5d10*/  IMAD.MOV.U32 R115, RZ, RZ, R117 ;  /* 0x000000ffff737224 */ /* 0x000fe200078e0075 */
[----:B------:R-:W-:Y:S01]  /*5d20*/  IABS R117, R28 ;  /* 0x0000001c00757213 */ /* 0x000fe20000000000 */
[----:B------:R-:W-:Y:S01]  /*5d30*/  IMAD R120, R8, R98, R127 ;  /* 0x0000006208787224 */ /* 0x000fe200078e027f */
[----:B------:R-:W-:Y:S01]  /*5d40*/  IABS R127, R2 ;  /* 0x00000002007f7213 */ /* 0x000fe20000000000 */
[----:B------:R-:W-:-:S02]  /*5d50*/  @!P3 IMAD.IADD R119, R119, 0x1, -R8 ;  /* 0x000000017777b824 */ /* 0x000fc400078e0a08 */
[--C-:B------:R-:W-:Y:S01]  /*5d60*/  @!P4 IMAD.IADD R121, R121, 0x1, -R8.reuse ;  /* 0x000000017979c824 */ /* 0x100fe200078e0a08 */
        /* <DEDUP_REMOVED lines=8> */
[----:B------:R-:W-:Y:S02]  /*5df0*/  IMAD.MOV.U32 R28, RZ, RZ, R123 ;  /* 0x000000ffff1c7224 */ /* 0x000fe400078e007b */
[----:B------:R-:W-:Y:S02]  /*5e00*/  IMAD.MOV.U32 R125, RZ, RZ, R117 ;  /* 0x000000ffff7d7224 */ /* 0x000fe400078e0075 */
[----:B------:R-:W-:Y:S01]  /*5e10*/  IMAD R123, R8, R98, R129 ;  /* 0x00000062087b7224 */ /* 0x000fe200078e0281 */
[----:B------:R-:W-:Y:S01]  /*5e20*/  IABS R129, R179 ;  /* 0x000000b300817213 */ /* 0x000fe20000000000 */
[----:B------:R-:W-:-:S04]  /*5e30*/  IMAD.HI.U32 R117, R6, R125, RZ ;  /* 0x0000007d06757227 */ /* 0x000fc800078e00ff */
[--C-:B------:R-:W-:Y:S02]  /*5e40*/  @!P1 IMAD.IADD R120, R120, 0x1, -R8.reuse ;  /* 0x0000000178789824 */ /* 0x100fe400078e0a08 */
[----:B------:R-:W-:Y:S01]  /*5e50*/  @!P3 IMAD.IADD R119, R119, 0x1, -R8 ;  /* 0x000000017777b824 */ /* 0x000fe200078e0a08 */
[----:B------:R-:W-:Y:S01]  /*5e60*/  ISETP.GT.U32.AND P3, PT, R8, R123, PT ;  /* 0x0000007b0800720c */ /* 0x000fe20003f64070 */
[----:B------:R-:W-:Y:S01]  /*5e70*/  @!P6 IMAD.MOV R28, RZ, RZ, -R28 ;  /* 0x000000ffff1ce224 */ /* 0x000fe200078e0a1c */
[----:B------:R-:W-:Y:S01]  /*5e80*/  ISETP.GE.AND P6, PT, R34, RZ, PT ;  /* 0x000000ff2200720c */ /* 0x000fe20003fc6270 */
[----:B------:R-:W-:Y:S01]  /*5e90*/  IMAD.MOV R117, RZ, RZ, -R117 ;  /* 0x000000ffff757224 */ /* 0x000fe200078e0a75 */
[----:B------:R-:W-:Y:S01]  /*5ea0*/  ISETP.GT.U32.AND P1, PT, R8, R120, PT ;  /* 0x000000780800720c */ /* 0x000fe20003f24070 */
[----:B------:R-:W-:-:S04]  /*5eb0*/  IMAD.HI.U32 R34, R6, R127, RZ ;  /* 0x0000007f06227227 */ /* 0x000fc800078e00ff */
[C---:B------:R-:W-:Y:S02]  /*5ec0*/  IMAD R125, R8.reuse, R117, R125 ;  /* 0x00000075087d7224 */ /* 0x040fe400078e027d */
[----:B------:R-:W-:Y:S02]  /*5ed0*/  IMAD.MOV.U32 R117, RZ, RZ, R121 ;  /* 0x000000ffff757224 */ /* 0x000fe400078e0079 */
[----:B------:R-:W-:Y:S02]  /*5ee0*/  IMAD.MOV R34, RZ, RZ, -R34 ;  /* 0x000000ffff227224 */ /* 0x000fe400078e0a22 */
[----:B------:R-:W-:Y:S01]  /*5ef0*/  IMAD.MOV.U32 R121, RZ, RZ, R118 ;  /* 0x000000ffff797224 */ /* 0x000fe200078e0076 */
[----:B------:R-:W-:Y:S01]  /*5f00*/  IABS R118, R210 ;  /* 0x000000d200767213 */ /* 0x000fe20000000000 */
[----:B------:R-:W-:Y:S01]  /*5f10*/  IMAD R122, R8, R34, R127 ;  /* 0x00000022087a7224 */ /* 0x000fe200078e027f */
[----:B------:R-:W-:Y:S01]  /*5f20*/  IABS R127, R222 ;  /* 0x000000de007f7213 */ /* 0x000fe20000000000 */
[----:B------:R-:W-:-:S02]  /*5f30*/  IMAD.MOV.U32 R34, RZ, RZ, R119 ;  /* 0x000000ffff227224 */ /* 0x000fc400078e0077 */
[----:B------:R-:W-:Y:S02]  /*5f40*/  @!P3 IMAD.IADD R123, R123, 0x1, -R8 ;  /* 0x000000017b7bb824 */ /* 0x000fe400078e0a08 */
[----:B------:R-:W-:Y:S01]  /*5f50*/  IMAD.MOV.U32 R119, RZ, RZ, R118 ;  /* 0x000000ffff777224 */ /* 0x000fe200078e0076 */
[----:B------:R-:W-:Y:S01]  /*5f60*/  IABS R118, R159 ;  /* 0x0000009f00767213 */ /* 0x000fe20000000000 */
[----:B------:R-:W-:Y:S01]  /*5f70*/  @!P2 IMAD.MOV R117, RZ, RZ, -R117 ;  /* 0x000000ffff75a224 */ /* 0x000fe200078e0a75 */
[----:B------:R-:W-:Y:S01]  /*5f80*/  ISETP.GT.U32.AND P2, PT, R8, R125, PT ;  /* 0x0000007d0800720c */ /* 0x000fe20003f44070 */
[----:B------:R-:W-:Y:S01]  /*5f90*/  @!P5 IMAD.MOV R34, RZ, RZ, -R34 ;  /* 0x000000ffff22d224 */ /* 0x000fe200078e0a22 */
[----:B------:R-:W-:Y:S01]  /*5fa0*/  ISETP.GE.AND P5, PT, R2, RZ, PT ;  /* 0x000000ff0200720c */ /* 0x000fe20003fa6270 */
[----:B------:R-:W-:Y:S01]  /*5fb0*/  @!P1 IMAD.IADD R120, R120, 0x1, -R8 ;  /* 0x0000000178789824 */ /* 0x000fe200078e0a08 */
[----:B------:R-:W-:Y:S01]  /*5fc0*/  ISETP.GT.U32.AND P1, PT, R8, R122, PT ;  /* 0x0000007a0800720c */ /* 0x000fe20003f24070 */
[----:B------:R-:W-:Y:S01]  /*5fd0*/  IMAD.HI.U32 R2, R6, R119, RZ ;  /* 0x0000007706027227 */ /* 0x000fe200078e00ff */
[----:B------:R-:W-:-:S03]  /*5fe0*/  ISETP.GT.U32.AND P3, PT, R8, R123, PT ;  /* 0x0000007b0800720c */ /* 0x000fc60003f64070 */
[----:B------:R-:W-:Y:S02]  /*5ff0*/  IMAD.MOV R2, RZ, RZ, -R2 ;  /* 0x000000ffff027224 */ /* 0x000fe400078e0a02 */
[----:B------:R-:W-:-:S04]  /*6000*/  IMAD.HI.U32 R98, R6, R121, RZ ;  /* 0x0000007906627227 */ /* 0x000fc800078e00ff */
[----:B------:R-:W-:Y:S02]  /*6010*/  IMAD R119, R8, R2, R119 ;  /* 0x0000000208777224 */ /* 0x000fe400078e0277 */
[--C-:B------:R-:W-:Y:S02]  /*6020*/  @!P2 IMAD.IADD R125, R125, 0x1, -R8.reuse ;  /* 0x000000017d7da824 */ /* 0x100fe400078e0a08 */
[--C-:B------:R-:W-:Y:S02]  /*6030*/  @!P1 IMAD.IADD R122, R122, 0x1, -R8.reuse ;  /* 0x000000017a7a9824 */ /* 0x100fe400078e0a08 */
[----:B------:R-:W-:Y:S01]  /*6040*/  @!P3 IMAD.IADD R123, R123, 0x1, -R8 ;  /* 0x000000017b7bb824 */ /* 0x000fe200078e0a08 */
[C---:B------:R-:W-:Y:S01]  /*6050*/  ISETP.GT.U32.AND P3, PT, R8.reuse, R119, PT ;  /* 0x000000770800720c */ /* 0x040fe20003f64070 */
[----:B------:R-:W-:Y:S01]  /*6060*/  IMAD.MOV R98, RZ, RZ, -R98 ;  /* 0x000000ffff627224 */ /* 0x000fe200078e0a62 */
[----:B------:R-:W-:Y:S01]  /*6070*/  ISETP.GT.U32.AND P2, PT, R8, R125, PT ;  /* 0x0000007d0800720c */ /* 0x000fe20003f44070 */
[----:B------:R-:W-:Y:S01]  /*6080*/  IMAD.HI.U32 R2, R6, R127, RZ ;  /* 0x0000007f06027227 */ /* 0x000fe200078e00ff */
[----:B------:R-:W-:-:S03]  /*6090*/  ISETP.GT.U32.AND P1, PT, R8, R122, PT ;  /* 0x0000007a0800720c */ /* 0x000fc60003f24070 */
[----:B------:R-:W-:Y:S02]  /*60a0*/  IMAD R124, R8, R98, R121 ;  /* 0x00000062087c7224 */ /* 0x000fe400078e0279 */
[----:B------:R-:W-:-:S04]  /*60b0*/  IMAD.HI.U32 R98, R6, R129, RZ ;  /* 0x0000008106627227 */ /* 0x000fc800078e00ff */
[----:B------:R-:W-:Y:S02]  /*60c0*/  IMAD.MOV R126, RZ, RZ, -R2 ;  /* 0x000000ffff7e7224 */ /* 0x000fe400078e0a02 */
[----:B------:R-:W-:Y:S02]  /*60d0*/  IMAD.MOV R98, RZ, RZ, -R98 ;  /* 0x000000ffff627224 */ /* 0x000fe400078e0a62 */
[--C-:B------:R-:W-:Y:S02]  /*60e0*/  @!P3 IMAD.IADD R119, R119, 0x1, -R8.reuse ;  /* 0x000000017777b824 */ /* 0x100fe400078e0a08 */
[C---:B------:R-:W-:Y:S02]  /*60f0*/  IMAD R126, R8.reuse, R126, R127 ;  /* 0x0000007e087e7224 */ /* 0x040fe400078e027f */
[--C-:B------:R-:W-:Y:S01]  /*6100*/  @!P2 IMAD.IADD R125, R125, 0x1, -R8.reuse ;  /* 0x000000017d7da824 */ /* 0x100fe200078e0a08 */
[----:B------:R-:W-:Y:S01]  /*6110*/  ISETP.GT.U32.AND P3, PT, R8, R119, PT ;  /* 0x000000770800720c */ /* 0x000fe20003f64070 */
[----:B------:R-:W-:Y:S01]  /*6120*/  @!P1 IMAD.IADD R122, R122, 0x1, -R8 ;  /* 0x000000017a7a9824 */ /* 0x000fe200078e0a08 */
[----:B------:R-:W-:Y:S01]  /*6130*/  ISETP.GE.AND P1, PT, R222, RZ, PT ;  /* 0x000000ffde00720c */ /* 0x000fe20003f26270 */
[C---:B------:R-:W-:Y:S01]  /*6140*/  IMAD R127, R8.reuse, R98, R129 ;  /* 0x00000062087f7224 */ /* 0x040fe200078e0281 */
[----:B------:R-:W-:Y:S01]  /*6150*/  IABS R129, R230 ;  /* 0x000000e600817213 */ /* 0x000fe20000000000 */
[----:B------:R-:W-:Y:S01]  /*6160*/  IMAD.MOV.U32 R121, RZ, RZ, R125 ;  /* 0x000000ffff797224 */ /* 0x000fe200078e007d */
[----:B------:R-:W-:Y:S01]  /*6170*/  ISETP.GE.AND P2, PT, R155, RZ, PT ;  /* 0x000000ff9b00720c */ /* 0x000fe20003f46270 */
[----:B------:R-:W-:Y:S01]  /*6180*/  @!P5 IMAD.MOV R122, RZ, RZ, -R122 ;  /* 0x000000ffff7ad224 */ /* 0x000fe200078e0a7a */
[----:B------:R-:W-:Y:S01]  /*6190*/  ISETP.GT.U32.AND P5, PT, R8, R127, PT ;  /* 0x0000007f0800720c */ /* 0x000fe20003fa4070 */
[----:B------:R-:W-:Y:S01]  /*61a0*/  IMAD.MOV.U32 R125, RZ, RZ, R118 ;  /* 0x000000ffff7d7224 */ /* 0x000fe200078e0076 */
[----:B------:R-:W-:Y:S01]  /*61b0*/  IABS R118, R167 ;  /* 0x000000a700767213 */ /* 0x000fe20000000000 */
[----:B------:R-:W-:Y:S01]  /*61c0*/  @!P4 IMAD.MOV R121, RZ, RZ, -R121 ;  /* 0x000000ffff79c224 */ /* 0x000fe200078e0a79 */
[----:B------:R-:W-:Y:S01]  /*61d0*/  ISETP.GE.AND P4, PT, R210, RZ, PT ;  /* 0x000000ffd200720c */ /* 0x000fe20003f86270 */
[----:B------:R-:W-:Y:S01]  /*61e0*/  IMAD.HI.U32 R2, R6, R125, RZ ;  /* 0x0000007d06027227 */ /* 0x000fe200078e00ff */
[----:B------:R-:W-:-:S03]  /*61f0*/  CS2R R210, SRZ ;  /* 0x0000000000d27805 */ /* 0x000fc6000001ff00 */
[----:B------:R-:W-:Y:S02]  /*6200*/  IMAD.MOV R2, RZ, RZ, -R2 ;  /* 0x000000ffff027224 */ /* 0x000fe400078e0a02 */
[----:B------:R-:W-:Y:S01]  /*6210*/  @!P6 IMAD.MOV R123, RZ, RZ, -R123 ;  /* 0x000000ffff7be224 */ /* 0x000fe200078e0a7b */
[C---:B------:R-:W-:Y:S01]  /*6220*/  ISETP.GT.U32.AND P6, PT, R8.reuse, R126, PT ;  /* 0x0000007e0800720c */ /* 0x040fe20003fc4070 */
[--C-:B------:R-:W-:Y:S02]  /*6230*/  @!P3 IMAD.IADD R119, R119, 0x1, -R8.reuse ;  /* 0x000000017777b824 */ /* 0x100fe400078e0a08 */
[C---:B------:R-:W-:Y:S02]  /*6240*/  IMAD R128, R8.reuse, R2, R125 ;  /* 0x0000000208807224 */ /* 0x040fe400078e027d */
[----:B------:R-:W-:Y:S02]  /*6250*/  @!P5 IMAD.IADD R127, R127, 0x1, -R8 ;  /* 0x000000017f7fd824 */ /* 0x000fe400078e0a08 */
[----:B------:R-:W-:Y:S01]  /*6260*/  IMAD.MOV.U32 R125, RZ, RZ, R119 ;  /* 0x000000ffff7d7224 */ /* 0x000fe200078e0077 */
[----:B------:R-:W-:Y:S01]  /*6270*/  ISETP.GT.U32.AND P3, PT, R8, R128, PT ;  /* 0x000000800800720c */ /* 0x000fe20003f64070 */
[----:B------:R-:W-:-:S04]  /*6280*/  IMAD.HI.U32 R98, R6, R131, RZ ;  /* 0x0000008306627227 */ /* 0x000fc800078e00ff */
[----:B------:R-:W-:Y:S01]  /*6290*/  @!P4 IMAD.MOV R125, RZ, RZ, -R125 ;  /* 0x000000ffff7dc224 */ /* 0x000fe200078e0a7d */
[----:B------:R-:W-:Y:S01]  /*62a0*/  ISETP.GT.U32.AND P4, PT, R8, R127, PT ;  /* 0x0000007f0800720c */ /* 0x000fe20003f84070 */
[----:B------:R-:W-:Y:S01]  /*62b0*/  @!P6 IMAD.IADD R126, R126, 0x1, -R8 ;  /* 0x000000017e7ee824 */ /* 0x000fe200078e0a08 */
[----:B------:R-:W-:Y:S01]  /*62c0*/  ISETP.GE.AND P6, PT, R230, RZ, PT ;  /* 0x000000ffe600720c */ /* 0x000fe20003fc6270 */
[----:B------:R-:W-:Y:S02]  /*62d0*/  IMAD.MOV R98, RZ, RZ, -R98 ;  /* 0x000000ffff627224 */ /* 0x000fe400078e0a62 */
[----:B------:R-:W-:Y:S01]  /*62e0*/  @!P0 IMAD.MOV R88, RZ, RZ, -R88 ;  /* 0x000000ffff588224 */ /* 0x000fe200078e0a58 */
[C---:B------:R-:W-:Y:S01]  /*62f0*/  ISETP.GT.U32.AND P5, PT, R8.reuse, R126, PT ;  /* 0x0000007e0800720c */ /* 0x040fe20003fa4070 */
[----:B------:R-:W-:Y:S01]  /*6300*/  IMAD R130, R8, R98, R131 ;  /* 0x0000006208827224 */ /* 0x000fe200078e0283 */
[----:B------:R-:W-:Y:S01]  /*6310*/  ISETP.GE.AND P0, PT, R163, RZ, PT ;  /* 0x000000ffa300720c */ /* 0x000fe20003f06270 */
[----:B------:R-:W-:Y:S01]  /*6320*/  IMAD.HI.U32 R2, R6, R129, RZ ;  /* 0x0000008106027227 */ /* 0x000fe200078e00ff */
[----:B------:R-:W-:-:S03]  /*6330*/  IABS R98, R251 ;  /* 0x000000fb00627213 */ /* 0x000fc60000000000 */
[----:B------:R-:W-:Y:S01]  /*6340*/  @!P4 IMAD.IADD R127, R127, 0x1, -R8 ;  /* 0x000000017f7fc824 */ /* 0x000fe200078e0a08 */
[C---:B------:R-:W-:Y:S01]  /*6350*/  ISETP.GT.U32.AND P4, PT, R8.reuse, R130, PT ;  /* 0x000000820800720c */ /* 0x040fe20003f84070 */
[----:B------:R-:W-:Y:S02]  /*6360*/  IMAD.MOV R2, RZ, RZ, -R2 ;  /* 0x000000ffff027224 */ /* 0x000fe400078e0a02 */
[----:B------:R-:W-:Y:S02]  /*6370*/  IMAD.MOV.U32 R119, RZ, RZ, R118 ;  /* 0x000000ffff777224 */ /* 0x000fe400078e0076 */
[----:B------:R-:W-:Y:S02]  /*6380*/  IMAD R129, R8, R2, R129 ;  /* 0x0000000208817224 */ /* 0x000fe400078e0281 */
[----:B------:R-:W-:-:S04]  /*6390*/  IMAD.HI.U32 R2, R6, R119, RZ ;  /* 0x0000007706027227 */ /* 0x000fc800078e00ff */
[----:B------:R-:W-:Y:S01]  /*63a0*/  @!P5 IMAD.IADD R126, R126, 0x1, -R8 ;  /* 0x000000017e7ed824 */ /* 0x000fe200078e0a08 */
[C---:B------:R-:W-:Y:S01]  /*63b0*/  ISETP.GT.U32.AND P5, PT, R8.reuse, R129, PT ;  /* 0x000000810800720c */ /* 0x040fe20003fa4070 */
[----:B------:R-:W-:Y:S01]  /*63c0*/  @!P0 IMAD.MOV R120, RZ, RZ, -R120 ;  /* 0x000000ffff788224 */ /* 0x000fe200078e0a78 */
[----:B------:R-:W-:Y:S01]  /*63d0*/  ISETP.GT.U32.AND P0, PT, R8, R124, PT ;  /* 0x0000007c0800720c */ /* 0x000fe20003f04070 */
[----:B------:R-:W-:Y:S02]  /*63e0*/  IMAD.MOV R2, RZ, RZ, -R2 ;  /* 0x000000ffff027224 */ /* 0x000fe400078e0a02 */
[----:B------:R-:W-:Y:S02]  /*63f0*/  @!P4 IMAD.IADD R130, R130, 0x1, -R8 ;  /* 0x000000018282c824 */ /* 0x000fe400078e0a08 */
[----:B------:R-:W-:Y:S02]  /*6400*/  IMAD R131, R8, R2, R119 ;  /* 0x0000000208837224 */ /* 0x000fe400078e0277 */
[----:B------:R-:W-:-:S02]  /*6410*/  IMAD.MOV.U32 R119, RZ, RZ, R98 ;  /* 0x000000ffff777224 */ /* 0x000fc400078e0062 */
[----:B------:R-:W-:Y:S01]  /*6420*/  @!P1 IMAD.MOV R126, RZ, RZ, -R126 ;  /* 0x000000ffff7e9224 */ /* 0x000fe200078e0a7e */
[----:B------:R-:W-:Y:S01]  /*6430*/  ISETP.GT.U32.AND P1, PT, R8, R130, PT ;  /* 0x000000820800720c */ /* 0x000fe20003f24070 */
[----:B------:R-:W-:-:S04]  /*6440*/  IMAD.HI.U32 R2, R6, R133, RZ ;  /* 0x0000008506027227 */ /* 0x000fc800078e00ff */
[----:B------:R-:W-:-:S04]  /*6450*/  IMAD.HI.U32 R98, R6, R119, RZ ;  /* 0x0000007706627227 */ /* 0x000fc800078e00ff */
[----:B------:R-:W-:Y:S02]  /*6460*/  IMAD.MOV R2, RZ, RZ, -R2 ;  /* 0x000000ffff027224 */ /* 0x000fe400078e0a02 */
[----:B------:R-:W-:Y:S01]  /*6470*/  @!P5 IMAD.IADD R129, R129, 0x1, -R8 ;  /* 0x000000018181d824 */ /* 0x000fe200078e0a08 */
[----:B------:R-:W-:Y:S01]  /*6480*/  ISETP.GT.U32.AND P5, PT, R8, R131, PT ;  /* 0x000000830800720c */ /* 0x000fe20003fa4070 */
[----:B------:R-:W-:Y:S02]  /*6490*/  IMAD.MOV R118, RZ, RZ, -R98 ;  /* 0x000000ffff767224 */ /* 0x000fe400078e0a62 */
[----:B------:R-:W-:Y:S01]  /*64a0*/  @!P0 IMAD.IADD R124, R124, 0x1, -R8 ;  /* 0x000000017c7c8824 */ /* 0x000fe200078e0a08 */
[C---:B------:R-:W-:Y:S01]  /*64b0*/  ISETP.GT.U32.AND P4, PT, R8.reuse, R129, PT ;  /* 0x000000810800720c */ /* 0x040fe20003f84070 */
[C---:B------:R-:W-:Y:S02]  /*64c0*/  IMAD R132, R8.reuse, R2, R133 ;  /* 0x0000000208847224 */ /* 0x040fe400078e0285 */
[C---:B------:R-:W-:Y:S01]  /*64d0*/  IMAD R133, R8.reuse, R118, R119 ;  /* 0x0000007608857224 */ /* 0x040fe200078e0277 */
[----:B------:R-:W-:Y:S01]  /*64e0*/  ISETP.GT.U32.AND P0, PT, R8, R124, PT ;  /* 0x0000007c0800720c */ /* 0x000fe20003f04070 */
[----:B------:R-:W-:Y:S01]  /*64f0*/  IMAD.HI.U32 R2, R6, R135, RZ ;  /* 0x0000008706027227 */ /* 0x000fe200078e00ff */
[----:B------:R-:W-:-:S03]  /*6500*/  IABS R119, R216 ;  /* 0x000000d800777213 */ /* 0x000fc60000000000 */
[----:B------:R-:W-:Y:S01]  /*6510*/  @!P1 IMAD.IADD R130, R130, 0x1, -R8 ;  /* 0x0000000182829824 */ /* 0x000fe200078e0a08 */
[----:B------:R-:W-:Y:S01]  /*6520*/  ISETP.GT.U32.AND P1, PT, R8, R133, PT ;  /* 0x000000850800720c */ /* 0x000fe20003f24070 */
[----:B------:R-:W-:-:S04]  /*6530*/  IMAD.HI.U32 R98, R6, R137, RZ ;  /* 0x0000008906627227 */ /* 0x000fc800078e00ff */
[----:B------:R-:W-:Y:S02]  /*6540*/  IMAD.MOV R2, RZ, RZ, -R2 ;  /* 0x000000ffff027224 */ /* 0x000fe400078e0a02 */
[----:B------:R-:W-:Y:S02]  /*6550*/  @!P5 IMAD.IADD R131, R131, 0x1, -R8 ;  /* 0x000000018383d824 */ /* 0x000fe400078e0a08 */
[----:B------:R-:W-:Y:S02]  /*6560*/  IMAD.MOV R98, RZ, RZ, -R98 ;  /* 0x000000ffff627224 */ /* 0x000fe400078e0a62 */
[C---:B------:R-:W-:Y:S01]  /*6570*/  IMAD R134, R8.reuse, R2, R135 ;  /* 0x0000000208867224 */ /* 0x040fe200078e0287 */
[----:B------:R-:W-:Y:S01]  /*6580*/  ISETP.GT.U32.AND P5, PT, R8, R131, PT ;  /* 0x000000830800720c */ /* 0x000fe20003fa4070 */
[----:B------:R-:W-:Y:S02]  /*6590*/  @!P3 IMAD.IADD R128, R128, 0x1, -R8 ;  /* 0x000000018080b824 */ /* 0x000fe400078e0a08 */
[----:B------:R-:W-:-:S03]  /*65a0*/  IMAD.HI.U32 R2, R6, R119, RZ ;  /* 0x0000007706027227 */ /* 0x000fc600078e00ff */
[C---:B------:R-:W-:Y:S01]  /*65b0*/  ISETP.GT.U32.AND P3, PT, R8.reuse, R128, PT ;  /* 0x000000800800720c */ /* 0x040fe20003f64070 */
[----:B------:R-:W-:Y:S01]  /*65c0*/  IMAD R135, R8, R98, R137 ;  /* 0x0000006208877224 */ /* 0x000fe200078e0289 */
[----:B------:R-:W-:Y:S01]  /*65d0*/  IABS R137, R218 ;  /* 0x000000da00897213 */ /* 0x000fe20000000000 */
[----:B------:R-:W-:Y:S01]  /*65e0*/  @!P0 IMAD.IADD R124, R124, 0x1, -R8 ;  /* 0x000000017c7c8824 */ /* 0x000fe200078e0a08 */
[----:B------:R-:W-:Y:S01]  /*65f0*/  ISETP.GE.AND P0, PT, R179, RZ, PT ;  /* 0x000000ffb300720c */ /* 0x000fe20003f06270 */
[----:B------:R-:W-:Y:S02]  /*6600*/  IMAD.MOV R2, RZ, RZ, -R2 ;  /* 0x000000ffff027224 */ /* 0x000fe400078e0a02 */
[----:B------:R-:W-:Y:S01]  /*6610*/  @!P1 IMAD.IADD R133, R133, 0x1, -R8 ;  /* 0x0000000185859824 */ /* 0x000fe200078e0a08 */
[----:B------:R-:W-:Y:S01]  /*6620*/  ISETP.GE.AND P1, PT, R167, RZ, PT ;  /* 0x000000ffa700720c */ /* 0x000fe20003f26270 */
[----:B------:R-:W-:Y:S01]  /*6630*/  @!P2 IMAD.MOV R124, RZ, RZ, -R124 ;  /* 0x000000ffff7ca224 */ /* 0x000fe200078e0a7c */
[----:B------:R-:W-:Y:S01]  /*6640*/  ISETP.GE.AND P2, PT, R159, RZ, PT ;  /* 0x000000ff9f00720c */ /* 0x000fe20003f46270 */
[----:B------:R-:W-:Y:S01]  /*6650*/  IMAD R136, R8, R2, R119 ;  /* 0x0000000208887224 */ /* 0x000fe200078e0277 */
[----:B------:R-:W-:Y:S01]  /*6660*/  IABS R119, R142 ;  /* 0x0000008e00777213 */ /* 0x000fe20000000000 */
[----:B------:R-:W-:-:S04]  /*6670*/  IMAD.HI.U32 R2, R6, R137, RZ ;  /* 0x0000008906027227 */ /* 0x000fc800078e00ff */
[----:B------:R-:W-:Y:S02]  /*6680*/  IMAD.MOV R118, RZ, RZ, -R2 ;  /* 0x000000ffff767224 */ /* 0x000fe400078e0a02 */
[--C-:B------:R-:W-:Y:S01]  /*6690*/  @!P5 IMAD.IADD R131, R131, 0x1, -R8.reuse ;  /* 0x000000018383d824 */ /* 0x100fe200078e0a08 */
[C---:B------:R-:W-:Y:S01]  /*66a0*/  ISETP.GT.U32.AND P5, PT, R8.reuse, R134, PT ;  /* 0x000000860800720c */ /* 0x040fe20003fa4070 */
[----:B------:R-:W-:Y:S02]  /*66b0*/  IMAD R137, R8, R118, R137 ;  /* 0x0000007608897224 */ /* 0x000fe400078e0289 */
[--C-:B------:R-:W-:Y:S01]  /*66c0*/  @!P3 IMAD.IADD R128, R128, 0x1, -R8.reuse ;  /* 0x000000018080b824 */ /* 0x100fe200078e0a08 */
[----:B------:R-:W-:Y:S01]  /*66d0*/  ISETP.GE.AND P3, PT, R202, RZ, PT ;  /* 0x000000ffca00720c */ /* 0x000fe20003f66270 */
[----:B------:R-:W-:Y:S01]  /*66e0*/  @!P4 IMAD.IADD R129, R129, 0x1, -R8 ;  /* 0x000000018181c824 */ /* 0x000fe200078e0a08 */
[C---:B------:R-:W-:Y:S01]  /*66f0*/  ISETP.GT.U32.AND P4, PT, R8.reuse, R132, PT ;  /* 0x000000840800720c */ /* 0x040fe20003f84070 */
[----:B------:R-:W-:Y:S01]  /*6700*/  @!P1 IMAD.MOV R131, RZ, RZ, -R131 ;  /* 0x000000ffff839224 */ /* 0x000fe200078e0a83 */
[C---:B------:R-:W-:Y:S01]  /*6710*/  ISETP.GT.U32.AND P1, PT, R8.reuse, R137, PT ;  /* 0x000000890800720c */ /* 0x040fe20003f24070 */
[----:B------:R-:W-:Y:S01]  /*6720*/  @!P2 IMAD.MOV R128, RZ, RZ, -R128 ;  /* 0x000000ffff80a224 */ /* 0x000fe200078e0a80 */
[----:B------:R-:W-:Y:S01]  /*6730*/  ISETP.GT.U32.AND P2, PT, R8, R133, PT ;  /* 0x000000850800720c */ /* 0x000fe20003f44070 */
[----:B------:R-:W-:Y:S01]  /*6740*/  IMAD.HI.U32 R98, R6, R139, RZ ;  /* 0x0000008b06627227 */ /* 0x000fe200078e00ff */
[----:B------:R-:W-:-:S03]  /*6750*/  CS2R R202, SRZ ;  /* 0x0000000000ca7805 */ /* 0x000fc6000001ff00 */
[----:B------:R-:W-:Y:S02]  /*6760*/  IMAD.MOV R98, RZ, RZ, -R98 ;  /* 0x000000ffff627224 */ /* 0x000fe400078e0a62 */
[----:B------:R-:W-:Y:S02]  /*6770*/  @!P0 IMAD.MOV R127, RZ, RZ, -R127 ;  /* 0x000000ffff7f8224 */ /* 0x000fe400078e0a7f */
[----:B------:R-:W-:Y:S01]  /*6780*/  IMAD R138, R8, R98, R139 ;  /* 0x00000062088a7224 */ /* 0x000fe200078e028b */
[----:B------:R-:W-:Y:S01]  /*6790*/  SHF.R.U32.HI R98, RZ, 0x4, R219 ;  /* 0x00000004ff627819 */ /* 0x000fe200000116db */
[--C-:B------:R-:W-:Y:S01]  /*67a0*/  @!P4 IMAD.IADD R132, R132, 0x1, -R8.reuse ;  /* 0x000000018484c824 */ /* 0x100fe200078e0a08 */
[----:B------:R-:W-:Y:S01]  /*67b0*/  ISETP.GT.U32.AND P4, PT, R8, R135, PT ;  /* 0x000000870800720c */ /* 0x000fe20003f84070 */
[--C-:B------:R-:W-:Y:S01]  /*67c0*/  @!P1 IMAD.IADD R137, R137, 0x1, -R8.reuse ;  /* 0x0000000189899824 */ /* 0x100fe200078e0a08 */
[----:B------:R-:W-:Y:S01]  /*67d0*/  ISETP.GE.AND P1, PT, R216, RZ, PT ;  /* 0x000000ffd800720c */ /* 0x000fe20003f26270 */
[--C-:B------:R-:W-:Y:S01]  /*67e0*/  @!P2 IMAD.IADD R133, R133, 0x1, -R8.reuse ;  /* 0x000000018585a824 */ /* 0x100fe200078e0a08 */
[C---:B------:R-:W-:Y:S01]  /*67f0*/  ISETP.GT.U32.AND P2, PT, R8.reuse, R138, PT ;  /* 0x0000008a0800720c */ /* 0x040fe20003f44070 */
[----:B------:R-:W0:Y:S01]  /*6800*/  LDC R216, c[0x0][0x230] ;  /* 0x00008c00ffd87b82 */ /* 0x000e220000000800 */
[----:B------:R-:W-:Y:S01]  /*6810*/  ISETP.GT.U32.AND P0, PT, R8, R132, PT ;  /* 0x000000840800720c */ /* 0x000fe20003f04070 */
[----:B------:R-:W-:Y:S01]  /*6820*/  @!P5 IMAD.IADD R134, R134, 0x1, -R8 ;  /* 0x000000018686d824 */ /* 0x000fe200078e0a08 */
[----:B------:R-:W-:Y:S01]  /*6830*/  ISETP.GT.U32.AND P5, PT, R8, R136, PT ;  /* 0x000000880800720c */ /* 0x000fe20003fa4070 */
[----:B------:R-:W-:Y:S01]  /*6840*/  @!P3 IMAD.MOV R130, RZ, RZ, -R130 ;  /* 0x000000ffff82b224 */ /* 0x000fe200078e0a82 */
[----:B------:R-:W-:Y:S01]  /*6850*/  SGXT.U32 R98, R98, 0xe ;  /* 0x0000000e6262781a */ /* 0x000fe20000000000 */
[----:B------:R-:W-:-:S04]  /*6860*/  IMAD.HI.U32 R2, R6, R119, RZ ;  /* 0x0000007706027227 */ /* 0x000fc800078e00ff */
[--C-:B------:R-:W-:Y:S01]  /*6870*/  @!P4 IMAD.IADD R135, R135, 0x1, -R8.reuse ;  /* 0x000000018787c824 */ /* 0x100fe200078e0a08 */
[----:B------:R-:W-:Y:S01]  /*6880*/  ISETP.GE.AND P4, PT, R200, RZ, PT ;  /* 0x000000ffc800720c */ /* 0x000fe20003f86270 */
[--C-:B------:R-:W-:Y:S01]  /*6890*/  @!P2 IMAD.IADD R138, R138, 0x1, -R8.reuse ;  /* 0x000000018a8aa824 */ /* 0x100fe200078e0a08 */
[----:B------:R-:W-:Y:S01]  /*68a0*/  ISETP.GT.U32.AND P2, PT, R8, R137, PT ;  /* 0x000000890800720c */ /* 0x000fe20003f44070 */
[--C-:B------:R-:W-:Y:S01]  /*68b0*/  @!P0 IMAD.IADD R132, R132, 0x1, -R8.reuse ;  /* 0x0000000184848824 */ /* 0x100fe200078e0a08 */
[----:B------:R-:W-:Y:S01]  /*68c0*/  ISETP.GE.AND P0, PT, R251, RZ, PT ;  /* 0x000000fffb00720c */ /* 0x000fe20003f06270 */
[----:B------:R-:W-:Y:S01]  /*68d0*/  @!P5 IMAD.IADD R136, R136, 0x1, -R8 ;  /* 0x000000018888d824 */ /* 0x000fe200078e0a08 */
[C---:B------:R-:W-:Y:S01]  /*68e0*/  ISETP.GT.U32.AND P3, PT, R8.reuse, R135, PT ;  /* 0x000000870800720c */ /* 0x040fe20003f64070 */
[----:B------:R-:W-:Y:S01]  /*68f0*/  IMAD.MOV R2, RZ, RZ, -R2 ;  /* 0x000000ffff027224 */ /* 0x000fe200078e0a02 */
[----:B------:R-:W-:Y:S01]  /*6900*/  ISETP.GT.U32.AND P5, PT, R8, R134, PT ;  /* 0x000000860800720c */ /* 0x000fe20003fa4070 */
[----:B------:R-:W-:Y:S01]  /*6910*/  IMAD.HI.U32 R6, R6, R141, RZ ;  /* 0x0000008d06067227 */ /* 0x000fe200078e00ff */
[----:B------:R-:W-:-:S03]  /*6920*/  CS2R R200, SRZ ;  /* 0x0000000000c87805 */ /* 0x000fc6000001ff00 */
[----:B0-----:R-:W-:Y:S02]  /*6930*/  VIADD R216, R216, 0x7f ;  /* 0x0000007fd8d87836 */ /* 0x001fe40000000000 */
[C---:B------:R-:W-:Y:S02]  /*6940*/  IMAD R139, R8.reuse, R2, R119 ;  /* 0x00000002088b7224 */ /* 0x040fe400078e0277 */
[----:B------:R-:W-:Y:S01]  /*6950*/  @!P2 IMAD.IADD R137, R137, 0x1, -R8 ;  /* 0x000000018989a824 */ /* 0x000fe200078e0a08 */
[----:B------:R-:W-:Y:S01]  /*6960*/  ISETP.GE.AND P2, PT, R217, RZ, PT ;  /* 0x000000ffd900720c */ /* 0x000fe20003f46270 */
[----:B------:R-:W-:Y:S01]  /*6970*/  IMAD.MOV R6, RZ, RZ, -R6 ;  /* 0x000000ffff067224 */ /* 0x000fe200078e0a06 */
[----:B------:R-:W0:Y:S01]  /*6980*/  LDC R2, c[0x0][0x234] ;  /* 0x00008d00ff027b82 */ /* 0x000e220000000800 */
[----:B------:R-:W-:Y:S01]  /*6990*/  @!P0 IMAD.MOV R133, RZ, RZ, -R133 ;  /* 0x000000ffff858224 */ /* 0x000fe200078e0a85 */
[----:B------:R-:W-:Y:S01]  /*69a0*/  SHF.R.S32.HI R217, RZ, 0x1f, R216 ;  /* 0x0000001fffd97819 */ /* 0x000fe200000114d8 */
[--C-:B------:R-:W-:Y:S01]  /*69b0*/  @!P3 IMAD.IADD R135, R135, 0x1, -R8.reuse ;  /* 0x000000018787b824 */ /* 0x100fe200078e0a08 */
[C---:B------:R-:W-:Y:S01]  /*69c0*/  ISETP.GT.U32.AND P0, PT, R8.reuse, R138, PT ;  /* 0x0000008a0800720c */ /* 0x040fe20003f04070 */
[C---:B------:R-:W-:Y:S01]  /*69d0*/  IMAD R141, R8.reuse, R6, R141 ;  /* 0x00000006088d7224 */ /* 0x040fe200078e028d */
[----:B------:R-:W-:Y:S01]  /*69e0*/  ISETP.GT.U32.AND P3, PT, R8, R139, PT ;  /* 0x0000008b0800720c */ /* 0x000fe20003f64070 */
[----:B------:R-:W-:Y:S01]  /*69f0*/  @!P5 IMAD.IADD R134, R134, 0x1, -R8 ;  /* 0x000000018686d824 */ /* 0x000fe200078e0a08 */
[----:B------:R-:W-:Y:S01]  /*6a00*/  LEA.HI R217, R217, R216, RZ, 0x7 ;  /* 0x000000d8d9d97211 */ /* 0x000fe200078f38ff */
[----:B------:R-:W-:Y:S01]  /*6a10*/  @!P4 IMAD.MOV R132, RZ, RZ, -R132 ;  /* 0x000000ffff84c224 */ /* 0x000fe200078e0a84 */
[----:B------:R-:W1:Y:S01]  /*6a20*/  S2R R216, SR_TID.X ;  /* 0x0000000000d87919 */ /* 0x000e620000002100 */
[----:B------:R-:W-:Y:S01]  /*6a30*/  ISETP.GE.AND P5, PT, R252, RZ, PT ;  /* 0x000000fffc00720c */ /* 0x000fe20003fa6270 */
[----:B------:R-:W-:Y:S01]  /*6a40*/  @!P6 IMAD.MOV R129, RZ, RZ, -R129 ;  /* 0x000000ffff81e224 */ /* 0x000fe200078e0a81 */
[C---:B------:R-:W-:Y:S01]  /*6a50*/  ISETP.GT.U32.AND P4, PT, R8.reuse, R141, PT ;  /* 0x0000008d0800720c */ /* 0x040fe20003f84070 */
[----:B------:R-:W-:Y:S01]  /*6a60*/  IMAD.MOV.U32 R6, RZ, RZ, RZ ;  /* 0x000000ffff067224 */ /* 0x000fe200078e00ff */
[----:B------:R-:W-:Y:S01]  /*6a70*/  ISETP.GT.U32.AND P6, PT, R8, R136, PT ;  /* 0x000000880800720c */ /* 0x000fe20003fc4070 */
[----:B------:R-:W2:Y:S01]  /*6a80*/  LDC.64 R118, c[0x0][0x218] ;  /* 0x00008600ff767b82 */ /* 0x000ea20000000a00 */
[--C-:B------:R-:W-:Y:S01]  /*6a90*/  @!P0 IMAD.IADD R138, R138, 0x1, -R8.reuse ;  /* 0x000000018a8a8824 */ /* 0x100fe200078e0a08 */
[----:B------:R-:W-:Y:S01]  /*6aa0*/  IADD3 R98, P0, R98, 0x80, RZ ;  /* 0x0000008062627810 */ /* 0x000fe20007f1e0ff */
[----:B------:R-:W-:Y:S01]  /*6ab0*/  @!P3 IMAD.IADD R139, R139, 0x1, -R8 ;  /* 0x000000018b8bb824 */ /* 0x000fe200078e0a08 */
[----:B------:R-:W-:Y:S01]  /*6ac0*/  ISETP.GE.AND P3, PT, R218, RZ, PT ;  /* 0x000000ffda00720c */ /* 0x000fe20003f66270 */
[----:B------:R-:W-:Y:S01]  /*6ad0*/  IMAD.MOV.U32 R11, RZ, RZ, R135 ;  /* 0x000000ffff0b7224 */ /* 0x000fe200078e0087 */
[----:B------:R-:W-:Y:S01]  /*6ae0*/  IADD3.X R6, R6, 0x40000040, RZ, P0, !PT ;  /* 0x4000004006067810 */ /* 0x000fe200007fe4ff */
[----:B------:R-:W-:Y:S01]  /*6af0*/  @!P2 IMAD.MOV R138, RZ, RZ, -R138 ;  /* 0x000000ffff8aa224 */ /* 0x000fe200078e0a8a */
[----:B------:R-:W3:Y:S01]  /*6b00*/  LDC R218, c[0x0][0x23c] ;  /* 0x00008f00ffda7b82 */ /* 0x000ee20000000800 */
[----:B------:R-:W-:Y:S01]  /*6b10*/  @!P5 IMAD.MOV R134, RZ, RZ, -R134 ;  /* 0x000000ffff86d224 */ /* 0x000fe200078e0a86 */
[----:B------:R-:W-:Y:S01]  /*6b20*/  ISETP.GT.U32.AND P5, PT, R8, R139, PT ;  /* 0x0000008b0800720c */ /* 0x000fe20003fa4070 */
[--C-:B------:R-:W-:Y:S01]  /*6b30*/  @!P4 IMAD.IADD R141, R141, 0x1, -R8.reuse ;  /* 0x000000018d8dc824 */ /* 0x100fe200078e0a08 */
[----:B------:R-:W-:Y:S01]  /*6b40*/  R2UR UR5, R6 ;  /* 0x00000000060572ca */ /* 0x000fe200000e0000 */
[-C--:B0-----:R-:W-:Y:S01]  /*6b50*/  IMAD R5, R7, R2.reuse, RZ ;  /* 0x0000000207057224 */ /* 0x081fe200078e02ff */
[----:B------:R-:W-:Y:S01]  /*6b60*/  R2UR UR4, R98 ;  /* 0x00000000620472ca */ /* 0x000fe200000e0000 */
[----:B------:R-:W-:Y:S01]  /*6b70*/  @!P6 IMAD.IADD R136, R136, 0x1, -R8 ;  /* 0x000000018888e824 */ /* 0x000fe200078e0a08 */
[----:B------:R-:W0:Y:S01]  /*6b80*/  LDC.64 R6, c[0x0][0x210] ;  /* 0x00008400ff067b82 */ /* 0x000e220000000a00 */
[----:B------:R-:W-:Y:S01]  /*6b90*/  ISETP.GE.AND P6, PT, R140, RZ, PT ;  /* 0x000000ff8c00720c */ /* 0x000fe20003fc6270 */
[----:B------:R-:W-:Y:S01]  /*6ba0*/  IMAD R10, R10, R2, RZ ;  /* 0x000000020a0a7224 */ /* 0x000fe200078e02ff */
[----:B------:R-:W-:Y:S01]  /*6bb0*/  ISETP.GT.U32.AND P4, PT, R8, R141, PT ;  /* 0x0000008d0800720c */ /* 0x000fe20003f84070 */
[----:B------:R-:W-:Y:S01]  /*6bc0*/  @!P1 IMAD.MOV R136, RZ, RZ, -R136 ;  /* 0x000000ffff889224 */ /* 0x000fe200078e0a88 */
[----:B------:R-:W-:Y:S01]  /*6bd0*/  ISETP.GE.AND P0, PT, R143, RZ, PT ;  /* 0x000000ff8f00720c */ /* 0x000fe20003f06270 */
[----:B------:R-:W-:-:S02]  /*6be0*/  @!P3 IMAD.MOV R137, RZ, RZ, -R137 ;  /* 0x000000ffff89b224 */ /* 0x000fc400078e0a89 */
[----:B------:R-:W4:Y:S01]  /*6bf0*/  LDC R98, c[0x0][0x240] ;  /* 0x00009000ff627b82 */ /* 0x000f220000000800 */
[--C-:B------:R-:W-:Y:S01]  /*6c00*/  @!P5 IMAD.IADD R139, R139, 0x1, -R8.reuse ;  /* 0x000000018b8bd824 */ /* 0x100fe200078e0a08 */
[----:B------:R-:W-:Y:S01]  /*6c10*/  ISETP.GE.AND P5, PT, R142, RZ, PT ;  /* 0x000000ff8e00720c */ /* 0x000fe20003fa6270 */
[----:B------:R-:W-:Y:S01]  /*6c20*/  UIADD3.64 UR14, UR4, 0x380, URZ ;  /* 0x00000380040e7897 */ /* 0x000fe2000fffe03f */
[----:B-1----:R-:W-:Y:S01]  /*6c30*/  LOP3.LUT R216, R216, 0x7f, RZ, 0xc0, !PT ;  /* 0x0000007fd8d87812 */ /* 0x002fe200078ec0ff */
[----:B------:R-:W-:Y:S01]  /*6c40*/  UIADD3.64 UR10, UR4, 0x400, URZ ;  /* 0x00000400040a7897 */ /* 0x000fe2000fffe03f */
[----:B------:R-:W-:Y:S01]  /*6c50*/  @!P6 IMAD.MOV R11, RZ, RZ, -R11 ;  /* 0x000000ffff0be224 */ /* 0x000fe200078e0a0b */
[----:B------:R-:W-:Y:S01]  /*6c60*/  ISETP.NE.AND P6, PT, R185, RZ, PT ;  /* 0x000000ffb900720c */ /* 0x000fe20003fc5270 */
[----:B------:R-:W-:Y:S01]  /*6c70*/  @!P4 IMAD.IADD R141, R141, 0x1, -R8 ;  /* 0x000000018d8dc824 */ /* 0x000fe200078e0a08 */
[----:B------:R-:W-:Y:S01]  /*6c80*/  LOP3.LUT R185, RZ, R185, RZ, 0x33, !PT ;  /* 0x000000b9ffb97212 */ /* 0x000fe200078e33ff */
[----:B---3--:R-:W-:Y:S01]  /*6c90*/  IMAD R192, R216, R218, RZ ;  /* 0x000000dad8c07224 */ /* 0x008fe200078e02ff */
[----:B------:R-:W-:Y:S01]  /*6ca0*/  UIADD3.64 UR14, UR4, 0x480, URZ ;  /* 0x00000480040e7897 */ /* 0x000fe2000fffe03f */
[----:B------:R-:W-:Y:S01]  /*6cb0*/  IMAD.MOV.U32 R8, RZ, RZ, R139 ;  /* 0x000000ffff087224 */ /* 0x000fe200078e008b */
[C---:B------:R-:W-:Y:S01]  /*6cc0*/  SEL R191, R185.reuse, R0, !P6 ;  /* 0x00000000b9bf7207 */ /* 0x040fe20007000000 */
[----:B------:R-:W-:Y:S01]  /*6cd0*/  IMAD.MOV.U32 R9, RZ, RZ, R141 ;  /* 0x000000ffff097224 */ /* 0x000fe200078e008d */
[----:B--2---:R-:W-:Y:S01]  /*6ce0*/  LEA R2, P4, R192, R118, 0x1 ;  /* 0x00000076c0027211 */ /* 0x004fe200078808ff */
[----:B------:R-:W-:Y:S01]  /*6cf0*/  @!P5 IMAD.MOV R8, RZ, RZ, -R8 ;  /* 0x000000ffff08d224 */ /* 0x000fe200078e0a08 */
[C---:B------:R-:W-:Y:S01]  /*6d00*/  SEL R118, R185.reuse, R16, !P6 ;  /* 0x00000010b9767207 */ /* 0x040fe20007000000 */
[----:B------:R-:W-:Y:S01]  /*6d10*/  @!P0 IMAD.MOV R9, RZ, RZ, -R9 ;  /* 0x000000ffff098224 */ /* 0x000fe200078e0a09 */
[C---:B------:R-:W-:Y:S01]  /*6d20*/  SEL R154, R185.reuse, R101, !P6 ;  /* 0x00000065b99a7207 */ /* 0x040fe20007000000 */
[----:B------:R-:W1:Y:S01]  /*6d30*/  LDC R216, c[0x0][0x238] ;  /* 0x00008e00ffd87b82 */ /* 0x000e620000000800 */
[C---:B------:R-:W-:Y:S01]  /*6d40*/  SEL R4, R185.reuse, R4, !P6 ;  /* 0x00000004b9047207 */ /* 0x040fe20007000000 */
[----:B------:R-:W-:Y:S01]  /*6d50*/  UIADD3.64 UR10, UR4, 0x500, URZ ;  /* 0x00000500040a7897 */ /* 0x000fe2000fffe03f */
[----:B------:R-:W-:Y:S01]  /*6d60*/  SEL R101, R185, R34, !P6 ;  /* 0x00000022b9657207 */ /* 0x000fe20007000000 */
[----:B----4-:R-:W-:Y:S01]  /*6d70*/  IMAD R191, R191, R98, RZ ;  /* 0x00000062bfbf7224 */ /* 0x010fe200078e02ff */
[----:B0-----:R-:W-:Y:S01]  /*6d80*/  LEA R16, P0, R5, R6, 0x1 ;  /* 0x0000000605107211 */ /* 0x001fe200078008ff */
[----:B------:R-:W-:Y:S01]  /*6d90*/  UIADD3.64 UR14, UR4, 0x580, URZ ;  /* 0x00000580040e7897 */ /* 0x000fe2000fffe03f */
[C---:B------:R-:W-:Y:S01]  /*6da0*/  SEL R12, R185.reuse, R12, !P6 ;  /* 0x0000000cb90c7207 */ /* 0x040fe20007000000 */
        /* <DEDUP_REMOVED lines=38> */
[----:B------:R-:W-:Y:S01]  /*7010*/  IMAD R48, R48, R98, RZ ;  /* 0x0000006230307224 */ /* 0x000fe200078e02ff */
[C---:B------:R-:W-:Y:S01]  /*7020*/  SEL R39, R185.reuse, R24, !P6 ;  /* 0x00000018b9277207 */ /* 0x040fe20007000000 */
[----:B------:R-:W-:Y:S01]  /*7030*/  IMAD R46, R46, R98, RZ ;  /* 0x000000622e2e7224 */ /* 0x000fe200078e02ff */
[----:B------:R-:W-:Y:S01]  /*7040*/  SEL R152, R185, R100, !P6 ;  /* 0x00000064b9987207 */ /* 0x000fe20007000000 */
[----:B------:R-:W-:Y:S01]  /*7050*/  IMAD R45, R45, R98, RZ ;  /* 0x000000622d2d7224 */ /* 0x000fe200078e02ff */
[----:B------:R-:W-:Y:S01]  /*7060*/  SEL R18, R185, R18, !P6 ;  /* 0x00000012b9127207 */ /* 0x000fe20007000000 */
[----:B------:R-:W-:Y:S01]  /*7070*/  IMAD R39, R39, R98, RZ ;  /* 0x0000006227277224 */ /* 0x000fe200078e02ff */
        /* <DEDUP_REMOVED lines=16> */
[----:B------:R-:W-:-:S02]  /*7180*/  SEL R35, R185, R35, !P6 ;  /* 0x00000023b9237207 */ /* 0x000fc40007000000 */
[C---:B------:R-:W-:Y:S02]  /*7190*/  SEL R32, R185.reuse, R32, !P6 ;  /* 0x00000020b9207207 */ /* 0x040fe40007000000 */
[C---:B------:R-:W-:Y:S02]  /*71a0*/  SEL R38, R185.reuse, R38, !P6 ;  /* 0x00000026b9267207 */ /* 0x040fe40007000000 */
[C---:B------:R-:W-:Y:S02]  /*71b0*/  SEL R51, R185.reuse, R51, !P6 ;  /* 0x00000033b9337207 */ /* 0x040fe40007000000 */
[C---:B------:R-:W-:Y:S02]  /*71c0*/  SEL R52, R185.reuse, R52, !P6 ;  /* 0x00000034b9347207 */ /* 0x040fe40007000000 */
[C---:B------:R-:W-:Y:S02]  /*71d0*/  SEL R53, R185.reuse, R53, !P6 ;  /* 0x00000035b9357207 */ /* 0x040fe40007000000 */
        /* <DEDUP_REMOVED lines=15> */
[----:B------:R-:W-:Y:S01]  /*72d0*/  SEL R158, R185, R69, !P6 ;  /* 0x00000045b99e7207 */ /* 0x000fe20007000000 */
[----:B------:R-:W-:Y:S01]  /*72e0*/  IMAD R69, R67, R98, RZ ;  /* 0x0000006243457224 */ /* 0x000fe200078e02ff */
[C---:B------:R-:W-:Y:S01]  /*72f0*/  SEL R159, R185.reuse, R70, !P6 ;  /* 0x00000046b99f7207 */ /* 0x040fe20007000000 */
[-C--:B------:R-:W-:Y:S01]  /*7300*/  IMAD R70, R66, R98.reuse, RZ ;  /* 0x0000006242467224 */ /* 0x080fe200078e02ff */
[C---:B------:R-:W-:Y:S01]  /*7310*/  SEL R160, R185.reuse, R71, !P6 ;  /* 0x00000047b9a07207 */ /* 0x040fe20007000000 */
[----:B------:R-:W-:Y:S01]  /*7320*/  IMAD R71, R156, R98, RZ ;  /* 0x000000629c477224 */ /* 0x000fe200078e02ff */
[----:B------:R-:W-:Y:S01]  /*7330*/  SEL R161, R185, R72, !P6 ;  /* 0x00000048b9a17207 */ /* 0x000fe20007000000 */
        /* <DEDUP_REMOVED lines=31> */
[C---:B------:R-:W-:Y:S01]  /*7530*/  SEL R44, R185.reuse, R14, !P6 ;  /* 0x0000000eb92c7207 */ /* 0x040fe20007000000 */
[-C--:B------:R-:W-:Y:S01]  /*7540*/  IMAD R68, R68, R98.reuse, RZ ;  /* 0x0000006244447224 */ /* 0x080fe200078e02ff */
[----:B------:R-:W-:Y:S01]  /*7550*/  SEL R43, R185, R93, !P6 ;  /* 0x0000005db92b7207 */ /* 0x000fe20007000000 */
[----:B------:R-:W-:Y:S01]  /*7560*/  IMAD R93, R143, R98, RZ ;  /* 0x000000628f5d7224 */ /* 0x000fe200078e02ff */
[C---:B------:R-:W-:Y:S01]  /*7570*/  SEL R42, R185.reuse, R92, !P6 ;  /* 0x0000005cb92a7207 */ /* 0x040fe20007000000 */
[-C--:B------:R-:W-:Y:S01]  /*7580*/  IMAD R92, R144, R98.reuse, RZ ;  /* 0x00000062905c7224 */ /* 0x080fe200078e02ff */
[----:B------:R-:W-:Y:S01]  /*7590*/  SEL R41, R185, R91, !P6 ;  /* 0x0000005bb9297207 */ /* 0x000fe20007000000 */
[-C--:B------:R-:W-:Y:S01]  /*75a0*/  IMAD R91, R145, R98.reuse, RZ ;  /* 0x00000062915b7224 */ /* 0x080fe200078e02ff */
[----:B------:R-:W-:Y:S01]  /*75b0*/  SEL R40, R185, R89, !P6 ;  /* 0x00000059b9287207 */ /* 0x000fe20007000000 */
[-C--:B------:R-:W-:Y:S01]  /*75c0*/  IMAD R89, R147, R98.reuse, RZ ;  /* 0x0000006293597224 */ /* 0x080fe200078e02ff */
[----:B------:R-:W-:Y:S01]  /*75d0*/  SEL R24, R185, R95, !P6 ;  /* 0x0000005fb9187207 */ /* 0x000fe20007000000 */
[----:B------:R-:W-:Y:S01]  /*75e0*/  IMAD R95, R141, R98, RZ ;  /* 0x000000628d5f7224 */ /* 0x000fe200078e02ff */
[C---:B------:R-:W-:Y:S01]  /*75f0*/  SEL R26, R185.reuse, R94, !P6 ;  /* 0x0000005eb91a7207 */ /* 0x040fe20007000000 */
[----:B------:R-:W-:Y:S01]  /*7600*/  IMAD R94, R142, R98, RZ ;  /* 0x000000628e5e7224 */ /* 0x000fe200078e02ff */
[C---:B------:R-:W-:Y:S01]  /*7610*/  SEL R30, R185.reuse, R90, !P6 ;  /* 0x0000005ab91e7207 */ /* 0x040fe20007000000 */
[----:B------:R-:W-:Y:S01]  /*7620*/  IMAD R90, R146, R98, RZ ;  /* 0x00000062925a7224 */ /* 0x000fe200078e02ff */
[C---:B------:R-:W-:Y:S01]  /*7630*/  SEL R33, R185.reuse, R36, !P6 ;  /* 0x00000024b9217207 */ /* 0x040fe20007000000 */
[----:B------:R-:W-:Y:S01]  /*7640*/  IMAD R67, R158, R98, RZ ;  /* 0x000000629e437224 */ /* 0x000fe200078e02ff */
[C---:B------:R-:W-:Y:S01]  /*7650*/  SEL R148, R185.reuse, R96, !P6 ;  /* 0x00000060b9947207 */ /* 0x040fe20007000000 */
[-C--:B------:R-:W-:Y:S01]  /*7660*/  IMAD R96, R140, R98.reuse, RZ ;  /* 0x000000628c607224 */ /* 0x080fe200078e02ff */
[----:B------:R-:W-:Y:S01]  /*7670*/  SEL R151, R185, R97, !P6 ;  /* 0x00000061b9977207 */ /* 0x000fe20007000000 */
[-C--:B------:R-:W-:Y:S01]  /*7680*/  IMAD R97, R139, R98.reuse, RZ ;  /* 0x000000628b617224 */ /* 0x080fe200078e02ff */
[C---:B------:R-:W-:Y:S01]  /*7690*/  SEL R153, R185.reuse, R99, !P6 ;  /* 0x00000063b9997207 */ /* 0x040fe20007000000 */
[-C--:B------:R-:W-:Y:S01]  /*76a0*/  IMAD R99, R38, R98.reuse, RZ ;  /* 0x0000006226637224 */ /* 0x080fe200078e02ff */
[----:B------:R-:W-:Y:S01]  /*76b0*/  SEL R105, R185, R105, !P6 ;  /* 0x00000069b9697207 */ /* 0x000fe20007000000 */
        /* <DEDUP_REMOVED lines=29> */
[----:B------:R-:W-:Y:S01]  /*7890*/  SEL R3, R185, R88, !P6 ;  /* 0x00000058b9037207 */ /* 0x000fe20007000000 */
[----:B------:R-:W-:Y:S01]  /*78a0*/  IMAD R88, R149, R98, RZ ;  /* 0x0000006295587224 */ /* 0x000fe200078e02ff */
[----:B------:R-:W-:Y:S01]  /*78b0*/  SEL R116, R185, R116, !P6 ;  /* 0x00000074b9747207 */ /* 0x000fe20007000000 */
[-C--:B------:R-:W-:Y:S01]  /*78c0*/  IMAD R51, R155, R98.reuse, RZ ;  /* 0x000000629b337224 */ /* 0x080fe200078e02ff */
[C---:B------:R-:W-:Y:S01]  /*78d0*/  SEL R117, R185.reuse, R117, !P6 ;  /* 0x00000075b9757207 */ /* 0x040fe20007000000 */
[----:B------:R-:W-:Y:S01]  /*78e0*/  IMAD R50, R50, R98, RZ ;  /* 0x0000006232327224 */ /* 0x000fe200078e02ff */
[----:B------:R-:W-:Y:S01]  /*78f0*/  SEL R100, R185, R28, !P6 ;  /* 0x0000001cb9647207 */ /* 0x000fe20007000000 */
[----:B------:R-:W-:Y:S01]  /*7900*/  IMAD R49, R49, R98, RZ ;  /* 0x0000006231317224 */ /* 0x000fe200078e02ff */
[----:B------:R-:W-:Y:S01]  /*7910*/  SEL R120, R185, R120, !P6 ;  /* 0x00000078b9787207 */ /* 0x000fe20007000000 */
[-C--:B------:R-:W-:Y:S01]  /*7920*/  IMAD R47, R47, R98.reuse, RZ ;  /* 0x000000622f2f7224 */ /* 0x080fe200078e02ff */
[C---:B------:R-:W-:Y:S01]  /*7930*/  SEL R121, R185.reuse, R121, !P6 ;  /* 0x00000079b9797207 */ /* 0x040fe20007000000 */
[-C--:B------:R-:W-:Y:S01]  /*7940*/  IMAD R44, R44, R98.reuse, RZ ;  /* 0x000000622c2c7224 */ /* 0x080fe200078e02ff */
[----:B------:R-:W-:Y:S01]  /*7950*/  SEL R123, R185, R123, !P6 ;  /* 0x0000007bb97b7207 */ /* 0x000fe20007000000 */
[----:B------:R-:W-:Y:S01]  /*7960*/  IMAD R43, R43, R98, RZ ;  /* 0x000000622b2b7224 */ /* 0x000fe200078e02ff */
[C---:B------:R-:W-:Y:S01]  /*7970*/  SEL R122, R185.reuse, R122, !P6 ;  /* 0x0000007ab97a7207 */ /* 0x040fe20007000000 */
[----:B------:R-:W-:Y:S01]  /*7980*/  IMAD R42, R42, R98, RZ ;  /* 0x000000622a2a7224 */ /* 0x000fe200078e02ff */
[----:B------:R-:W-:Y:S01]  /*7990*/  SEL R124, R185, R124, !P6 ;  /* 0x0000007cb97c7207 */ /* 0x000fe20007000000 */
[-C--:B------:R-:W-:Y:S01]  /*79a0*/  IMAD R41, R41, R98.reuse, RZ ;  /* 0x0000006229297224 */ /* 0x080fe200078e02ff */
[----:B------:R-:W-:Y:S01]  /*79b0*/  SEL R174, R185, R125, !P6 ;  /* 0x0000007db9ae7207 */ /* 0x000fe20007000000 */
        /* <DEDUP_REMOVED lines=25> */
[C---:B------:R-:W-:Y:S01]  /*7b50*/  SEL R188, R185.reuse, R138, !P6 ;  /* 0x0000008ab9bc7207 */ /* 0x040fe20007000000 */
[----:B------:R-:W-:Y:S01]  /*7b60*/  IMAD R138, R12, R98, RZ ;  /* 0x000000620c8a7224 */ /* 0x000fe200078e02ff */
[----:B------:R-:W-:Y:S01]  /*7b70*/  SEL R189, R185, R8, !P6 ;  /* 0x00000008b9bd7207 */ /* 0x000fe20007000000 */
[-C--:B------:R-:W-:Y:S01]  /*7b80*/  IMAD R118, R37, R98.reuse, RZ ;  /* 0x0000006225767224 */ /* 0x080fe200078e02ff */
[----:B------:R-:W-:Y:S01]  /*7b90*/  SEL R190, R185, R9, !P6 ;  /* 0x00000009b9be7207 */ /* 0x000fe20007000000 */
[-C--:B------:R-:W-:Y:S01]  /*7ba0*/  IMAD R185, R4, R98.reuse, RZ ;  /* 0x0000006204b97224 */ /* 0x080fe200078e02ff */
[----:B------:R-:W-:Y:S01]  /*7bb0*/  LEA.HI.X.SX32 R17, R5, R7, 0x1, P0 ;  /* 0x0000000705117211 */ /* 0x000fe200000f0eff */
[----:B------:R-:W-:Y:S01]  /*7bc0*/  IMAD R5, R101, R98, RZ ;  /* 0x0000006265057224 */ /* 0x000fe200078e02ff */
[----:B------:R-:W-:Y:S01]  /*7bd0*/  LEA R101, P2, R191, R2, 0x1 ;  /* 0x00000002bf657211 */ /* 0x000fe200078408ff */
[-C--:B------:R-:W-:Y:S01]  /*7be0*/  IMAD R37, R26, R98.reuse, RZ ;  /* 0x000000621a257224 */ /* 0x080fe200078e02ff */
[----:B------:R-:W-:Y:S01]  /*7bf0*/  LEA.HI.X.SX32 R0, R192, R119, 0x1, P4 ;  /* 0x00000077c0007211 */ /* 0x000fe200020f0eff */
[----:B------:R-:W-:Y:S01]  /*7c00*/  IMAD R26, R102, R98, RZ ;  /* 0x00000062661a7224 */ /* 0x000fe200078e02ff */
[-C--:B------:R-:W-:Y:S01]  /*7c10*/  LEA R103, P3, R185, R2.reuse, 0x1 ;  /* 0x00000002b9677211 */ /* 0x080fe200078608ff */
[----:B------:R0:W-:Y:S01]  /*7c20*/  STL [R1+0xd70], R101 ;  /* 0x000d706501007387 */ /* 0x0001e20000100800 */
[----:B------:R-:W-:Y:S01]  /*7c30*/  LEA R102, P4, R138, R2, 0x1 ;  /* 0x000000028a667211 */ /* 0x000fe200078808ff */
[----:B------:R-:W-:Y:S01]  /*7c40*/  IMAD R135, R18, R98, RZ ;  /* 0x0000006212877224 */ /* 0x000fe200078e02ff */
[----:B------:R-:W-:Y:S01]  /*7c50*/  LEA R14, P1, R10, R6, 0x1 ;  /* 0x000000060a0e7211 */ /* 0x000fe200078208ff */
[----:B------:R2:W-:Y:S01]  /*7c60*/  STL [R1+0x188], R103 ;  /* 0x0001886701007387 */ /* 0x0005e20000100800 */
[----:B------:R-:W-:Y:S01]  /*7c70*/  IMAD R119, R32, R98, RZ ;  /* 0x0000006220777224 */ /* 0x000fe200078e02ff */
[----:B------:R-:W-:-:S02]  /*7c80*/  CS2R R158, SRZ ;  /* 0x00000000009e7805 */ /* 0x000fc4000001ff00 */
[----:B------:R-:W-:Y:S01]  /*7c90*/  LEA.HI.X.SX32 R15, R10, R7, 0x1, P1 ;  /* 0x000000070a0f7211 */ /* 0x000fe200008f0eff */
[----:B------:R3:W-:Y:S01]  /*7ca0*/  STL [R1+0x190], R102 ;  /* 0x0001906601007387 */ /* 0x0007e20000100800 */
[----:B------:R-:W-:Y:S01]  /*7cb0*/  IMAD R40, R40, R98, RZ ;  /* 0x0000006228287224 */ /* 0x000fe200078e02ff */
[----:B0-----:R-:W-:Y:S01]  /*7cc0*/  LEA R101, P5, R137, R2, 0x1 ;  /* 0x0000000289657211 */ /* 0x001fe200078a08ff */
[-C--:B------:R-:W-:Y:S01]  /*7cd0*/  IMAD R38, R24, R98.reuse, RZ ;  /* 0x0000006218267224 */ /* 0x080fe200078e02ff */
[----:B------:R-:W-:Y:S01]  /*7ce0*/  CS2R R160, SRZ ;  /* 0x0000000000a07805 */ /* 0x000fe2000001ff00 */
[----:B------:R-:W-:Y:S01]  /*7cf0*/  IMAD R36, R30, R98, RZ ;  /* 0x000000621e247224 */ /* 0x000fe200078e02ff */
[----:B--2---:R-:W-:Y:S01]  /*7d00*/  LEA R103, P6, R136, R2, 0x1 ;  /* 0x0000000288677211 */ /* 0x004fe200078c08ff */
[----:B------:R0:W-:Y:S01]  /*7d10*/  STL [R1+0x198], R101 ;  /* 0x0001986501007387 */ /* 0x0001e20000100800 */
[----:B------:R-:W-:Y:S01]  /*7d20*/  IMAD R35, R33, R98, RZ ;  /* 0x0000006221237224 */ /* 0x000fe200078e02ff */
[----:B------:R-:W-:-:S02]  /*7d30*/  CS2R R162, SRZ ;  /* 0x0000000000a27805 */ /* 0x000fc4000001ff00 */
[----:B---3--:R-:W-:Y:S01]  /*7d40*/  LEA R102, P0, R135, R2, 0x1 ;  /* 0x0000000287667211 */ /* 0x008fe200078008ff */
[----:B------:R2:W-:Y:S01]  /*7d50*/  STL [R1+0x1a0], R103 ;  /* 0x0001a06701007387 */ /* 0x0005e20000100800 */
[-C--:B------:R-:W-:Y:S01]  /*7d60*/  IMAD R34, R148, R98.reuse, RZ ;  /* 0x0000006294227224 */ /* 0x080fe200078e02ff */
[----:B------:R-:W-:Y:S01]  /*7d70*/  CS2R R164, SRZ ;  /* 0x0000000000a47805 */ /* 0x000fe2000001ff00 */
[-C--:B------:R-:W-:Y:S01]  /*7d80*/  IMAD R33, R151, R98.reuse, RZ ;  /* 0x0000006297217224 */ /* 0x080fe200078e02ff */
[----:B------:R3:W-:Y:S01]  /*7d90*/  STL [R1+0x1a8], R102 ;  /* 0x0001a86601007387 */ /* 0x0007e20000100800 */
[----:B------:R-:W-:Y:S01]  /*7da0*/  IMAD R32, R152, R98, RZ ;  /* 0x0000006298207224 */ /* 0x000fe200078e02ff */
[----:B0-----:R-:W-:Y:S01]  /*7db0*/  LEA R101, P1, R134, R2, 0x1 ;  /* 0x0000000286657211 */ /* 0x001fe200078208ff */
[-C--:B------:R-:W-:Y:S01]  /*7dc0*/  IMAD R31, R153, R98.reuse, RZ ;  /* 0x00000062991f7224 */ /* 0x080fe200078e02ff */
[----:B------:R-:W-:Y:S01]  /*7dd0*/  CS2R R152, SRZ ;  /* 0x0000000000987805 */ /* 0x000fe2000001ff00 */
[----:B------:R-:W-:Y:S01]  /*7de0*/  IMAD R30, R154, R98, RZ ;  /* 0x000000629a1e7224 */ /* 0x000fe200078e02ff */
[----:B--2---:R-:W-:Y:S01]  /*7df0*/  LEA.HI.X.SX32 R103, R191, R0, 0x1, P2 ;  /* 0x00000000bf677211 */ /* 0x004fe200010f0eff */
        /* <DEDUP_REMOVED lines=10> */
[----:B0-----:R-:W-:Y:S01]  /*7ea0*/  LEA.HI.X.SX32 R101, R185, R0, 0x1, P3 ;  /* 0x00000000b9657211 */ /* 0x001fe200018f0eff */
[-C--:B------:R-:W-:Y:S01]  /*7eb0*/  IMAD R23, R107, R98.reuse, RZ ;  /* 0x000000626b177224 */ /* 0x080fe200078e02ff */
[----:B------:R-:W-:Y:S01]  /*7ec0*/  CS2R R156, SRZ ;  /* 0x00000000009c7805 */ /* 0x000fe2000001ff00 */
[----:B------:R-:W-:Y:S01]  /*7ed0*/  IMAD R22, R108, R98, RZ ;  /* 0x000000626c167224 */ /* 0x000fe200078e02ff */
[----:B--2---:R-:W-:Y:S01]  /*7ee0*/  LEA R103, P3, R132, R2, 0x1 ;  /* 0x0000000284677211 */ /* 0x004fe200078608ff */
[----:B------:R0:W-:Y:S01]  /*7ef0*/  STL [R1+0x184], R101 ;  /* 0x0001846501007387 */ /* 0x0001e20000100800 */
[----:B------:R-:W-:Y:S01]  /*7f00*/  IMAD R21, R109, R98, RZ ;  /* 0x000000626d157224 */ /* 0x000fe200078e02ff */
[----:B------:R-:W-:-:S02]  /*7f10*/  CS2R R168, SRZ ;  /* 0x0000000000a87805 */ /* 0x000fc4000001ff00 */
[----:B---3--:R-:W-:Y:S01]  /*7f20*/  LEA.HI.X.SX32 R102, R138, R0, 0x1, P4 ;  /* 0x000000008a667211 */ /* 0x008fe200020f0eff */
        /* <DEDUP_REMOVED lines=76> */
[----:B------:R-:W-:Y:S01]  /*83f0*/  IMAD R190, R190, R98, RZ ;  /* 0x00000062bebe7224 */ /* 0x000fe200078e02ff */
[----:B------:R-:W-:Y:S01]  /*8400*/  CS2R R140, SRZ ;  /* 0x00000000008c7805 */ /* 0x000fe2000001ff00 */
[C---:B-1----:R-:W-:Y:S01]  /*8410*/  IMAD R98, R216.reuse, 0x7f, RZ ;  /* 0x0000007fd8627824 */ /* 0x042fe200078e02ff */
[----:B------:R1:W-:Y:S01]  /*8420*/  STL [R1+0x200], R102 ;  /* 0x0002006601007387 */ /* 0x0003e20000100800 */
[----:B------:R-:W-:Y:S01]  /*8430*/  IMAD R100, R216, 0x7e, RZ ;  /* 0x0000007ed8647824 */ /* 0x000fe200078e02ff */
[----:B0-----:R-:W-:Y:S02]  /*8440*/  LEA.HI.X.SX32 R101, R130, R0, 0x1, P5 ;  /* 0x0000000082657211 */ /* 0x001fe400028f0eff */
[----:B------:R-:W-:Y:S02]  /*8450*/  CS2R R130, SRZ ;  /* 0x0000000000827805 */ /* 0x000fe4000001ff00 */
[----:B------:R-:W-:-:S02]  /*8460*/  CS2R R142, SRZ ;  /* 0x00000000008e7805 */ /* 0x000fc4000001ff00 */
[----:B------:R-:W-:Y:S02]  /*8470*/  CS2R R144, SRZ ;  /* 0x0000000000907805 */ /* 0x000fe4000001ff00 */
[----:B--2---:R-:W-:Y:S01]  /*8480*/  LEA R103, P5, R118, R2, 0x1 ;  /* 0x0000000276677211 */ /* 0x004fe200078a08ff */
[----:B------:R0:W-:Y:S01]  /*8490*/  STL [R1+0x1cc], R101 ;  /* 0x0001cc6501007387 */ /* 0x0001e20000100800 */
[----:B------:R-:W-:Y:S02]  /*84a0*/  CS2R R146, SRZ ;  /* 0x0000000000927805 */ /* 0x000fe4000001ff00 */
[----:B------:R-:W-:Y:S02]  /*84b0*/  CS2R R148, SRZ ;  /* 0x0000000000947805 */ /* 0x000fe4000001ff00 */
[----:B-1----:R-:W-:Y:S01]  /*84c0*/  LEA.HI.X.SX32 R102, R129, R0, 0x1, P6 ;  /* 0x0000000081667211 */ /* 0x002fe200030f0eff */
[----:B------:R1:W-:Y:S01]  /*84d0*/  STL [R1+0x208], R103 ;  /* 0x0002086701007387 */ /* 0x0003e20000100800 */
[----:B------:R-:W-:-:S03]  /*84e0*/  CS2R R150, SRZ ;  /* 0x0000000000967805 */ /* 0x000fc6000001ff00 */
[----:B------:R2:W-:Y:S01]  /*84f0*/  STL [R1+0x1d4], R102 ;  /* 0x0001d46601007387 */ /* 0x0005e20000100800 */
[----:B0-----:R-:W-:Y:S02]  /*8500*/  LEA R101, P6, R99, R2, 0x1 ;  /* 0x0000000263657211 */ /* 0x001fe400078c08ff */
[----:B-1----:R-:W-:-:S03]  /*8510*/  LEA.HI.X.SX32 R103, R128, R0, 0x1, P0 ;  /* 0x0000000080677211 */ /* 0x002fc600000f0eff */
[----:B------:R0:W-:Y:S01]  /*8520*/  STL [R1+0x210], R101 ;  /* 0x0002106501007387 */ /* 0x0001e20000100800 */
[----:B------:R-:W-:Y:S02]  /*8530*/  LEA.HI.X.SX32 R99, R99, R0, 0x1, P6 ;  /* 0x0000000063637211 */ /* 0x000fe400030f0eff */
[----:B------:R-:W-:Y:S02]  /*8540*/  CS2R R128, SRZ ;  /* 0x0000000000807805 */ /* 0x000fe4000001ff00 */
[----:B--2---:R-:W-:Y:S01]  /*8550*/  LEA R102, P0, R97, R2, 0x1 ;  /* 0x0000000261667211 */ /* 0x004fe200078008ff */
[----:B------:R1:W-:Y:S04]  /*8560*/  STL [R1+0x1dc], R103 ;  /* 0x0001dc6701007387 */ /* 0x0003e80000100800 */
[----:B------:R2:W-:Y:S01]  /*8570*/  STL [R1+0x218], R102 ;  /* 0x0002186601007387 */ /* 0x0005e20000100800 */
[----:B0-----:R-:W-:-:S02]  /*8580*/  LEA.HI.X.SX32 R101, R127, R0, 0x1, P1 ;  /* 0x000000007f657211 */ /* 0x001fc400008f0eff */
[----:B-1----:R-:W-:-:S03]  /*8590*/  LEA R103, P1, R96, R2, 0x1 ;  /* 0x0000000260677211 */ /* 0x002fc600078208ff */
[----:B------:R0:W-:Y:S01]  /*85a0*/  STL [R1+0x1e4], R101 ;  /* 0x0001e46501007387 */ /* 0x0001e20000100800 */
[----:B--2---:R-:W-:-:S03]  /*85b0*/  LEA.HI.X.SX32 R102, R126, R0, 0x1, P2 ;  /* 0x000000007e667211 */ /* 0x004fc600010f0eff */
[----:B------:R1:W-:Y:S01]  /*85c0*/  STL [R1+0x220], R103 ;  /* 0x0002206701007387 */ /* 0x0003e20000100800 */
[----:B------:R-:W-:-:S03]  /*85d0*/  CS2R R126, SRZ ;  /* 0x00000000007e7805 */ /* 0x000fc6000001ff00 */
[----:B------:R2:W-:Y:S01]  /*85e0*/  STL [R1+0x1ec], R102 ;  /* 0x0001ec6601007387 */ /* 0x0005e20000100800 */
[----:B0-----:R-:W-:Y:S02]  /*85f0*/  LEA R101, P2, R95, R2, 0x1 ;  /* 0x000000025f657211 */ /* 0x001fe400078408ff */
[----:B-1----:R-:W-:-:S03]  /*8600*/  LEA.HI.X.SX32 R103, R125, R0, 0x1, P3 ;  /* 0x000000007d677211 */ /* 0x002fc600018f0eff */
[----:B------:R0:W-:Y:S01]  /*8610*/  STL [R1+0x228], R101 ;  /* 0x0002286501007387 */ /* 0x0001e20000100800 */
[----:B------:R-:W-:Y:S02]  /*8620*/  LEA.HI.X.SX32 R95, R95, R0, 0x1, P2 ;  /* 0x000000005f5f7211 */ /* 0x000fe400010f0eff */
[----:B--2---:R-:W-:Y:S01]  /*8630*/  LEA R102, P3, R94, R2, 0x1 ;  /* 0x000000025e667211 */ /* 0x004fe200078608ff */
[----:B------:R1:W-:Y:S04]  /*8640*/  STL [R1+0x1f4], R103 ;  /* 0x0001f46701007387 */ /* 0x0003e80000100800 */
[----:B------:R2:W-:Y:S01]  /*8650*/  STL [R1+0x230], R102 ;  /* 0x0002306601007387 */ /* 0x0005e20000100800 */
[----:B0-----:R-:W-:Y:S02]  /*8660*/  LEA.HI.X.SX32 R101, R119, R0, 0x1, P4 ;  /* 0x0000000077657211 */ /* 0x001fe400020f0eff */
[----:B-1----:R-:W-:-:S03]  /*8670*/  LEA R103, P4, R93, R2, 0x1 ;  /* 0x000000025d677211 */ /* 0x002fc600078808ff */
[----:B------:R0:W-:Y:S01]  /*8680*/  STL [R1+0x1fc], R101 ;  /* 0x0001fc6501007387 */ /* 0x0001e20000100800 */
[----:B--2---:R-:W-:-:S03]  /*8690*/  LEA.HI.X.SX32 R102, R118, R0, 0x1, P5 ;  /* 0x0000000076667211 */ /* 0x004fc600028f0eff */
[----:B------:R-:W-:Y:S01]  /*86a0*/  STL [R1+0x238], R103 ;  /* 0x0002386701007387 */ /* 0x000fe20000100800 */
[----:B------:R-:W-:-:S03]  /*86b0*/  CS2R R118, SRZ ;  /* 0x0000000000767805 */ /* 0x000fc6000001ff00 */
[----:B------:R1:W-:Y:S01]  /*86c0*/  STL [R1+0x204], R102 ;  /* 0x0002046601007387 */ /* 0x0003e20000100800 */
[----:B0-----:R-:W-:-:S04]  /*86d0*/  LEA R101, P5, R92, R2, 0x1 ;  /* 0x000000025c657211 */ /* 0x001fc800078a08ff */
[----:B------:R-:W-:Y:S01]  /*86e0*/  LEA.HI.X.SX32 R92, R92, R0, 0x1, P5 ;  /* 0x000000005c5c7211 */ /* 0x000fe200028f0eff */
[----:B------:R0:W-:Y:S01]  /*86f0*/  STL [R1+0x240], R101 ;  /* 0x0002406501007387 */ /* 0x0001e20000100800 */
[----:B-1----:R-:W-:-:S03]  /*8700*/  LEA R102, P6, R91, R2, 0x1 ;  /* 0x000000025b667211 */ /* 0x002fc600078c08ff */
[----:B------:R1:W-:Y:S04]  /*8710*/  STL [R1+0x20c], R99 ;  /* 0x00020c6301007387 */ /* 0x0003e80000100800 */
[----:B------:R2:W-:Y:S01]  /*8720*/  STL [R1+0x248], R102 ;  /* 0x0002486601007387 */ /* 0x0005e20000100800 */
[-C--:B0-----:R-:W-:Y:S02]  /*8730*/  LEA.HI.X.SX32 R101, R97, R0.reuse, 0x1, P0 ;  /* 0x0000000061657211 */ /* 0x081fe400000f0eff */
[----:B------:R-:W-:Y:S02]  /*8740*/  LEA.HI.X.SX32 R97, R96, R0, 0x1, P1 ;  /* 0x0000000060617211 */ /* 0x000fe400008f0eff */
[-C--:B-1----:R-:W-:Y:S01]  /*8750*/  LEA R99, P0, R90, R2.reuse, 0x1 ;  /* 0x000000025a637211 */ /* 0x082fe200078008ff */
[----:B------:R-:W-:Y:S01]  /*8760*/  STL [R1+0x214], R101 ;  /* 0x0002146501007387 */ /* 0x000fe20000100800 */
[----:B------:R-:W-:-:S02]  /*8770*/  LEA R96, P1, R89, R2, 0x1 ;  /* 0x0000000259607211 */ /* 0x000fc400078208ff */
[----:B--2---:R-:W-:Y:S01]  /*8780*/  CS2R R102, SRZ ;  /* 0x0000000000667805 */ /* 0x004fe2000001ff00 */
[----:B------:R-:W-:Y:S01]  /*8790*/  STL [R1+0x250], R99 ;  /* 0x0002506301007387 */ /* 0x000fe20000100800 */
[----:B------:R-:W-:-:S03]  /*87a0*/  LEA.HI.X.SX32 R89, R89, R0, 0x1, P1 ;  /* 0x0000000059597211 */ /* 0x000fc600008f0eff */
[----:B------:R0:W-:Y:S04]  /*87b0*/  STL [R1+0x21c], R97 ;  /* 0x00021c6101007387 */ /* 0x0001e80000100800 */
[----:B------:R1:W-:Y:S04]  /*87c0*/  STL [R1+0x258], R96 ;  /* 0x0002586001007387 */ /* 0x0003e80000100800 */
[----:B------:R2:W-:Y:S01]  /*87d0*/  STL [R1+0x224], R95 ;  /* 0x0002245f01007387 */ /* 0x0005e20000100800 */
[----:B0-----:R-:W-:Y:S02]  /*87e0*/  LEA R97, P2, R88, R2, 0x1 ;  /* 0x0000000258617211 */ /* 0x001fe400078408ff */
[----:B-1----:R-:W-:-:S03]  /*87f0*/  LEA.HI.X.SX32 R96, R94, R0, 0x1, P3 ;  /* 0x000000005e607211 */ /* 0x002fc600018f0eff */
[----:B------:R-:W-:Y:S01]  /*8800*/  STL [R1+0x260], R97 ;  /* 0x0002606101007387 */ /* 0x000fe20000100800 */
[----:B------:R-:W-:Y:S02]  /*8810*/  LEA.HI.X.SX32 R94, R93, R0, 0x1, P4 ;  /* 0x000000005d5e7211 */ /* 0x000fe400020f0eff */
[-C--:B--2---:R-:W-:Y:S01]  /*8820*/  LEA R95, P3, R87, R2.reuse, 0x1 ;  /* 0x00000002575f7211 */ /* 0x084fe200078608ff */
[----:B------:R0:W-:Y:S01]  /*8830*/  STL [R1+0x22c], R96 ;  /* 0x00022c6001007387 */ /* 0x0001e20000100800 */
[----:B------:R-:W-:-:S03]  /*8840*/  LEA R93, P4, R86, R2, 0x1 ;  /* 0x00000002565d7211 */ /* 0x000fc600078808ff */
[----:B------:R-:W-:Y:S01]  /*8850*/  STL [R1+0x268], R95 ;  /* 0x0002685f01007387 */ /* 0x000fe20000100800 */
[----:B------:R-:W-:-:S03]  /*8860*/  LEA.HI.X.SX32 R86, R86, R0, 0x1, P4 ;  /* 0x0000000056567211 */ /* 0x000fc600020f0eff */
[----:B------:R1:W-:Y:S01]  /*8870*/  STL [R1+0x234], R94 ;  /* 0x0002345e01007387 */ /* 0x0003e20000100800 */
[----:B0-----:R-:W-:-:S03]  /*8880*/  CS2R R96, SRZ ;  /* 0x0000000000607805 */ /* 0x001fc6000001ff00 */
[----:B------:R0:W-:Y:S04]  /*8890*/  STL [R1+0x270], R93 ;  /* 0x0002705d01007387 */ /* 0x0001e80000100800 */
[----:B------:R2:W-:Y:S01]  /*88a0*/  STL [R1+0x23c], R92 ;  /* 0x00023c5c01007387 */ /* 0x0005e20000100800 */
[----:B-1----:R-:W-:Y:S02]  /*88b0*/  LEA R94, P5, R85, R2, 0x1 ;  /* 0x00000002555e7211 */ /* 0x002fe400078a08ff */
[----:B0-----:R-:W-:-:S03]  /*88c0*/  LEA.HI.X.SX32 R93, R91, R0, 0x1, P6 ;  /* 0x000000005b5d7211 */ /* 0x001fc600030f0eff */
[----:B------:R0:W-:Y:S01]  /*88d0*/  STL [R1+0x278], R94 ;  /* 0x0002785e01007387 */ /* 0x0001e20000100800 */
[----:B------:R-:W-:Y:S02]  /*88e0*/  LEA.HI.X.SX32 R91, R90, R0, 0x1, P0 ;  /* 0x000000005a5b7211 */ /* 0x000fe400000f0eff */
[-C--:B--2---:R-:W-:Y:S01]  /*88f0*/  LEA R92, P6, R84, R2.reuse, 0x1 ;  /* 0x00000002545c7211 */ /* 0x084fe200078c08ff */
[----:B------:R-:W-:Y:S01]  /*8900*/  STL [R1+0x244], R93 ;  /* 0x0002445d01007387 */ /* 0x000fe20000100800 */
[----:B------:R-:W-:-:S03]  /*8910*/  LEA R90, P0, R83, R2, 0x1 ;  /* 0x00000002535a7211 */ /* 0x000fc600078008ff */
[----:B------:R1:W-:Y:S01]  /*8920*/  STL [R1+0x280], R92 ;  /* 0x0002805c01007387 */ /* 0x0003e20000100800 */
[----:B------:R-:W-:Y:S02]  /*8930*/  LEA.HI.X.SX32 R83, R83, R0, 0x1, P0 ;  /* 0x0000000053537211 */ /* 0x000fe400000f0eff */
[----:B0-----:R-:W-:Y:S01]  /*8940*/  CS2R R94, SRZ ;  /* 0x00000000005e7805 */ /* 0x001fe2000001ff00 */
[----:B------:R0:W-:Y:S04]  /*8950*/  STL [R1+0x24c], R91 ;  /* 0x00024c5b01007387 */ /* 0x0001e80000100800 */
[----:B------:R2:W-:Y:S01]  /*8960*/  STL [R1+0x288], R90 ;  /* 0x0002885a01007387 */ /* 0x0005e20000100800 */
[----:B-1----:R-:W-:-:S03]  /*8970*/  CS2R R92, SRZ ;  /* 0x00000000005c7805 */ /* 0x002fc6000001ff00 */
[----:B------:R1:W-:Y:S01]  /*8980*/  STL [R1+0x254], R89 ;  /* 0x0002545901007387 */ /* 0x0003e20000100800 */
[----:B0-----:R-:W-:Y:S02]  /*8990*/  LEA R91, P1, R82, R2, 0x1 ;  /* 0x00000002525b7211 */ /* 0x001fe400078208ff */
[----:B--2---:R-:W-:-:S03]  /*89a0*/  LEA.HI.X.SX32 R90, R88, R0, 0x1, P2 ;  /* 0x00000000585a7211 */ /* 0x004fc600010f0eff */
[----:B------:R-:W-:Y:S01]  /*89b0*/  STL [R1+0x290], R91 ;  /* 0x0002905b01007387 */ /* 0x000fe20000100800 */
[----:B------:R-:W-:Y:S02]  /*89c0*/  LEA.HI.X.SX32 R88, R87, R0, 0x1, P3 ;  /* 0x0000000057587211 */ /* 0x000fe400018f0eff */
[-C--:B-1----:R-:W-:Y:S01]  /*89d0*/  LEA R89, P2, R81, R2.reuse, 0x1 ;  /* 0x0000000251597211 */ /* 0x082fe200078408ff */
        /* <DEDUP_REMOVED lines=307> */
[----:B------:R-:W-:Y:S01]  /*9d10*/  STL [R1+0x4b8], R22 ;  /* 0x0004b81601007387 */ /* 0x000fe20000100800 */
[----:B------:R-:W-:Y:S02]  /*9d20*/  LEA.HI.X.SX32 R19, R18, R0, 0x1, P2 ;  /* 0x0000000012137211 */ /* 0x000fe400010f0eff */
[-C--:B--2---:R-:W-:Y:S01]  /*9d30*/  LEA R20, P1, R7, R2.reuse, 0x1 ;  /* 0x0000000207147211 */ /* 0x084fe200078208ff */
[----:B------:R-:W-:Y:S01]  /*9d40*/  STL [R1+0x484], R21 ;  /* 0x0004841501007387 */ /* 0x000fe20000100800 */
[----:B------:R-:W-:-:S03]  /*9d50*/  LEA R18, P2, R6, R2, 0x1 ;  /* 0x0000000206127211 */ /* 0x000fc600078408ff */
[----:B------:R0:W-:Y:S01]  /*9d60*/  STL [R1+0x4c0], R20 ;  /* 0x0004c01401007387 */ /* 0x0001e20000100800 */
[----:B------:R-:W-:-:S03]  /*9d70*/  LEA.HI.X.SX32 R6, R6, R0, 0x1, P2 ;  /* 0x0000000006067211 */ /* 0x000fc600010f0eff */
[----:B------:R1:W-:Y:S04]  /*9d80*/  STL [R1+0x48c], R19 ;  /* 0x00048c1301007387 */ /* 0x0003e80000100800 */
[----:B------:R2:W-:Y:S01]  /*9d90*/  STL [R1+0x4c8], R18 ;  /* 0x0004c81201007387 */ /* 0x0005e20000100800 */
[----:B0-----:R-:W-:-:S03]  /*9da0*/  IMAD.SHL.U32 R20, R218, 0x80, RZ ;  /* 0x00000080da147824 */ /* 0x001fc600078e00ff */
[----:B------:R0:W-:Y:S01]  /*9db0*/  STL [R1+0x494], R12 ;  /* 0x0004940c01007387 */ /* 0x0001e20000100800 */
[----:B-1----:R-:W-:Y:S02]  /*9dc0*/  LEA R19, P3, R5, R2, 0x1 ;  /* 0x0000000205137211 */ /* 0x002fe400078608ff */
[----:B--2---:R-:W-:-:S03]  /*9dd0*/  LEA.HI.X.SX32 R18, R11, R0, 0x1, P4 ;  /* 0x000000000b127211 */ /* 0x004fc600020f0eff */
[----:B------:R-:W-:Y:S01]  /*9de0*/  STL [R1+0x4d0], R19 ;  /* 0x0004d01301007387 */ /* 0x000fe20000100800 */
[----:B------:R-:W-:Y:S02]  /*9df0*/  LEA.HI.X.SX32 R11, R10, R0, 0x1, P5 ;  /* 0x000000000a0b7211 */ /* 0x000fe400028f0eff */
[-C--:B0-----:R-:W-:Y:S01]  /*9e00*/  LEA R12, P4, R4, R2.reuse, 0x1 ;  /* 0x00000002040c7211 */ /* 0x081fe200078808ff */
        /* <DEDUP_REMOVED lines=15> */
[----:B------:R-:W-:Y:S04]  /*9f00*/  STL [R1+0x4f0], R9 ;  /* 0x0004f00901007387 */ /* 0x000fe80000100800 */
[----:B------:R0:W-:Y:S04]  /*9f10*/  STL [R1+0x4bc], R8 ;  /* 0x0004bc0801007387 */ /* 0x0001e80000100800 */
[----:B------:R1:W-:Y:S04]  /*9f20*/  STL [R1+0x4f8], R7 ;  /* 0x0004f80701007387 */ /* 0x0003e80000100800 */
[----:B------:R2:W-:Y:S01]  /*9f30*/  STL [R1+0x4c4], R6 ;  /* 0x0004c40601007387 */ /* 0x0005e20000100800 */
[----:B0-----:R-:W-:-:S02]  /*9f40*/  LEA R8, P2, R174, R2, 0x1 ;  /* 0x00000002ae087211 */ /* 0x001fc400078408ff */
[----:B-1----:R-:W-:-:S03]  /*9f50*/  LEA.HI.X.SX32 R7, R5, R0, 0x1, P3 ;  /* 0x0000000005077211 */ /* 0x002fc600018f0eff */
[----:B------:R-:W-:Y:S01]  /*9f60*/  STL [R1+0x500], R8 ;  /* 0x0005000801007387 */ /* 0x000fe20000100800 */
[----:B------:R-:W-:Y:S02]  /*9f70*/  LEA.HI.X.SX32 R5, R4, R0, 0x1, P4 ;  /* 0x0000000004057211 */ /* 0x000fe400020f0eff */
[-C--:B--2---:R-:W-:Y:S01]  /*9f80*/  LEA R6, P3, R175, R2.reuse, 0x1 ;  /* 0x00000002af067211 */ /* 0x084fe200078608ff */
        /* <DEDUP_REMOVED lines=8> */
[----:B------:R0:W-:Y:S01]  /*a010*/  STL [R1+0x518], R5 ;  /* 0x0005180501007387 */ /* 0x0001e20000100800 */
[----:B--2---:R-:W-:-:S03]  /*a020*/  LEA R3, P6, R178, R2, 0x1 ;  /* 0x00000002b2037211 */ /* 0x004fc600078c08ff */
[----:B------:R1:W-:Y:S04]  /*a030*/  STL [R1+0x4e4], R4 ;  /* 0x0004e40401007387 */ /* 0x0003e80000100800 */
[----:B------:R2:W-:Y:S01]  /*a040*/  STL [R1+0x520], R3 ;  /* 0x0005200301007387 */ /* 0x0005e20000100800 */
[----:B0-----:R-:W-:Y:S02]  /*a050*/  LEA.HI.X.SX32 R5, R122, R0, 0x1, P0 ;  /* 0x000000007a057211 */ /* 0x001fe400000f0eff */
[----:B------:R-:W-:Y:S02]  /*a060*/  CS2R R122, SRZ ;  /* 0x00000000007a7805 */ /* 0x000fe4000001ff00 */
[----:B-1----:R-:W-:Y:S01]  /*a070*/  LEA R4, P0, R179, R2, 0x1 ;  /* 0x00000002b3047211 */ /* 0x002fe200078008ff */
        /* <DEDUP_REMOVED lines=16> */
[----:B------:R1:W-:Y:S04]  /*a180*/  STL [R1+0x540], R4 ;  /* 0x0005400401007387 */ /* 0x0003e80000100800 */
[----:B------:R2:W-:Y:S01]  /*a190*/  STL [R1+0x50c], R3 ;  /* 0x00050c0301007387 */ /* 0x0005e20000100800 */
[----:B0-----:R-:W-:Y:S02]  /*a1a0*/  LEA R5, P4, R183, R2, 0x1 ;  /* 0x00000002b7057211 */ /* 0x001fe400078808ff */
[----:B-1----:R-:W-:-:S03]  /*a1b0*/  LEA.HI.X.SX32 R4, R177, R0, 0x1, P5 ;  /* 0x00000000b1047211 */ /* 0x002fc600028f0eff */
[----:B------:R0:W-:Y:S01]  /*a1c0*/  STL [R1+0x548], R5 ;  /* 0x0005480501007387 */ /* 0x0001e20000100800 */
[----:B------:R-:W-:Y:S02]  /*a1d0*/  CS2R R176, SRZ ;  /* 0x0000000000b07805 */ /* 0x000fe4000001ff00 */
[----:B--2---:R-:W-:Y:S01]  /*a1e0*/  LEA R3, P5, R184, R2, 0x1 ;  /* 0x00000002b8037211 */ /* 0x004fe200078a08ff */
[----:B------:R1:W-:Y:S04]  /*a1f0*/  STL [R1+0x514], R4 ;  /* 0x0005140401007387 */ /* 0x0003e80000100800 */
[----:B------:R2:W-:Y:S01]  /*a200*/  STL [R1+0x550], R3 ;  /* 0x0005500301007387 */ /* 0x0005e20000100800 */
[----:B0-----:R-:W-:Y:S02]  /*a210*/  LEA.HI.X.SX32 R5, R178, R0, 0x1, P6 ;  /* 0x00000000b2057211 */ /* 0x001fe400030f0eff */
        /* <DEDUP_REMOVED lines=18> */
[----:B------:R-:W-:Y:S02]  /*a340*/  LEA R2, P3, R190, R2, 0x1 ;  /* 0x00000002be027211 */ /* 0x000fe400078608ff */
[-C--:B------:R-:W-:Y:S01]  /*a350*/  LEA.HI.X.SX32 R6, R189, R0.reuse, 0x1, P2 ;  /* 0x00000000bd067211 */ /* 0x080fe200010f0eff */
[----:B------:R2:W-:Y:S01]  /*a360*/  STL [R1+0x53c], R3 ;  /* 0x00053c0301007387 */ /* 0x0005e20000100800 */
[----:B0-----:R-:W-:-:S03]  /*a370*/  LEA.HI.X.SX32 R5, R187, R0, 0x1, P0 ;  /* 0x00000000bb057211 */ /* 0x001fc600000f0eff */
[----:B------:R0:W-:Y:S01]  /*a380*/  STL [R1+0xd5c], R2 ;  /* 0x000d5c0201007387 */ /* 0x0001e20000100800 */
[-C--:B-1----:R-:W-:Y:S02]  /*a390*/  LEA.HI.X.SX32 R4, R183, R0.reuse, 0x1, P4 ;  /* 0x00000000b7047211 */ /* 0x082fe400020f0eff */
[----:B------:R-:W-:Y:S02]  /*a3a0*/  CS2R R182, SRZ ;  /* 0x0000000000b67805 */ /* 0x000fe4000001ff00 */
[-C--:B--2---:R-:W-:Y:S01]  /*a3b0*/  LEA.HI.X.SX32 R3, R184, R0.reuse, 0x1, P5 ;  /* 0x00000000b8037211 */ /* 0x084fe200028f0eff */
[----:B------:R1:W-:Y:S01]  /*a3c0*/  STL [R1+0x544], R4 ;  /* 0x0005440401007387 */ /* 0x0003e20000100800 */
[----:B------:R-:W-:Y:S02]  /*a3d0*/  CS2R R184, SRZ ;  /* 0x0000000000b87805 */ /* 0x000fe4000001ff00 */
[----:B0-----:R-:W-:Y:S01]  /*a3e0*/  LEA.HI.X.SX32 R2, R186, R0, 0x1, P6 ;  /* 0x00000000ba027211 */ /* 0x001fe200030f0eff */
[----:B------:R-:W-:Y:S01]  /*a3f0*/  STL [R1+0x54c], R3 ;  /* 0x00054c0301007387 */ /* 0x000fe20000100800 */
[----:B------:R-:W-:-:S03]  /*a400*/  CS2R R186, SRZ ;  /* 0x0000000000ba7805 */ /* 0x000fc6000001ff00 */
[----:B------:R0:W-:Y:S01]  /*a410*/  STL [R1+0xd48], R2 ;  /* 0x000d480201007387 */ /* 0x0001e20000100800 */
[-C--:B-1----:R-:W-:Y:S02]  /*a420*/  LEA.HI.X.SX32 R4, R188, R0.reuse, 0x1, P1 ;  /* 0x00000000bc047211 */ /* 0x082fe400008f0eff */
[----:B------:R-:W-:Y:S02]  /*a430*/  CS2R R188, SRZ ;  /* 0x0000000000bc7805 */ /* 0x000fe4000001ff00 */
[----:B------:R-:W-:Y:S01]  /*a440*/  LEA.HI.X.SX32 R0, R190, R0, 0x1, P3 ;  /* 0x00000000be007211 */ /* 0x000fe200018f0eff */
[----:B------:R-:W-:Y:S01]  /*a450*/  STL [R1+0xd50], R5 ;  /* 0x000d500501007387 */ /* 0x000fe20000100800 */
[----:B------:R-:W-:-:S03]  /*a460*/  CS2R R190, SRZ ;  /* 0x0000000000be7805 */ /* 0x000fc6000001ff00 */
[----:B------:R1:W-:Y:S01]  /*a470*/  STL [R1+0xd54], R4 ;  /* 0x000d540401007387 */ /* 0x0003e20000100800 */
[----:B0-----:R-:W-:-:S03]  /*a480*/  IMAD.WIDE R2, R98, 0x2, R14 ;  /* 0x0000000262027825 */ /* 0x001fc600078e020e */
[----:B------:R0:W-:Y:S04]  /*a490*/  STL [R1+0xd58], R6 ;  /* 0x000d580601007387 */ /* 0x0001e80000100800 */
[----:B------:R-:W-:Y:S01]  /*a4a0*/  STL [R1+0x55c], R2 ;  /* 0x00055c0201007387 */ /* 0x000fe20000100800 */
[----:B-1----:R-:W-:Y:S01]  /*a4b0*/  IMAD.WIDE R4, R98, 0x2, R16 ;  /* 0x0000000262047825 */ /* 0x002fe200078e0210 */
[----:B------:R-:W-:Y:S02]  /*a4c0*/  CS2R R98, SRZ ;  /* 0x0000000000627805 */ /* 0x000fe4000001ff00 */
[----:B------:R1:W-:Y:S01]  /*a4d0*/  STL [R1+0x554], R0 ;  /* 0x0005540001007387 */ /* 0x0003e20000100800 */
[----:B0-----:R-:W-:-:S03]  /*a4e0*/  IMAD R6, R216, 0x7d, RZ ;  /* 0x0000007dd8067824 */ /* 0x001fc600078e02ff */
[----:B------:R0:W-:Y:S04]  /*a4f0*/  STL [R1+0x558], R3 ;  /* 0x0005580301007387 */ /* 0x0001e80000100800 */
[----:B------:R-:W-:Y:S01]  /*a500*/  STL [R1+0x564], R4 ;  /* 0x0005640401007387 */ /* 0x000fe20000100800 */
[----:B-1----:R-:W-:-:S03]  /*a510*/  IMAD R0, R216, 0x7c, RZ ;  /* 0x0000007cd8007824 */ /* 0x002fc600078e02ff */
[----:B------:R1:W-:Y:S01]  /*a520*/  STL [R1+0x560], R5 ;  /* 0x0005600501007387 */ /* 0x0003e20000100800 */
[----:B0-----:R-:W-:-:S05]  /*a530*/  IMAD.WIDE R2, R100, 0x2, R14 ;  /* 0x0000000264027825 */ /* 0x001fca00078e020e */
[----:B------:R-:W-:Y:S01]  /*a540*/  STL [R1+0x56c], R2 ;  /* 0x00056c0201007387 */ /* 0x000fe20000100800 */
[----:B-1----:R-:W-:-:S03]  /*a550*/  IMAD.WIDE R4, R100, 0x2, R16 ;  /* 0x0000000264047825 */ /* 0x002fc600078e0210 */
[----:B------:R0:W-:Y:S01]  /*a560*/  STL [R1+0x568], R3 ;  /* 0x0005680301007387 */ /* 0x0001e20000100800 */
[----:B------:R-:W-:-:S03]  /*a570*/  CS2R R100, SRZ ;  /* 0x0000000000647805 */ /* 0x000fc6000001ff00 */
[----:B------:R-:W-:Y:S04]  /*a580*/  STL [R1+0x574], R4 ;  /* 0x0005740401007387 */ /* 0x000fe80000100800 */
[----:B------:R1:W-:Y:S01]  /*a590*/  STL [R1+0x570], R5 ;  /* 0x0005700501007387 */ /* 0x0003e20000100800 */
[----:B0-----:R-:W-:-:S04]  /*a5a0*/  IMAD.WIDE R2, R6, 0x2, R14 ;  /* 0x0000000206027825 */ /* 0x001fc800078e020e */
[--C-:B------:R-:W-:Y:S01]  /*a5b0*/  IMAD.WIDE R6, R6, 0x2, R16.reuse ;  /* 0x0000000206067825 */ /* 0x100fe200078e0210 */
[----:B------:R-:W-:Y:S03]  /*a5c0*/  STL [R1+0x57c], R2 ;  /* 0x00057c0201007387 */ /* 0x000fe60000100800 */
[C---:B-1----:R-:W-:Y:S01]  /*a5d0*/  IMAD.WIDE R4, R0.reuse, 0x2, R16 ;  /* 0x0000000200047825 */ /* 0x042fe200078e0210 */
[----:B------:R0:W-:Y:S04]  /*a5e0*/  STL [R1+0x578], R3 ;  /* 0x0005780301007387 */ /* 0x0001e80000100800 */
[----:B------:R1:W-:Y:S04]  /*a5f0*/  STL [R1+0x584], R6 ;  /* 0x0005840601007387 */ /* 0x0003e80000100800 */
[----:B------:R-:W-:Y:S01]  /*a600*/  STL [R1+0x580], R7 ;  /* 0x0005800701007387 */ /* 0x000fe20000100800 */
[----:B0-----:R-:W-:-:S04]  /*a610*/  IMAD.WIDE R2, R0, 0x2, R14 ;  /* 0x0000000200027825 */ /* 0x001fc800078e020e */
[C---:B------:R-:W-:Y:S01]  /*a620*/  IMAD R0, R216.reuse, 0x7a, RZ ;  /* 0x0000007ad8007824 */ /* 0x040fe200078e02ff */
[----:B------:R-:W-:Y:S01]  /*a630*/  STL [R1+0x58c], R2 ;  /* 0x00058c0201007387 */ /* 0x000fe20000100800 */
[----:B-1----:R-:W-:-:S03]  /*a640*/  IMAD R6, R216, 0x7b, RZ ;  /* 0x0000007bd8067824 */ /* 0x002fc600078e02ff */
[----:B------:R0:W-:Y:S04]  /*a650*/  STL [R1+0x588], R3 ;  /* 0x0005880301007387 */ /* 0x0001e80000100800 */
        /* <DEDUP_REMOVED lines=402> */
[C---:B------:R-:W-:Y:S01]  /*bf80*/  IMAD.SHL.U32 R0, R216.reuse, 0x40, RZ ;  /* 0x00000040d8007824 */ /* 0x040fe200078e00ff */
        /* <DEDUP_REMOVED lines=444> */
[----:B------:R-:W-:Y:S04]  /*db50*/  STL [R1+0xd24], R6 ;  /* 0x000d240601007387 */ /* 0x000fe80000100800 */
[----:B------:R1:W-:Y:S01]  /*db60*/  STL [R1+0xd20], R7 ;  /* 0x000d200701007387 */ /* 0x0003e20000100800 */
[----:B0-----:R-:W-:Y:S01]  /*db70*/  IMAD.WIDE R2, R0, 0x2, R14 ;  /* 0x0000000200027825 */ /* 0x001fe200078e020e */
[----:B------:R-:W-:-:S04]  /*db80*/  SHF.R.S32.HI R0, RZ, 0x7, R217 ;  /* 0x00000007ff007819 */ /* 0x000fc800000114d9 */
[----:B------:R-:W-:Y:S01]  /*db90*/  STL [R1+0xd2c], R2 ;  /* 0x000d2c0201007387 */ /* 0x000fe20000100800 */
[----:B-1----:R-:W-:-:S03]  /*dba0*/  IMAD.WIDE R6, R216, 0x2, R14 ;  /* 0x00000002d8067825 */ /* 0x002fc600078e020e */
[----:B------:R0:W-:Y:S04]  /*dbb0*/  STL [R1+0xd28], R3 ;  /* 0x000d280301007387 */ /* 0x0001e80000100800 */
[----:B------:R-:W-:Y:S04]  /*dbc0*/  STL [R1+0xd34], R4 ;  /* 0x000d340401007387 */ /* 0x000fe80000100800 */
[----:B------:R1:W-:Y:S01]  /*dbd0*/  STL [R1+0xd30], R5 ;  /* 0x000d300501007387 */ /* 0x0003e20000100800 */
[----:B0-----:R-:W-:-:S03]  /*dbe0*/  IMAD.WIDE R2, R216, 0x2, R16 ;  /* 0x00000002d8027825 */ /* 0x001fc600078e0210 */
[----:B------:R-:W-:Y:S04]  /*dbf0*/  STL [R1+0xd3c], R6 ;  /* 0x000d3c0601007387 */ /* 0x000fe80000100800 */
[----:B------:R-:W-:Y:S01]  /*dc00*/  STL [R1+0xd38], R7 ;  /* 0x000d380701007387 */ /* 0x000fe20000100800 */
[----:B-1----:R-:W-:-:S03]  /*dc10*/  SHF.R.S32.HI R5, RZ, 0x1f, R12 ;  /* 0x0000001fff057819 */ /* 0x002fc6000001140c */
[----:B------:R0:W-:Y:S01]  /*dc20*/  STL [R1+0xd44], R2 ;  /* 0x000d440201007387 */ /* 0x0001e20000100800 */
[C---:B------:R-:W-:Y:S01]  /*dc30*/  SHF.L.U64.HI R0, R12.reuse, 0x1, R5 ;  /* 0x000000010c007819 */ /* 0x040fe20000010205 */
[----:B------:R-:W-:Y:S02]  /*dc40*/  IMAD.SHL.U32 R12, R12, 0x2, RZ ;  /* 0x000000020c0c7824 */ /* 0x000fe400078e00ff */
[----:B------:R1:W-:Y:S04]  /*dc50*/  STL [R1+0xd40], R3 ;  /* 0x000d400301007387 */ /* 0x0003e80000100800 */
[----:B------:R2:W-:Y:S04]  /*dc60*/  STL [R1+0x110], RZ ;  /* 0x000110ff01007387 */ /* 0x0005e80000100800 */
[----:B------:R2:W-:Y:S01]  /*dc70*/  STL [R1], RZ ;  /* 0x000000ff01007387 */ /* 0x0005e20000100800 */
[----:B0-----:R-:W-:Y:S01]  /*dc80*/  SHF.R.S32.HI R2, RZ, 0x1f, R20 ;  /* 0x0000001fff027819 */ /* 0x001fe20000011414 */
[----:B-1----:R-:W-:Y:S01]  /*dc90*/  IMAD R3, R206, 0x80, R206 ;  /* 0x00000080ce037824 */ /* 0x002fe200078e02ce */
[----:B------:R-:W-:Y:S01]  /*dca0*/  CS2R R206, SRZ ;  /* 0x0000000000ce7805 */ /* 0x000fe2000001ff00 */
[----:B------:R2:W-:Y:S01]  /*dcb0*/  STL [R1+0x4], RZ ;  /* 0x000004ff01007387 */ /* 0x0005e20000100800 */
[----:B------:R-:W-:Y:S01]  /*dcc0*/  SHF.L.U64.HI R2, R20, 0x1, R2 ;  /* 0x0000000114027819 */ /* 0x000fe20000010202 */
[----:B------:R-:W-:-:S02]  /*dcd0*/  IMAD.SHL.U32 R3, R3, 0x2, RZ ;  /* 0x0000000203037824 */ /* 0x000fc400078e00ff */
[----:B------:R2:W-:Y:S01]  /*dce0*/  STL [R1+0x8], RZ ;  /* 0x000008ff01007387 */ /* 0x0005e20000100800 */
[----:B------:R-:W-:Y:S02]  /*dcf0*/  IMAD.SHL.U32 R20, R20, 0x2, RZ ;  /* 0x0000000214147824 */ /* 0x000fe400078e00ff */
[----:B------:R-:W-:Y:S01]  /*dd00*/  LOP3.LUT R3, R3, 0x407e, RZ, 0xc0, !PT ;  /* 0x0000407e03037812 */ /* 0x000fe200078ec0ff */
[----:B------:R2:W-:Y:S03]  /*dd10*/  STL [R1+0xc], RZ ;  /* 0x00000cff01007387 */ /* 0x0005e60000100800 */
[C---:B------:R-:W-:Y:S01]  /*dd20*/  LOP3.LUT R9, R3.reuse, 0x10, RZ, 0x3c, !PT ;  /* 0x0000001003097812 */ /* 0x040fe200078e3cff */
[----:B------:R2:W-:Y:S01]  /*dd30*/  STL [R1+0x10], RZ ;  /* 0x000010ff01007387 */ /* 0x0005e20000100800 */
[----:B------:R-:W-:Y:S01]  /*dd40*/  LOP3.LUT R8, R3, 0x20, RZ, 0x3c, !PT ;  /* 0x0000002003087812 */ /* 0x000fe200078e3cff */
[----:B------:R-:W-:Y:S01]  /*dd50*/  IMAD.IADD R10, R219, 0x1, R3 ;  /* 0x00000001db0a7824 */ /* 0x000fe200078e0203 */
        /* <DEDUP_REMOVED lines=8> */
[----:B------:R-:W-:Y:S01]  /*dde0*/  LOP3.LUT R3, R3, 0x70, RZ, 0x3c, !PT ;  /* 0x0000007003037812 */ /* 0x000fe200078e3cff */
[----:B------:R2:W-:Y:S01]  /*ddf0*/  STL [R1+0x1c], RZ ;  /* 0x00001cff01007387 */ /* 0x0005e20000100800 */
[----:B------:R-:W-:-:S02]  /*de00*/  IMAD.IADD R7, R219, 0x1, R7 ;  /* 0x00000001db077824 */ /* 0x000fc400078e0207 */
[C---:B------:R-:W-:Y:S01]  /*de10*/  IMAD.IADD R6, R219.reuse, 0x1, R6 ;  /* 0x00000001db067824 */ /* 0x040fe200078e0206 */
[----:B------:R2:W-:Y:S01]  /*de20*/  STL [R1+0x20], RZ ;  /* 0x000020ff01007387 */ /* 0x0005e20000100800 */
[C---:B------:R-:W-:Y:S02]  /*de30*/  IMAD.IADD R5, R219.reuse, 0x1, R5 ;  /* 0x00000001db057824 */ /* 0x040fe400078e0205 */
[C---:B------:R-:W-:Y:S01]  /*de40*/  IMAD.IADD R4, R219.reuse, 0x1, R4 ;  /* 0x00000001db047824 */ /* 0x040fe200078e0204 */
[----:B------:R2:W-:Y:S01]  /*de50*/  STL [R1+0x24], RZ ;  /* 0x000024ff01007387 */ /* 0x0005e20000100800 */
[----:B------:R-:W-:-:S03]  /*de60*/  IMAD.IADD R3, R219, 0x1, R3 ;  /* 0x00000001db037824 */ /* 0x000fc600078e0203 */
[----:B------:R2:W-:Y:S04]  /*de70*/  STL [R1+0x28], RZ ;  /* 0x000028ff01007387 */ /* 0x0005e80000100800 */
        /* <DEDUP_REMOVED lines=52> */
[----:B------:R2:W-:Y:S02]  /*e1c0*/  STL [R1+0xfc], RZ ;  /* 0x0000fcff01007387 */ /* 0x0005e40000100800 */
.L_x_1:
[----:B-----5:R0:W-:Y:S04]  /*e1d0*/  STL [R1+0x12e8], R22 ;  /* 0x0012e81601007387 */ /* 0x0201e80000100800 */
[----:B0-----:R-:W3:Y:S04]  /*e1e0*/  LDL R22, [R1+0x110] ;  /* 0x0001100001167983 */ /* 0x001ee80000100800 */
[----:B------:R-:W-:Y:S04]  /*e1f0*/  STL [R1+0x12e4], R21 ;  /* 0x0012e41501007387 */ /* 0x000fe80000100800 */
        /* <DEDUP_REMOVED lines=161> */
[----:B------:R-:W-:Y:S04]  /*ec10*/  STL.64 [R1+0xf48], R150 ;  /* 0x000f489601007387 */ /* 0x000fe80000100a00 */
        /* <DEDUP_REMOVED lines=81> */
[----:B------:R-:W-:Y:S04]  /*f130*/  STL.64 [R1+0xe68], R94 ;  /* 0x000e685e01007387 */ /* 0x000fe80000100a00 */
[----:B------:R-:W-:Y:S04]  /*f140*/  STL.64 [R1+0xe60], R92 ;  /* 0x000e605c01007387 */ /* 0x000fe80000100a00 */
[----:B------:R-:W-:Y:S04]  /*f150*/  STL.64 [R1+0xe58], R90 ;  /* 0x000e585a01007387 */ /* 0x000fe80000100a00 */
[----:B------:R-:W-:Y:S04]  /*f160*/  STL.64 [R1+0xe50], R88 ;  /* 0x000e505801007387 */ /* 0x000fe80000100a00 */
[----:B------:R-:W-:Y:S04]  /*f170*/  STL [R1+0xe4c], R80 ;  /* 0x000e4c5001007387 */ /* 0x000fe80000100800 */
[----:B------:R-:W-:Y:S04]  /*f180*/  STL [R1+0xe48], R81 ;  /* 0x000e485101007387 */ /* 0x000fe80000100800 */
[----:B------:R-:W-:Y:S04]  /*f190*/  STL [R1+0xe44], R82 ;  /* 0x000e445201007387 */ /* 0x000fe80000100800 */
[----:B------:R-:W-:Y:S04]  /*f1a0*/  STL [R1+0xe40], R83 ;  /* 0x000e405301007387 */ /* 0x000fe80000100800 */
[----:B------:R-:W-:Y:S04]  /*f1b0*/  STL [R1+0xe3c], R84 ;  /* 0x000e3c5401007387 */ /* 0x000fe80000100800 */
[----:B------:R-:W-:Y:S04]  /*f1c0*/  STL [R1+0xe38], R85 ;  /* 0x000e385501007387 */ /* 0x000fe80000100800 */
[----:B------:R-:W-:Y:S01]  /*f1d0*/  STL [R1+0xe34], R86 ;  /* 0x000e345601007387 */ /* 0x000fe20000100800 */
[----:B------:R-:W-:-:S03]  /*f1e0*/  MOV R12, UR48 ;  /* 0x00000030000c7c02 */ /* 0x000fc60008000f00 */
[----:B------:R-:W-:Y:S04]  /*f1f0*/  STL [R1+0xe30], R87 ;  /* 0x000e305701007387 */ /* 0x000fe80000100800 */
[----:B------:R0:W-:Y:S01]  /*f200*/  STL [R1+0xe2c], R0 ;  /* 0x000e2c0001007387 */ /* 0x0001e20000100800 */
[----:B------:R-:W-:-:S03]  /*f210*/  MOV R11, UR53 ;  /* 0x00000035000b7c02 */ /* 0x000fc60008000f00 */
[----:B------:R-:W4:Y:S04]  /*f220*/  LDL.LU R20, [R1+0x580] ;  /* 0x0005800001147983 */ /* 0x000f280000300800 */
[----:B------:R1:W-:Y:S01]  /*f230*/  STL [R1+0xe10], R2 ;  /* 0x000e100201007387 */ /* 0x0003e20000100800 */
[----:B0-----:R-:W-:-:S03]  /*f240*/  MOV R0, UR49 ;  /* 0x0000003100007c02 */ /* 0x001fc60008000f00 */
[----:B-1----:R-:W2:Y:S04]  /*f250*/  LDL.LU R2, [R1+0x560] ;  /* 0x0005600001027983 */ /* 0x002ea80000300800 */
[----:B------:R-:W-:Y:S04]  /*f260*/  STL [R1+0xda0], R13 ;  /* 0x000da00d01007387 */ /* 0x000fe80000100800 */
[----:B------:R0:W-:Y:S04]  /*f270*/  STL [R1+0xd90], R0 ;  /* 0x000d900001007387 */ /* 0x0001e80000100800 */
[----:B------:R-:W-:Y:S04]  /*f280*/  STL [R1+0xd8c], R12 ;  /* 0x000d8c0c01007387 */ /* 0x000fe80000100800 */
[----:B------:R-:W4:Y:S01]  /*f290*/  LDL R19, [R1+0xd40] ;  /* 0x000d400001137983 */ /* 0x000f220000100800 */
[----:B------:R-:W-:-:S02]  /*f2a0*/  PRMT R21, RZ, 0x7610, R21 ;  /* 0x00007610ff157816 */ /* 0x000fc40000000015 */
[----:B------:R-:W-:Y:S01]  /*f2b0*/  PRMT R10, RZ, 0x7610, R10 ;  /* 0x00007610ff0a7816 */ /* 0x000fe2000000000a */
[----:B------:R1:W-:Y:S01]  /*f2c0*/  STL [R1+0xd88], R11 ;  /* 0x000d880b01007387 */ /* 0x0003e20000100800 */
[----:B0-----:R-:W-:-:S03]  /*f2d0*/  MOV R0, UR52 ;  /* 0x0000003400007c02 */ /* 0x001fc60008000f00 */
[----:B------:R-:W4:Y:S01]  /*f2e0*/  LDL R18, [R1+0xd44] ;  /* 0x000d440001127983 */ /* 0x000f220000100800 */
[----:B-1----:R-:W3:Y:S02]  /*f2f0*/  LDC R11, c[0x0][0x230] ;  /* 0x00008c00ff0b7b82 */ /* 0x002ee40000000800 */
[----:B---3--:R-:W-:-:S05]  /*f300*/  IMAD R11, R22, -0x80, R11 ;  /* 0xffffff80160b7824 */ /* 0x008fca00078e020b */
[----:B------:R-:W-:-:S13]  /*f310*/  ISETP.GT.AND P0, PT, R11, RZ, PT ;  /* 0x000000ff0b00720c */ /* 0x000fda0003f04270 */
[----:B------:R-:W3:Y:S04]  /*f320*/  @P0 LDG.E.U16 R21, desc[UR60][R16.64] ;  /* 0x0000003c10150981 */ /* 0x000ee8000c1e1500 */
[----:B------:R-:W2:Y:S01]  /*f330*/  @P0 LDG.E.U16 R10, desc[UR60][R14.64] ;  /* 0x0000003c0e0a0981 */ /* 0x000ea2000c1e1500 */
[----:B------:R-:W-:-:S03]  /*f340*/  MOV R12, UR56 ;  /* 0x00000038000c7c02 */ /* 0x000fc60008000f00 */
[----:B------:R0:W-:Y:S01]  /*f350*/  STL [R1+0xd84], R0 ;  /* 0x000d840001007387 */ /* 0x0001e20000100800 */
[----:B------:R-:W-:Y:S02]  /*f360*/  ISETP.GT.AND P1, PT, R11, 0x1, PT ;  /* 0x000000010b00780c */ /* 0x000fe40003f24270 */
[----:B0-----:R-:W-:-:S05]  /*f370*/  MOV R0, UR57 ;  /* 0x0000003900007c02 */ /* 0x001fca0008000f00 */
[----:B------:R-:W-:Y:S01]  /*f380*/  STL [R1+0x12a8], R0 ;  /* 0x0012a80001007387 */ /* 0x000fe20000100800 */
[----:B------:R-:W-:-:S03]  /*f390*/  PRMT R107, RZ, 0x7610, R107 ;  /* 0x00007610ff6b7816 */ /* 0x000fc6000000006b */
[----:B------:R-:W-:Y:S04]  /*f3a0*/  STL [R1+0x12ac], R12 ;  /* 0x0012ac0c01007387 */ /* 0x000fe80000100800 */
[----:B------:R-:W2:Y:S04]  /*f3b0*/  LDL.LU R22, [R1+0x12e8] ;  /* 0x0012e80001167983 */ /* 0x000ea80000300800 */
[----:B----4-:R-:W4:Y:S04]  /*f3c0*/  @P1 LDG.E.U16 R107, desc[UR60][R18.64] ;  /* 0x0000003c126b1981 */ /* 0x010f28000c1e1500 */
[----:B---3--:R0:W-:Y:S04]  /*f3d0*/  STL [R1+0x10c], R21 ;  /* 0x00010c1501007387 */ /* 0x0081e80000100800 */
[----:B0-----:R-:W3:Y:S04]  /*f3e0*/  LDL.LU R21, [R1+0x12e4] ;  /* 0x0012e40001157983 */ /* 0x001ee80000300800 */
[----:B------:R-:W-:Y:S04]  /*f3f0*/  STL [R1+0x12b4], R16 ;  /* 0x0012b41001007387 */ /* 0x000fe80000100800 */
[----:B------:R-:W-:Y:S04]  /*f400*/  STL [R1+0x12b0], R17 ;  /* 0x0012b01101007387 */ /* 0x000fe80000100800 */
[----:B--2---:R0:W-:Y:S04]  /*f410*/  STL [R1+0x108], R10 ;  /* 0x0001080a01007387 */ /* 0x0041e80000100800 */
[----:B0-----:R-:W2:Y:S04]  /*f420*/  LDL.LU R10, [R1+0x12e0] ;  /* 0x0012e000010a7983 */ /* 0x001ea80000300800 */
[----:B------:R-:W-:Y:S04]  /*f430*/  STL [R1+0x12bc], R14 ;  /* 0x0012bc0e01007387 */ /* 0x000fe80000100800 */
[----:B------:R-:W-:Y:S04]  /*f440*/  STL [R1+0x12b8], R15 ;  /* 0x0012b80f01007387 */ /* 0x000fe80000100800 */
[----:B------:R-:W3:Y:S04]  /*f450*/  LDL R18, [R1+0xd38] ;  /* 0x000d380001127983 */ /* 0x000ee80000100800 */
[----:B------:R-:W3:Y:S01]  /*f460*/  LDL R19, [R1+0xd3c] ;  /* 0x000d3c0001137983 */ /* 0x000ee20000100800 */
[----:B------:R-:W-:-:S03]  /*f470*/  PRMT R108, RZ, 0x7610, R108 ;  /* 0x00007610ff6c7816 */ /* 0x000fc6000000006c */
[----:B----4-:R-:W-:Y:S01]  /*f480*/  STL [R1+0x12c0], R107 ;  /* 0x0012c06b01007387 */ /* 0x010fe20000100800 */
[----:B---3--:R-:W-:-:S04]  /*f490*/  @P1 LOP3.LUT R19, R19, R18, RZ, 0x3c, !PT ;  /* 0x0000001213131212 */ /* 0x008fc800078e3cff */
[----:B------:R-:W-:-:S04]  /*f4a0*/  @P1 LOP3.LUT R18, R19, R18, RZ, 0x3c, !PT ;  /* 0x0000001213121212 */ /* 0x000fc800078e3cff */
[----:B------:R-:W-:-:S05]  /*f4b0*/  @P1 LOP3.LUT R19, R19, R18, RZ, 0x3c, !PT ;  /* 0x0000001213131212 */ /* 0x000fca00078e3cff */
[----:B------:R-:W3:Y:S04]  /*f4c0*/  @P1 LDG.E.U16 R108, desc[UR60][R18.64] ;  /* 0x0000003c126c1981 */ /* 0x000ee8000c1e1500 */
[----:B------:R-:W4:Y:S04]  /*f4d0*/  LDL R18, [R1+0xd30] ;  /* 0x000d300001127983 */ /* 0x000f280000100800 */
[----:B------:R-:W4:Y:S01]  /*f4e0*/  LDL R19, [R1+0xd34] ;  /* 0x000d340001137983 */ /* 0x000f220000100800 */
[----:B------:R-:W-:Y:S02]  /*f4f0*/  ISETP.GT.AND P2, PT, R11, 0x2, PT ;  /* 0x000000020b00780c */ /* 0x000fe40003f44270 */
[----:B------:R-:W-:Y:S01]  /*f500*/  PRMT R132, RZ, 0x7610, R132 ;  /* 0x00007610ff847816 */ /* 0x000fe20000000084 */
[----:B---3--:R-:W-:Y:S10]  /*f510*/  STL [R1+0x12c4], R108 ;  /* 0x0012c46c01007387 */ /* 0x008ff40000100800 */
[----:B----4-:R-:W-:-:S04]  /*f520*/  @P2 LOP3.LUT R19, R19, R18, RZ, 0x3c, !PT ;  /* 0x0000001213132212 */ /* 0x010fc800078e3cff */
[----:B------:R-:W-:-:S04]  /*f530*/  @P2 LOP3.LUT R18, R19, R18, RZ, 0x3c, !PT ;  /* 0x0000001213122212 */ /* 0x000fc800078e3cff */
[----:B------:R-:W-:-:S05]  /*f540*/  @P2 LOP3.LUT R19, R19, R18, RZ, 0x3c, !PT ;  /* 0x0000001213132212 */ /* 0x000fca00078e3cff */
[----:B------:R-:W3:Y:S04]  /*f550*/  @P2 LDG.E.U16 R132, desc[UR60][R18.64] ;  /* 0x0000003c12842981 */ /* 0x000ee8000c1e1500 */
[----:B------:R-:W4:Y:S04]  /*f560*/  LDL R18, [R1+0xd28] ;  /* 0x000d280001127983 */ /* 0x000f280000100800 */
[----:B------:R-:W4:Y:S01]  /*f570*/  LDL R19, [R1+0xd2c] ;  /* 0x000d2c0001137983 */ /* 0x000f220000100800 */
[----:B------:R-:W-:-:S03]  /*f580*/  PRMT R133, RZ, 0x7610, R133 ;  /* 0x00007610ff857816 */ /* 0x000fc60000000085 */
[----:B---3--:R-:W-:Y:S01]  /*f590*/  STL [R1+0x12c8], R132 ;  /* 0x0012c88401007387 */ /* 0x008fe20000100800 */
[----:B----4-:R-:W-:-:S04]  /*f5a0*/  @P2 LOP3.LUT R19, R19, R18, RZ, 0x3c, !PT ;  /* 0x0000001213132212 */ /* 0x010fc800078e3cff */
        /* <DEDUP_REMOVED lines=41> */
[----:B---3--:R0:W-:Y:S10]  /*f840*/  STL [R1+0x12dc], R48 ;  /* 0x0012dc3001007387 */ /* 0x0081f40000100800 */
[----:B----4-:R-:W-:-:S04]  /*f850*/  @P2 LOP3.LUT R19, R19, R18, RZ, 0x3c, !PT ;  /* 0x0000001213132212 */ /* 0x010fc800078e3cff */
[----:B------:R-:W-:-:S04]  /*f860*/  @P2 LOP3.LUT R18, R19, R18, RZ, 0x3c, !PT ;  /* 0x0000001213122212 */ /* 0x000fc800078e3cff */
[----:B------:R-:W-:-:S05]  /*f870*/  @P2 LOP3.LUT R19, R19, R18, RZ, 0x3c, !PT ;  /* 0x0000001213132212 */ /* 0x000fca00078e3cff */
[----:B------:R1:W3:Y:S04]  /*f880*/  @P2 LDG.E.U16 R170, desc[UR60][R18.64] ;  /* 0x0000003c12aa2981 */ /* 0x0002e8000c1e1500 */
[----:B------:R-:W1:Y:S04]  /*f890*/  LDL R18, [R1+0xcf8] ;  /* 0x000cf80001127983 */ /* 0x000e680000100800 */
[----:B------:R-:W1:Y:S01]  /*f8a0*/  LDL R19, [R1+0xcfc] ;  /* 0x000cfc0001137983 */ /* 0x000e620000100800 */
[----:B------:R-:W-:Y:S02]  /*f8b0*/  PRMT R171, RZ, 0x7610, R171 ;  /* 0x00007610ffab7816 */ /* 0x000fe400000000ab */
[----:B-1----:R-:W-:-:S04]  /*f8c0*/  @P2 LOP3.LUT R19, R19, R18, RZ, 0x3c, !PT ;  /* 0x0000001213132212 */ /* 0x002fc800078e3cff */
[----:B------:R-:W-:-:S04]  /*f8d0*/  @P2 LOP3.LUT R18, R19, R18, RZ, 0x3c, !PT ;  /* 0x0000001213122212 */ /* 0x000fc800078e3cff */
[----:B------:R-:W-:-:S05]  /*f8e0*/  @P2 LOP3.LUT R19, R19, R18, RZ, 0x3c, !PT ;  /* 0x0000001213132212 */ /* 0x000fca00078e3cff */
[----:B------:R1:W4:Y:S04]  /*f8f0*/  @P2 LDG.E.U16 R171, desc[UR60][R18.64] ;  /* 0x0000003c12ab2981 */ /* 0x000328000c1e1500 */
[----:B------:R-:W1:Y:S04]  /*f900*/  LDL R18, [R1+0xcf0] ;  /* 0x000cf00001127983 */ /* 0x000e680000100800 */
[----:B------:R-:W1:Y:S01]  /*f910*/  LDL R19, [R1+0xcf4] ;  /* 0x000cf40001137983 */ /* 0x000e620000100800 */
[----:B------:R-:W-:Y:S02]  /*f920*/  ISETP.GT.AND P0, PT, R11, 0x6, PT ;  /* 0x000000060b00780c */ /* 0x000fe40003f04270 */
[----:B------:R-:W-:-:S11]  /*f930*/  PRMT R81, RZ, 0x7610, R81 ;  /* 0x00007610ff517816 */ /* 0x000fd60000000051 */
[----:B-1----:R-:W-:-:S04]  /*f940*/  @P0 LOP3.LUT R19, R19, R18, RZ, 0x3c, !PT ;  /* 0x0000001213130212 */ /* 0x002fc800078e3cff */
[----:B------:R-:W-:-:S04]  /*f950*/  @P0 LOP3.LUT R18, R19, R18, RZ, 0x3c, !PT ;  /* 0x0000001213120212 */ /* 0x000fc800078e3cff */
[----:B------:R-:W-:-:S05]  /*f960*/  @P0 LOP3.LUT R19, R19, R18, RZ, 0x3c, !PT ;  /* 0x0000001213130212 */ /* 0x000fca00078e3cff */
[----:B------:R1:W4:Y:S04]  /*f970*/  @P0 LDG.E.U16 R81, desc[UR60][R18.64] ;  /* 0x0000003c12510981 */ /* 0x000328000c1e1500 */
        /* <DEDUP_REMOVED lines=25> */
[----:B0-----:R-:W-:-:S11]  /*fb10*/  PRMT R48, RZ, 0x7610, R48 ;  /* 0x00007610ff307816 */ /* 0x001fd60000000030 */
[----:B-1----:R-:W-:-:S04]  /*fb20*/  @P2 LOP3.LUT R19, R19, R18, RZ, 0x3c, !PT ;  /* 0x0000001213132212 */ /* 0x002fc800078e3cff */
[----:B------:R-:W-:-:S04]  /*fb30*/  @P2 LOP3.LUT R18, R19, R18, RZ, 0x3c, !PT ;  /* 0x0000001213122212 */ /* 0x000fc800078e3cff */
[----:B------:R-:W-:-:S05]  /*fb40*/  @P2 LOP3.LUT R19, R19, R18, RZ, 0x3c, !PT ;  /* 0x0000001213132212 */ /* 0x000fca00078e3cff */
[----:B------:R0:W2:Y:S04]  /*fb50*/  @P2 LDG.E.U16 R48, desc[UR60][R18.64] ;  /* 0x0000003c12302981 */ /* 0x0000a8000c1e1500 */
[----:B------:R-:W0:Y:S04]  /*fb60*/  LDL R18, [R1+0xcc8] ;  /* 0x000cc80001127983 */ /* 0x000e280000100800 */
[----:B------:R-:W0:Y:S01]  /*fb70*/  LDL R19, [R1+0xccc] ;  /* 0x000ccc0001137983 */ /* 0x000e220000100800 */
[----:B------:R-:W-:Y:S02]  /*fb80*/  PRMT R49, RZ, 0x7610, R49 ;  /* 0x00007610ff317816 */ /* 0x000fe40000000031 */
[----:B0-----:R-:W-:-:S04]  /*fb90*/  @P2 LOP3.LUT R19, R19, R18, RZ, 0x3c, !PT ;  /* 0x0000001213132212 */ /* 0x001fc800078e3cff */
[----:B------:R-:W-:-:S04]  /*fba0*/  @P2 LOP3.LUT R18, R19, R18, RZ, 0x3c, !PT ;  /* 0x0000001213122212 */ /* 0x000fc800078e3cff */
[----:B------:R-:W-:-:S05]  /*fbb0*/  @P2 LOP3.LUT R19, R19, R18, RZ, 0x3c, !PT ;  /* 0x0000001213132212 */ /* 0x000fca00078e3cff */
[----:B------:R0:W3:Y:S04]  /*fbc0*/  @P2 LDG.E.U16 R49, desc[UR60][R18.64] ;  /* 0x0000003c12312981 */ /* 0x0000e8000c1e1500 */
[----:B------:R-:W0:Y:S04]  /*fbd0*/  LDL R18, [R1+0xcc0] ;  /* 0x000cc00001127983 */ /* 0x000e280000100800 */
[----:B------:R-:W0:Y:S01]  /*fbe0*/  LDL R19, [R1+0xcc4] ;  /* 0x000cc40001137983 */ /* 0x000e220000100800 */
[----:B------:R-:W-:Y:S02]  /*fbf0*/  ISETP.GT.AND P0, PT, R11, 0x9, PT ;  /* 0x000000090b00780c */ /* 0x000fe40003f04270 */
[----:B------:R-:W-:-:S11]  /*fc00*/  PRMT R109, RZ, 0x7610, R109 ;  /* 0x00007610ff6d7816 */ /* 0x000fd6000000006d */
[----:B0-----:R-:W-:-:S04]  /*fc10*/  @P0 LOP3.LUT R19, R19, R18, RZ, 0x3c, !PT ;  /* 0x0000001213130212 */ /* 0x001fc800078e3cff */
[----:B------:R-:W-:-:S04]  /*fc20*/  @P0 LOP3.LUT R18, R19, R18, RZ, 0x3c, !PT ;  /* 0x0000001213120212 */ /* 0x000fc800078e3cff */
[----:B------:R-:W-:-:S05]  /*fc30*/  @P0 LOP3.LUT R19, R19, R18, RZ, 0x3c, !PT ;  /* 0x0000001213130212 */ /* 0x000fca00078e3cff */
[----:B------:R0:W4:Y:S04]  /*fc40*/  @P0 LDG.E.U16 R109, desc[UR60][R18.64] ;  /* 0x0000003c126d0981 */ /* 0x000128000c1e1500 */
[----:B------:R-:W0:Y:S04]  /*fc50*/  LDL R18, [R1+0xcb8] ;  /* 0x000cb80001127983 */ /* 0x000e280000100800 */
[----:B------:R-:W0:Y:S01]  /*fc60*/  LDL R19, [R1+0xcbc] ;  /* 0x000cbc0001137983 */ /* 0x000e220000100800 */
[----:B------:R-:W-:Y:S02]  /*fc70*/  PRMT R110, RZ, 0x7610, R110 ;  /* 0x00007610ff6e7816 */ /* 0x000fe4000000006e */
[----:B0-----:R-:W-:-:S04]  /*fc80*/  @P0 LOP3.LUT R19, R19, R18, RZ, 0x3c, !PT ;  /* 0x0000001213130212 */ /* 0x001fc800078e3cff */
[----:B------:R-:W-:-:S04]  /*fc90*/  @P0 LOP3.LUT R18, R19, R18, RZ, 0x3c, !PT ;  /* 0x0000001213120212 */ /* 0x000fc800078e3cff */
[----:B------:R-:W-:-:S05]  /*fca0*/  @P0 LOP3.LUT R19, R19, R18, RZ, 0x3c, !PT ;  /* 0x0000001213130212 */ /* 0x000fca00078e3cff */
[----:B------:R0:W4:Y:S04]  /*fcb0*/  @P0 LDG.E.U16 R110, desc[UR60][R18.64] ;  /* 0x0000003c126e0981 */ /* 0x000128000c1e1500 */
        /* <DEDUP_REMOVED lines=1643> */
[----:B------:R-:W0:Y:S01]  /*16370*/  LDL R19, [R1+0x584] ;  /* 0x0005840001137983 */ /* 0x000e220000100800 */
[----:B------:R-:W-:Y:S02]  /*16380*/  ISETP.GT.AND P2, PT, R11, 0x7d, PT ;  /* 0x0000007d0b00780c */ /* 0x000fe40003f44270 */
[----:B------:R-:W-:Y:S01]  /*16390*/  PRMT R22, RZ, 0x7610, R22 ;  /* 0x00007610ff167816 */ /* 0x000fe20000000016 */
[----:B------:R1:W-:Y:S10]  /*163a0*/  STL [R1+0xe18], R20 ;  /* 0x000e181401007387 */ /* 0x0003f40000100800 */
[----:B0-----:R-:W-:-:S02]  /*163b0*/  @P2 IMAD.MOV.U32 R18, RZ, RZ, R19 ;  /* 0x000000ffff122224 */ /* 0x001fc400078e0013 */
[----:B------:R-:W-:Y:S02]  /*163c0*/  @P2 IMAD.MOV.U32 R19, RZ, RZ, R20 ;  /* 0x000000ffff132224 */ /* 0x000fe400078e0014 */
[----:B-1----:R-:W2:Y:S04]  /*163d0*/  LDL R20, [R1+0x57c] ;  /* 0x00057c0001147983 */ /* 0x002ea80000100800 */
[----:B------:R2:W4:Y:S04]  /*163e0*/  @P2 LDG.E.U16 R22, desc[UR60][R18.64] ;  /* 0x0000003c12162981 */ /* 0x000528000c1e1500 */
[----:B------:R-:W3:Y:S01]  /*163f0*/  LDL R19, [R1+0x578] ;  /* 0x0005780001137983 */ /* 0x000ee20000100800 */
[----:B------:R-:W-:Y:S01]  /*16400*/  PRMT R21, RZ, 0x7610, R21 ;  /* 0x00007610ff157816 */ /* 0x000fe20000000015 */
[----:B--2---:R-:W-:-:S02]  /*16410*/  @P2 IMAD.MOV.U32 R18, RZ, RZ, R20 ;  /* 0x000000ffff122224 */ /* 0x004fc400078e0014 */
[----:B------:R-:W2:Y:S04]  /*16420*/  LDL.LU R20, [R1+0x564] ;  /* 0x0005640001147983 */ /* 0x000ea80000300800 */
[----:B---3--:R0:W3:Y:S04]  /*16430*/  @P2 LDG.E.U16 R21, desc[UR60][R18.64] ;  /* 0x0000003c12152981 */ /* 0x0080e8000c1e1500 */
[----:B------:R-:W0:Y:S04]  /*16440*/  LDL R18, [R1+0x6e8] ;  /* 0x0006e80001127983 */ /* 0x000e280000100800 */
[----:B------:R-:W0:Y:S01]  /*16450*/  LDL R19, [R1+0x6ec] ;  /* 0x0006ec0001137983 */ /* 0x000e220000100800 */
[----:B------:R-:W-:-:S02]  /*16460*/  PRMT R200, RZ, 0x7610, R200 ;  /* 0x00007610ffc87816 */ /* 0x000fc400000000c8 */
        /* <DEDUP_REMOVED lines=11> */
[----:B------:R0:W3:Y:S04]  /*16520*/  @P1 LDG.E.U16 R39, desc[UR60][R18.64] ;  /* 0x0000003c12271981 */ /* 0x0000e8000c1e1500 */
        /* <DEDUP_REMOVED lines=77> */
[----:B------:R-:W-:Y:S02]  /*16a00*/  ISETP.GT.AND P1, PT, R11, 0x7f, PT ;  /* 0x0000007f0b00780c */ /* 0x000fe40003f24270 */
[----:B------:R-:W-:-:S02]  /*16a10*/  PRMT R206, RZ, 0x7610, R206 ;  /* 0x00007610ffce7816 */ /* 0x000fc400000000ce */
[----:B------:R-:W-:Y:S01]  /*16a20*/  PRMT R45, RZ, 0x7610, R45 ;  /* 0x00007610ff2d7816 */ /* 0x000fe2000000002d */
[----:B--2---:R1:W-:Y:S01]  /*16a30*/  STL [R1+0xe1c], R20 ;  /* 0x000e1c1401007387 */ /* 0x0043e20000100800 */
[----:B0-----:R-:W-:-:S04]  /*16a40*/  @P0 LOP3.LUT R19, R19, R18, RZ, 0x3c, !PT ;  /* 0x0000001213130212 */ /* 0x001fc800078e3cff */
[----:B------:R-:W-:-:S04]  /*16a50*/  @P0 LOP3.LUT R18, R19, R18, RZ, 0x3c, !PT ;  /* 0x0000001213120212 */ /* 0x000fc800078e3cff */
[----:B------:R-:W-:-:S05]  /*16a60*/  @P0 LOP3.LUT R19, R19, R18, RZ, 0x3c, !PT ;  /* 0x0000001213130212 */ /* 0x000fca00078e3cff */
[----:B------:R0:W2:Y:S02]  /*16a70*/  @P0 LDG.E.U16 R206, desc[UR60][R18.64] ;  /* 0x0000003c12ce0981 */ /* 0x0000a4000c1e1500 */
[----:B0-----:R-:W-:Y:S02]  /*16a80*/  @P1 IMAD.MOV.U32 R18, RZ, RZ, R20 ;  /* 0x000000ffff121224 */ /* 0x001fe400078e0014 */
[----:B------:R-:W-:Y:S01]  /*16a90*/  @P1 IMAD.MOV.U32 R19, RZ, RZ, R2 ;  /* 0x000000ffff131224 */ /* 0x000fe200078e0002 */
[----:B-1----:R-:W3:Y:S04]  /*16aa0*/  LDL.LU R20, [R1+0x108] ;  /* 0x0001080001147983 */ /* 0x002ee80000300800 */
[----:B------:R0:W-:Y:S04]  /*16ab0*/  STL [R1+0xe14], R2 ;  /* 0x000e140201007387 */ /* 0x0001e80000100800 */
[----:B------:R1:W2:Y:S04]  /*16ac0*/  @P1 LDG.E.U16 R45, desc[UR60][R18.64] ;  /* 0x0000003c122d1981 */ /* 0x0002a8000c1e1500 */
[----:B0-----:R-:W3:Y:S04]  /*16ad0*/  LDL.LU R2, [R1+0x10c] ;  /* 0x00010c0001027983 */ /* 0x001ee80000300800 */
[----:B------:R-:W1:Y:S04]  /*16ae0*/  LDL R18, [R1+0x558] ;  /* 0x0005580001127983 */ /* 0x000e680000100800 */
[----:B------:R-:W1:Y:S01]  /*16af0*/  LDL R19, [R1+0x55c] ;  /* 0x00055c0001137983 */ /* 0x000e620000100800 */
[----:B------:R-:W-:-:S02]  /*16b00*/  PRMT R46, RZ, 0x7610, R46 ;  /* 0x00007610ff2e7816 */ /* 0x000fc4000000002e */
[----:B-1----:R-:W-:-:S04]  /*16b10*/  @P1 LOP3.LUT R19, R19, R18, RZ, 0x3c, !PT ;  /* 0x0000001213131212 */ /* 0x002fc800078e3cff */
[----:B------:R-:W-:-:S04]  /*16b20*/  @P1 LOP3.LUT R18, R19, R18, RZ, 0x3c, !PT ;  /* 0x0000001213121212 */ /* 0x000fc800078e3cff */
[----:B------:R-:W-:-:S05]  /*16b30*/  @P1 LOP3.LUT R19, R19, R18, RZ, 0x3c, !PT ;  /* 0x0000001213131212 */ /* 0x000fca00078e3cff */
[----:B------:R0:W2:Y:S01]  /*16b40*/  @P1 LDG.E.U16 R46, desc[UR60][R18.64] ;  /* 0x0000003c122e1981 */ /* 0x0000a2000c1e1500 */
[----:B------:R-:W-:Y:S06]  /*16b50*/  BAR.SYNC.DEFER_BLOCKING 0x0 ;  /* 0x0000000000007b1d */ /* 0x000fec0000010000 */
[----:B------:R1:W-:Y:S04]  /*16b60*/  STS.U16 [R10+0x400], R48 ;  /* 0x000400300a007388 */ /* 0x0003e80000000400 */
[----:B------:R3:W-:Y:S04]  /*16b70*/  STS.U16 [R10+0x8400], R49 ;  /* 0x008400310a007388 */ /* 0x0007e80000000400 */
[----:B----4-:R4:W-:Y:S04]  /*16b80*/  STS.U16 [R10+0x800], R73 ;  /* 0x000800490a007388 */ /* 0x0109e80000000400 */
[----:B-1----:R-:W2:Y:S04]  /*16b90*/  LDL.LU R48, [R1+0x12dc] ;  /* 0x0012dc0001307983 */ /* 0x002ea80000300800 */
[----:B---3--:R-:W3:Y:S04]  /*16ba0*/  LDL.LU R49, [R1+0x12d8] ;  /* 0x0012d80001317983 */ /* 0x008ee80000300800 */
[----:B----4-:R-:W4:Y:S04]  /*16bb0*/  LDL.LU R73, [R1+0x12d4] ;  /* 0x0012d40001497983 */ /* 0x010f280000300800 */
[----:B------:R1:W-:Y:S04]  /*16bc0*/  STS.U16 [R10+0x8800], R74 ;  /* 0x0088004a0a007388 */ /* 0x0003e80000000400 */
[----:B------:R0:W-:Y:S04]  /*16bd0*/  STS.U16 [R10+0xc00], R133 ;  /* 0x000c00850a007388 */ /* 0x0001e80000000400 */
[----:B------:R0:W-:Y:S04]  /*16be0*/  STS.U16 [R10+0x8c00], R132 ;  /* 0x008c00840a007388 */ /* 0x0001e80000000400 */
[----:B-1----:R-:W2:Y:S04]  /*16bf0*/  LDL.LU R74, [R1+0x12d0] ;  /* 0x0012d000014a7983 */ /* 0x002ea80000300800 */
[----:B0-----:R-:W3:Y:S04]  /*16c00*/  LDL.LU R133, [R1+0x12cc] ;  /* 0x0012cc0001857983 */ /* 0x001ee80000300800 */
[----:B------:R-:W4:Y:S04]  /*16c10*/  LDL.LU R132, [R1+0x12c8] ;  /* 0x0012c80001847983 */ /* 0x000f280000300800 */
[----:B------:R0:W-:Y:S04]  /*16c20*/  STS.U16 [R10+0x1000], R108 ;  /* 0x0010006c0a007388 */ /* 0x0001e80000000400 */
[----:B------:R1:W-:Y:S04]  /*16c30*/  STS.U16 [R10+0x9000], R107 ;  /* 0x0090006b0a007388 */ /* 0x0003e80000000400 */
[----:B------:R1:W-:Y:S04]  /*16c40*/  STS.U16 [R10+0x1400], R14 ;  /* 0x0014000e0a007388 */ /* 0x0003e80000000400 */
[----:B0-----:R-:W2:Y:S04]  /*16c50*/  LDL.LU R108, [R1+0x12c4] ;  /* 0x0012c400016c7983 */ /* 0x001ea80000300800 */
[----:B-1----:R-:W3:Y:S04]  /*16c60*/  LDL.LU R107, [R1+0x12c0] ;  /* 0x0012c000016b7983 */ /* 0x002ee80000300800 */
[----:B------:R-:W4:Y:S04]  /*16c70*/  LDL.LU R14, [R1+0x12bc] ;  /* 0x0012bc00010e7983 */ /* 0x000f280000300800 */
[----:B------:R0:W-:Y:S04]  /*16c80*/  STS.U16 [R10+0x9400], R15 ;  /* 0x0094000f0a007388 */ /* 0x0001e80000000400 */
[----:B------:R1:W-:Y:S04]  /*16c90*/  STS.U16 [R10+0x1800], R16 ;  /* 0x001800100a007388 */ /* 0x0003e80000000400 */
[----:B------:R1:W-:Y:S04]  /*16ca0*/  STS.U16 [R10+0x9800], R17 ;  /* 0x009800110a007388 */ /* 0x0003e80000000400 */
[----:B0-----:R-:W4:Y:S04]  /*16cb0*/  LDL.LU R15, [R1+0x12b8] ;  /* 0x0012b800010f7983 */ /* 0x001f280000300800 */
[----:B-1----:R-:W4:Y:S04]  /*16cc0*/  LDL.LU R16, [R1+0x12b4] ;  /* 0x0012b40001107983 */ /* 0x002f280000300800 */
        /* <DEDUP_REMOVED lines=20> */
[----:B0-----:R-:W3:Y:S04]  /*16e10*/  LDL.LU R9, [R1+0x1288] ;  /* 0x0012880001097983 */ /* 0x001ee80000300800 */
[----:B------:R0:W-:Y:S04]  /*16e20*/  STS.U16 [R10+0x3000], R105 ;  /* 0x003000690a007388 */ /* 0x0001e80000000400 */
[----:B------:R-:W-:Y:S04]  /*16e30*/  STS.U16 [R10], R2 ;  /* 0x000000020a007388 */ /* 0x000fe80000000400 */
[----:B------:R-:W-:Y:S04]  /*16e40*/  STS.U16 [R10+0x8000], R20 ;  /* 0x008000140a007388 */ /* 0x000fe80000000400 */
[----:B0-----:R-:W4:Y:S04]  /*16e50*/  LDL.LU R105, [R1+0x1284] ;  /* 0x0012840001697983 */ /* 0x001f280000300800 */
[----:B------:R0:W-:Y:S04]  /*16e60*/  STS.U16 [R10+0xb000], R106 ;  /* 0x00b0006a0a007388 */ /* 0x0001e80000000400 */
[----:B------:R-:W-:Y:S04]  /*16e70*/  STS.U16 [R10+0x3400], R248 ;  /* 0x003400f80a007388 */ /* 0x000fe80000000400 */
[----:B------:R-:W-:Y:S04]  /*16e80*/  STS.U16 [R10+0xb400], R247 ;  /* 0x00b400f70a007388 */ /* 0x000fe80000000400 */
[----:B------:R-:W-:Y:S04]  /*16e90*/  STS.U16 [R10+0x3800], R238 ;  /* 0x003800ee0a007388 */ /* 0x000fe80000000400 */
[----:B------:R-:W-:Y:S04]  /*16ea0*/  STS.U16 [R10+0xb800], R237 ;  /* 0x00b800ed0a007388 */ /* 0x000fe80000000400 */
[----:B------:R-:W-:Y:S04]  /*16eb0*/  STS.U16 [R10+0x3c00], R236 ;  /* 0x003c00ec0a007388 */ /* 0x000fe80000000400 */
[----:B------:R-:W-:Y:S04]  /*16ec0*/  STS.U16 [R10+0xbc00], R235 ;  /* 0x00bc00eb0a007388 */ /* 0x000fe80000000400 */
[----:B0-----:R-:W4:Y:S04]  /*16ed0*/  LDL.LU R106, [R1+0x1280] ;  /* 0x00128000016a7983 */ /* 0x001f280000300800 */
[----:B---3--:R0:W-:Y:S04]  /*16ee0*/  STS.U16 [R9+0x80], R107 ;  /* 0x0000806b09007388 */ /* 0x0081e80000000400 */
[----:B--2---:R1:W-:Y:S04]  /*16ef0*/  STS.U16 [R9+0x8080], R108 ;  /* 0x0080806c09007388 */ /* 0x0043e80000000400 */
[----:B------:R2:W-:Y:S04]  /*16f00*/  STS.U16 [R9+0x480], R109 ;  /* 0x0004806d09007388 */ /* 0x0005e80000000400 */
[----:B0-----:R-:W3:Y:S04]  /*16f10*/  LDL.LU R107, [R1+0x127c] ;  /* 0x00127c00016b7983 */ /* 0x001ee80000300800 */
[----:B-1----:R-:W3:Y:S04]  /*16f20*/  LDL.LU R108, [R1+0x1278] ;  /* 0x00127800016c7983 */ /* 0x002ee80000300800 */
[----:B--2---:R-:W2:Y:S04]  /*16f30*/  LDL.LU R109, [R1+0x1274] ;  /* 0x00127400016d7983 */ /* 0x004ea80000300800 */
[----:B------:R0:W-:Y:S04]  /*16f40*/  STS.U16 [R9+0x8480], R110 ;  /* 0x0084806e09007388 */ /* 0x0001e80000000400 */
[----:B------:R1:W-:Y:S04]  /*16f50*/  STS.U16 [R9+0x880], R111 ;  /* 0x0008806f09007388 */ /* 0x0003e80000000400 */
[----:B------:R1:W-:Y:S04]  /*16f60*/  STS.U16 [R9+0x8880], R112 ;  /* 0x0088807009007388 */ /* 0x0003e80000000400 */
[----:B0-----:R-:W3:Y:S04]  /*16f70*/  LDL.LU R110, [R1+0x1270] ;  /* 0x00127000016e7983 */ /* 0x001ee80000300800 */
[----:B-1----:R-:W2:Y:S04]  /*16f80*/  LDL.LU R111, [R1+0x126c] ;  /* 0x00126c00016f7983 */ /* 0x002ea80000300800 */
[----:B------:R-:W3:Y:S04]  /*16f90*/  LDL.LU R112, [R1+0x1268] ;  /* 0x0012680001707983 */ /* 0x000ee80000300800 */
[----:B------:R0:W-:Y:S04]  /*16fa0*/  STS.U16 [R9+0xc80], R113 ;  /* 0x000c807109007388 */ /* 0x0001e80000000400 */
[----:B------:R1:W-:Y:S04]  /*16fb0*/  STS.U16 [R9+0x8c80], R114 ;  /* 0x008c807209007388 */ /* 0x0003e80000000400 */
[----:B------:R4:W-:Y:S04]  /*16fc0*/  STS.U16 [R9+0x1080], R115 ;  /* 0x0010807309007388 */ /* 0x0009e80000000400 */
[----:B0-----:R-:W2:Y:S04]  /*16fd0*/  LDL.LU R113, [R1+0x1264] ;  /* 0x0012640001717983 */ /* 0x001ea80000300800 */
[----:B-1----:R-:W3:Y:S04]  /*16fe0*/  LDL.LU R114, [R1+0x1260] ;  /* 0x0012600001727983 */ /* 0x002ee80000300800 */
[----:B----4-:R-:W4:Y:S04]  /*16ff0*/  LDL.LU R115, [R1+0x125c] ;  /* 0x00125c0001737983 */ /* 0x010f280000300800 */
        /* <DEDUP_REMOVED lines=32> */
[----:B------:R-:W-:Y:S04]  /*17200*/  STS.U16 [R9+0x3480], R246 ;  /* 0x003480f609007388 */ /* 0x000fe80000000400 */
[----:B0-----:R-:W2:Y:S04]  /*17210*/  LDL.LU R130, [R1+0x121c] ;  /* 0x00121c0001827983 */ /* 0x001ea80000300800 */
[----:B------:R-:W-:Y:S04]  /*17220*/  STS.U16 [R9+0xb480], R245 ;  /* 0x00b480f509007388 */ /* 0x000fe80000000400 */
[----:B------:R-:W-:Y:S04]  /*17230*/  STS.U16 [R9+0x3880], R233 ;  /* 0x003880e909007388 */ /* 0x000fe80000000400 */
[----:B------:R-:W-:Y:S04]  /*17240*/  STS.U16 [R9+0xb880], R232 ;  /* 0x00b880e809007388 */ /* 0x000fe80000000400 */
[----:B------:R-:W-:Y:S04]  /*17250*/  STS.U16 [R9+0x3c80], R231 ;  /* 0x003c80e709007388 */ /* 0x000fe80000000400 */
[----:B------:R-:W-:Y:S04]  /*17260*/  STS.U16 [R9+0xbc80], R230 ;  /* 0x00bc80e609007388 */ /* 0x000fe80000000400 */
[----:B-1----:R-:W3:Y:S04]  /*17270*/  LDL.LU R131, [R1+0x1218] ;  /* 0x0012180001837983 */ /* 0x002ee80000300800 */
[----:B----4-:R0:W-:Y:S04]  /*17280*/  STS.U16 [R8+0x100], R132 ;  /* 0x0001008408007388 */ /* 0x0101e80000000400 */
        /* <DEDUP_REMOVED lines=122> */
[----:B0-----:R-:W2:Y:S04]  /*17a30*/  LDL.LU R5, [R1+0x1138] ;  /* 0x0011380001057983 */ /* 0x001ea80000300800 */
[----:B------:R0:W-:Y:S04]  /*17a40*/  STS.U16 [R6+0xa00], R4 ;  /* 0x000a000406007388 */ /* 0x0001e80000000400 */
[----:B------:R1:W-:Y:S04]  /*17a50*/  STS.U16 [R6+0x8a00], R3 ;  /* 0x008a000306007388 */ /* 0x0003e80000000400 */
[----:B------:R1:W-:Y:S04]  /*17a60*/  STS.U16 [R6+0xe00], R152 ;  /* 0x000e009806007388 */ /* 0x0003e80000000400 */
[----:B0-----:R-:W3:Y:S04]  /*17a70*/  LDL.LU R4, [R1+0x1134] ;  /* 0x0011340001047983 */ /* 0x001ee80000300800 */
        /* <DEDUP_REMOVED lines=34> */
[----:B------:R-:W-:Y:S04]  /*17ca0*/  STS.U16 [R6+0x3200], R252 ;  /* 0x003200fc06007388 */ /* 0x000fe80000000400 */
[----:B0-----:R-:W4:Y:S04]  /*17cb0*/  LDL.LU R168, [R1+0x10ec] ;  /* 0x0010ec0001a87983 */ /* 0x001f280000300800 */
[----:B------:R-:W-:Y:S04]  /*17cc0*/  STS.U16 [R6+0xb200], R251 ;  /* 0x00b200fb06007388 */ /* 0x000fe80000000400 */
[----:B------:R-:W-:Y:S04]  /*17cd0*/  STS.U16 [R6+0x3600], R240 ;  /* 0x003600f006007388 */ /* 0x000fe80000000400 */
[----:B------:R-:W-:Y:S04]  /*17ce0*/  STS.U16 [R6+0xb600], R239 ;  /* 0x00b600ef06007388 */ /* 0x000fe80000000400 */
[----:B------:R-:W-:Y:S04]  /*17cf0*/  STS.U16 [R6+0x3a00], R220 ;  /* 0x003a00dc06007388 */ /* 0x000fe80000000400 */
[----:B------:R-:W-:Y:S04]  /*17d00*/  STS.U16 [R6+0xba00], R219 ;  /* 0x00ba00db06007388 */ /* 0x000fe80000000400 */
[----:B------:R-:W-:Y:S04]  /*17d10*/  STS.U16 [R6+0x3e00], R218 ;  /* 0x003e00da06007388 */ /* 0x000fe80000000400 */
[----:B------:R-:W-:Y:S04]  /*17d20*/  STS.U16 [R6+0xbe00], R217 ;  /* 0x00be00d906007388 */ /* 0x000fe80000000400 */
[----:B-1----:R-:W4:Y:S04]  /*17d30*/  LDL.LU R169, [R1+0x10e8] ;  /* 0x0010e80001a97983 */ /* 0x002f280000300800 */
[----:B--2---:R0:W-:Y:S04]  /*17d40*/  STS.U16 [R5+0x280], R170 ;  /* 0x000280aa05007388 */ /* 0x0041e80000000400 */
[----:B------:R1:W-:Y:S04]  /*17d50*/  STS.U16 [R5+0x8280], R171 ;  /* 0x008280ab05007388 */ /* 0x0003e80000000400 */
[----:B------:R2:W-:Y:S04]  /*17d60*/  STS.U16 [R5+0x680], R172 ;  /* 0x000680ac05007388 */ /* 0x0005e80000000400 */
[----:B0-----:R-:W4:Y:S04]  /*17d70*/  LDL.LU R170, [R1+0x10e4] ;  /* 0x0010e40001aa7983 */ /* 0x001f280000300800 */
[----:B-1----:R-:W4:Y:S04]  /*17d80*/  LDL.LU R171, [R1+0x10e0] ;  /* 0x0010e00001ab7983 */ /* 0x002f280000300800 */
[----:B--2---:R-:W2:Y:S04]  /*17d90*/  LDL.LU R172, [R1+0x10dc] ;  /* 0x0010dc0001ac7983 */ /* 0x004ea80000300800 */
[----:B------:R0:W-:Y:S04]  /*17da0*/  STS.U16 [R5+0x8680], R173 ;  /* 0x008680ad05007388 */ /* 0x0001e80000000400 */
[----:B------:R1:W-:Y:S04]  /*17db0*/  STS.U16 [R5+0xa80], R174 ;  /* 0x000a80ae05007388 */ /* 0x0003e80000000400 */
[----:B------:R3:W-:Y:S04]  /*17dc0*/  STS.U16 [R5+0x8a80], R175 ;  /* 0x008a80af05007388 */ /* 0x0007e80000000400 */
[----:B0-----:R-:W2:Y:S04]  /*17dd0*/  LDL.LU R173, [R1+0x10d8] ;  /* 0x0010d80001ad7983 */ /* 0x001ea80000300800 */
[----:B-1----:R-:W2:Y:S04]  /*17de0*/  LDL.LU R174, [R1+0x10d4] ;  /* 0x0010d40001ae7983 */ /* 0x002ea80000300800 */
[----:B---3--:R-:W2:Y:S04]  /*17df0*/  LDL.LU R175, [R1+0x10d0] ;  /* 0x0010d00001af7983 */ /* 0x008ea80000300800 */
        /* <DEDUP_REMOVED lines=16> */
[----:B------:R0:W-:Y:S04]  /*17f00*/  STS.U16 [R5+0x2e80], R80 ;  /* 0x002e805005007388 */ /* 0x0001e80000000400 */
[----:B------:R-:W2:Y:S04]  /*17f10*/  LDL R18, [R1+0x188] ;  /* 0x0001880001127983 */ /* 0x000ea80000100800 */
[----:B------:R0:W-:Y:S04]  /*17f20*/  STS.U16 [R5+0xae80], R13 ;  /* 0x00ae800d05007388 */ /* 0x0001e80000000400 */
[----:B-1----:R-:W2:Y:S04]  /*17f30*/  LDL R83, [R1+0xd6c] ;  /* 0x000d6c0001537983 */ /* 0x002ea80000100800 */
[----:B---3--:R-:W3:Y:S04]  /*17f40*/  LDL R82, [R1+0xd70] ;  /* 0x000d700001527983 */ /* 0x008ee80000100800 */
[----:B0-----:R-:W3:Y:S04]  /*17f50*/  LDL R80, [R1+0x53c] ;  /* 0x00053c0001507983 */ /* 0x001ee80000100800 */
[----:B------:R-:W3:Y:S04]  /*17f60*/  LDL R2, [R1+0x540] ;  /* 0x0005400001027983 */ /* 0x000ee80000100800 */
[----:B------:R-:W3:Y:S04]  /*17f70*/  LDL R20, [R1+0x500] ;  /* 0x0005000001147983 */ /* 0x000ee80000100800 */
[----:B------:R-:W2:Y:S01]  /*17f80*/  LDL.LU R13, [R1+0x184] ;  /* 0x00018400010d7983 */ /* 0x000ea20000300800 */
[----:B------:R-:W0:Y:S03]  /*17f90*/  S2R R19, SR_TID.X ;  /* 0x0000000000137919 */ /* 0x000e260000002100 */
[----:B------:R-:W-:Y:S04]  /*17fa0*/  STS.U16 [R5+0x9a80], R97 ;  /* 0x009a806105007388 */ /* 0x000fe80000000400 */
[----:B------:R-:W-:Y:S04]  /*17fb0*/  STS.U16 [R5+0x1e80], R96 ;  /* 0x001e806005007388 */ /* 0x000fe80000000400 */
[----:B------:R-:W-:Y:S04]  /*17fc0*/  STS.U16 [R5+0x9e80], R95 ;  /* 0x009e805f05007388 */ /* 0x000fe80000000400 */
[----:B------:R-:W-:Y:S04]  /*17fd0*/  STS.U16 [R5+0x2280], R94 ;  /* 0x0022805e05007388 */ /* 0x000fe80000000400 */
[----:B------:R-:W-:Y:S04]  /*17fe0*/  STS.U16 [R5+0xa280], R93 ;  /* 0x00a2805d05007388 */ /* 0x000fe80000000400 */
[----:B------:R-:W-:Y:S04]  /*17ff0*/  STS.U16 [R5+0x2680], R92 ;  /* 0x0026805c05007388 */ /* 0x000fe80000000400 */
[----:B------:R-:W-:Y:S01]  /*18000*/  STS.U16 [R5+0xa680], R91 ;  /* 0x00a6805b05007388 */ /* 0x000fe20000000400 */
[----:B0-----:R-:W-:-:S03]  /*18010*/  LOP3.LUT R19, R19, 0x7f, RZ, 0xc0, !PT ;  /* 0x0000007f13137812 */ /* 0x001fc600078ec0ff */
[----:B------:R-:W-:Y:S01]  /*18020*/  STS.U16 [R5+0x3280], R250 ;  /* 0x003280fa05007388 */ /* 0x000fe20000000400 */
[----:B------:R-:W-:-:S03]  /*18030*/  ISETP.GE.AND P0, PT, R19, R11, PT ;  /* 0x0000000b1300720c */ /* 0x000fc60003f06270 */
[----:B------:R-:W-:Y:S04]  /*18040*/  STS.U16 [R5+0xb280], R249 ;  /* 0x00b280f905007388 */ /* 0x000fe80000000400 */
[----:B------:R-:W-:Y:S04]  /*18050*/  STS.U16 [R5+0x3680], R234 ;  /* 0x003680ea05007388 */ /* 0x000fe80000000400 */
[----:B------:R-:W-:Y:S04]  /*18060*/  STS.U16 [R5+0xb680], R221 ;  /* 0x00b680dd05007388 */ /* 0x000fe80000000400 */
[----:B------:R-:W-:Y:S04]  /*18070*/  STS.U16 [R5+0x3a80], R216 ;  /* 0x003a80d805007388 */ /* 0x000fe80000000400 */
[----:B------:R-:W-:Y:S04]  /*18080*/  STS.U16 [R5+0xba80], R23 ;  /* 0x00ba801705007388 */ /* 0x000fe80000000400 */
[----:B------:R-:W-:Y:S04]  /*18090*/  STS.U16 [R5+0x3e80], R22 ;  /* 0x003e801605007388 */ /* 0x000fe80000000400 */
[----:B------:R-:W-:Y:S04]  /*180a0*/  STS.U16 [R5+0xbe80], R21 ;  /* 0x00be801505007388 */ /* 0x000fe80000000400 */
[----:B------:R0:W-:Y:S04]  /*180b0*/  STS.U16 [R4+0x300], R81 ;  /* 0x0003005104007388 */ /* 0x0001e80000000400 */
[----:B------:R1:W-:Y:S04]  /*180c0*/  STS.U16 [R4+0x700], R85 ;  /* 0x0007005504007388 */ /* 0x0003e80000000400 */
[----:B0-----:R-:W3:Y:S04]  /*180d0*/  LDL R81, [R1+0x4fc] ;  /* 0x0004fc0001517983 */ /* 0x001ee80000100800 */
[----:B-1----:R-:W3:Y:S01]  /*180e0*/  LDL R85, [R1+0x4bc] ;  /* 0x0004bc0001557983 */ /* 0x002ee20000100800 */
[----:B------:R-:W-:-:S03]  /*180f0*/  PRMT R98, RZ, 0x7610, R98 ;  /* 0x00007610ff627816 */ /* 0x000fc60000000062 */
[----:B------:R0:W-:Y:S01]  /*18100*/  STS.U16 [R4+0x8300], R84 ;  /* 0x0083005404007388 */ /* 0x0001e20000000400 */
[----:B----4-:R-:W-:-:S03]  /*18110*/  PRMT R47, RZ, 0x7610, R47 ;  /* 0x00007610ff2f7816 */ /* 0x010fc6000000002f */
[----:B------:R-:W-:Y:S04]  /*18120*/  STS.U16 [R4+0x8700], R90 ;  /* 0x0087005a04007388 */ /* 0x000fe80000000400 */
[----:B------:R-:W-:Y:S04]  /*18130*/  STS.U16 [R4+0xb00], R89 ;  /* 0x000b005904007388 */ /* 0x000fe80000000400 */
[----:B0-----:R-:W4:Y:S04]  /*18140*/  LDL R84, [R1+0x4c0] ;  /* 0x0004c00001547983 */ /* 0x001f280000100800 */
[----:B------:R-:W-:Y:S04]  /*18150*/  STS.U16 [R4+0x8b00], R88 ;  /* 0x008b005804007388 */ /* 0x000fe80000000400 */
[----:B------:R-:W-:Y:S04]  /*18160*/  STS.U16 [R4+0xf00], R87 ;  /* 0x000f005704007388 */ /* 0x000fe80000000400 */
[----:B------:R-:W-:Y:S01]  /*18170*/  STS.U16 [R4+0x8f00], R86 ;  /* 0x008f005604007388 */ /* 0x000fe20000000400 */
[----:B------:R-:W-:Y:S01]  /*18180*/  PRMT R48, RZ, 0x7610, R48 ;  /* 0x00007610ff307816 */ /* 0x000fe20000000030 */
[----:B--2---:R-:W-:-:S02]  /*18190*/  @!P0 IMAD.MOV.U32 R19, RZ, RZ, R13 ;  /* 0x000000ffff138224 */ /* 0x004fc400078e000d */
[----:B------:R0:W-:Y:S04]  /*181a0*/  STL [R1+0xda4], R13 ;  /* 0x000da40d01007387 */ /* 0x0001e80000100800 */
[----:B------:R3:W2:Y:S04]  /*181b0*/  @!P0 LDG.E.U16 R98, desc[UR60][R18.64] ;  /* 0x0000003c12628981 */ /* 0x0006a8000c1e1500 */
[----:B0-----:R-:W2:Y:S01]  /*181c0*/  LDL.LU R13, [R1+0x1ac] ;  /* 0x0001ac00010d7983 */ /* 0x001ea20000300800 */
[----:B---3--:R-:W-:Y:S01]  /*181d0*/  @!P0 IMAD.MOV.U32 R18, RZ, RZ, R82 ;  /* 0x000000ffff128224 */ /* 0x008fe200078e0052 */
[----:B------:R-:W-:Y:S01]  /*181e0*/  PRMT R49, RZ, 0x7610, R49 ;  /* 0x00007610ff317816 */ /* 0x000fe20000000031 */
[----:B------:R-:W-:Y:S01]  /*181f0*/  @!P0 IMAD.MOV.U32 R19, RZ, RZ, R83 ;  /* 0x000000ffff138224 */ /* 0x000fe200078e0053 */
[----:B------:R-:W3:Y:S04]  /*18200*/  LDL R82, [R1+0x480] ;  /* 0x0004800001527983 */ /* 0x000ee80000100800 */
[----:B------:R-:W2:Y:S04]  /*18210*/  LDL R83, [R1+0x47c] ;  /* 0x00047c0001537983 */ /* 0x000ea80000100800 */
[----:B------:R0:W2:Y:S04]  /*18220*/  @!P0 LDG.E.U16 R47, desc[UR60][R18.64] ;  /* 0x0000003c122f8981 */ /* 0x0000a8000c1e1500 */
[----:B------:R-:W2:Y:S01]  /*18230*/  LDL R86, [R1+0x3bc] ;  /* 0x0003bc0001567983 */ /* 0x000ea20000100800 */
[----:B0-----:R-:W-:-:S03]  /*18240*/  @!P0 IMAD.MOV.U32 R18, RZ, RZ, R2 ;  /* 0x000000ffff128224 */ /* 0x001fc600078e0002 */
[----:B------:R-:W2:Y:S01]  /*18250*/  LDL R2, [R1+0x440] ;  /* 0x0004400001027983 */ /* 0x000ea20000100800 */
[----:B------:R-:W-:-:S03]  /*18260*/  @!P0 IMAD.MOV.U32 R19, RZ, RZ, R80 ;  /* 0x000000ffff138224 */ /* 0x000fc600078e0050 */
[----:B------:R-:W2:Y:S04]  /*18270*/  LDL R80, [R1+0x43c] ;  /* 0x00043c0001507983 */ /* 0x000ea80000100800 */
[----:B------:R0:W2:Y:S02]  /*18280*/  @!P0 LDG.E.U16 R48, desc[UR60][R18.64] ;  /* 0x0000003c12308981 */ /* 0x0000a4000c1e1500 */
[----:B0-----:R-:W-:Y:S02]  /*18290*/  @!P0 IMAD.MOV.U32 R18, RZ, RZ, R20 ;  /* 0x000000ffff128224 */ /* 0x001fe400078e0014 */
[----:B------:R-:W2:Y:S01]  /*182a0*/  LDL R20, [R1+0x400] ;  /* 0x0004000001147983 */ /* 0x000ea20000100800 */
[----:B------:R-:W-:Y:S02]  /*182b0*/  PRMT R50, RZ, 0x7610, R50 ;  /* 0x00007610ff327816 */ /* 0x000fe40000000032 */
[----:B------:R-:W-:Y:S01]  /*182c0*/  PRMT R51, RZ, 0x7610, R51 ;  /* 0x00007610ff337816 */ /* 0x000fe20000000033 */
[----:B------:R-:W-:-:S02]  /*182d0*/  @!P0 IMAD.MOV.U32 R19, RZ, RZ, R81 ;  /* 0x000000ffff138224 */ /* 0x000fc400078e0051 */
[----:B------:R-:W2:Y:S04]  /*182e0*/  LDL R81, [R1+0x3fc] ;  /* 0x0003fc0001517983 */ /* 0x000ea80000100800 */
[----:B------:R0:W2:Y:S02]  /*182f0*/  @!P0 LDG.E.U16 R49, desc[UR60][R18.64] ;  /* 0x0000003c12318981 */ /* 0x0000a4000c1e1500 */
[----:B0-----:R-:W-:Y:S02]  /*18300*/  @!P0 IMAD.MOV.U32 R19, RZ, RZ, R85 ;  /* 0x000000ffff138224 */ /* 0x001fe400078e0055 */
[----:B------:R-:W2:Y:S01]  /*18310*/  LDL R85, [R1+0x3c0] ;  /* 0x0003c00001557983 */ /* 0x000ea20000100800 */
[----:B----4-:R-:W-:-:S03]  /*18320*/  @!P0 IMAD.MOV.U32 R18, RZ, RZ, R84 ;  /* 0x000000ffff128224 */ /* 0x010fc600078e0054 */
[----:B------:R-:W4:Y:S04]  /*18330*/  LDL R84, [R1+0x37c] ;  /* 0x00037c0001547983 */ /* 0x000f280000100800 */
[----:B------:R3:W4:Y:S01]  /*18340*/  @!P0 LDG.E.U16 R50, desc[UR60][R18.64] ;  /* 0x0000003c12328981 */ /* 0x000722000c1e1500 */
[----:B------:R-:W-:Y:S01]  /*18350*/  PRMT R52, RZ, 0x7610, R52 ;  /* 0x00007610ff347816 */ /* 0x000fe20000000034 */
[----:B---3--:R-:W-:Y:S02]  /*18360*/  @!P0 IMAD.MOV.U32 R18, RZ, RZ, R82 ;  /* 0x000000ffff128224 */ /* 0x008fe400078e0052 */
[----:B------:R-:W3:Y:S01]  /*18370*/  LDL R82, [R1+0x33c] ;  /* 0x00033c0001527983 */ /* 0x000ee20000100800 */
[----:B--2---:R-:W-:-:S03]  /*18380*/  @!P0 IMAD.MOV.U32 R19, RZ, RZ, R83 ;  /* 0x000000ffff138224 */ /* 0x004fc600078e0053 */
[----:B------:R-:W2:Y:S04]  /*18390*/  LDL R83, [R1+0x380] ;  /* 0x0003800001537983 */ /* 0x000ea80000100800 */
[----:B------:R0:W3:Y:S02]  /*183a0*/  @!P0 LDG.E.U16 R51, desc[UR60][R18.64] ;  /* 0x0000003c12338981 */ /* 0x0000e4000c1e1500 */
[----:B0-----:R-:W-:Y:S02]  /*183b0*/  @!P0 IMAD.MOV.U32 R18, RZ, RZ, R2 ;  /* 0x000000ffff128224 */ /* 0x001fe400078e0002 */
[----:B------:R-:W3:Y:S01]  /*183c0*/  LDL R2, [R1+0x340] ;  /* 0x0003400001027983 */ /* 0x000ee20000100800 */
[----:B------:R-:W-:-:S03]  /*183d0*/  @!P0 IMAD.MOV.U32 R19, RZ, RZ, R80 ;  /* 0x000000ffff138224 */ /* 0x000fc600078e0050 */
[----:B------:R-:W3:Y:S04]  /*183e0*/  LDL.LU R80, [R1+0x2bc] ;  /* 0x0002bc0001507983 */ /* 0x000ee80000300800 */
[----:B------:R0:W3:Y:S02]  /*183f0*/  @!P0 LDG.E.U16 R52, desc[UR60][R18.64] ;  /* 0x0000003c12348981 */ /* 0x0000e4000c1e1500 */
[----:B0-----:R-:W-:Y:S02]  /*18400*/  @!P0 IMAD.MOV.U32 R18, RZ, RZ, R20 ;  /* 0x000000ffff128224 */ /* 0x001fe400078e0014 */
[----:B------:R-:W3:Y:S01]  /*18410*/  LDL R20, [R1+0x300] ;  /* 0x0003000001147983 */ /* 0x000ee20000100800 */
[----:B------:R-:W-:Y:S02]  /*18420*/  PRMT R53, RZ, 0x7610, R53 ;  /* 0x00007610ff357816 */ /* 0x000fe40000000035 */
[----:B------:R-:W-:Y:S01]  /*18430*/  PRMT R54, RZ, 0x7610, R54 ;  /* 0x00007610ff367816 */ /* 0x000fe20000000036 */
[----:B------:R-:W-:-:S02]  /*18440*/  @!P0 IMAD.MOV.U32 R19, RZ, RZ, R81 ;  /* 0x000000ffff138224 */ /* 0x000fc400078e0051 */
[----:B------:R-:W3:Y:S04]  /*18450*/  LDL R81, [R1+0x2fc] ;  /* 0x0002fc0001517983 */ /* 0x000ee80000100800 */
[----:B------:R0:W3:Y:S04]  /*18460*/  @!P0 LDG.E.U16 R53, desc[UR60][R18.64] ;  /* 0x0000003c12358981 */ /* 0x0000e8000c1e1500 */
[----:B------:R-:W3:Y:S01]  /*18470*/  LDL.LU R93, [R1+0x27c] ;  /* 0x00027c00015d7983 */ /* 0x000ee20000300800 */
[----:B0-----:R-:W-:Y:S02]  /*18480*/  @!P0 IMAD.MOV.U32 R18, RZ, RZ, R85 ;  /* 0x000000ffff128224 */ /* 0x001fe400078e0055 */
[----:B------:R-:W-:-:S05]  /*18490*/  @!P0 IMAD.MOV.U32 R19, RZ, RZ, R86 ;  /* 0x000000ffff138224 */ /* 0x000fca00078e0056 */
[----:B------:R4:W3:Y:S01]  /*184a0*/  @!P0 LDG.E.U16 R54, desc[UR60][R18.64] ;  /* 0x0000003c12368981 */ /* 0x0008e2000c1e1500 */
[----:B------:R-:W-:Y:S01]  /*184b0*/  PRMT R55, RZ, 0x7610, R55 ;  /* 0x00007610ff377816 */ /* 0x000fe20000000037 */
[----:B----4-:R-:W-:Y:S02]  /*184c0*/  @!P0 IMAD.MOV.U32 R19, RZ, RZ, R84 ;  /* 0x000000ffff138224 */ /* 0x010fe400078e0054 */
[----:B------:R-:W4:Y:S01]  /*184d0*/  LDL R84, [R1+0x2c0] ;  /* 0x0002c00001547983 */ /* 0x000f220000100800 */
[----:B------:R-:W-:Y:S01]  /*184e0*/  PRMT R56, RZ, 0x7610, R56 ;  /* 0x00007610ff387816 */ /* 0x000fe20000000038 */
[----:B--2---:R-:W-:Y:S02]  /*184f0*/  @!P0 IMAD.MOV.U32 R18, RZ, RZ, R83 ;  /* 0x000000ffff128224 */ /* 0x004fe400078e0053 */
[----:B------:R-:W2:Y:S04]  /*18500*/  LDL R83, [R1+0x280] ;  /* 0x0002800001537983 */ /* 0x000ea80000100800 */
[----:B------:R3:W2:Y:S04]  /*18510*/  @!P0 LDG.E.U16 R55, desc[UR60][R18.64] ;  /* 0x0000003c12378981 */ /* 0x0006a8000c1e1500 */
[----:B------:R-:W2:Y:S04]  /*18520*/  LDL.LU R90, [R1+0x200] ;  /* 0x00020000015a7983 */ /* 0x000ea80000300800 */
[----:B------:R-:W2:Y:S01]  /*18530*/  LDL R87, [R1+0x1fc] ;  /* 0x0001fc0001577983 */ /* 0x000ea20000100800 */
[----:B---3--:R-:W-:-:S02]  /*18540*/  @!P0 IMAD.MOV.U32 R18, RZ, RZ, R2 ;  /* 0x000000ffff128224 */ /* 0x008fc400078e0002 */
[----:B------:R-:W-:Y:S01]  /*18550*/  @!P0 IMAD.MOV.U32 R19, RZ, RZ, R82 ;  /* 0x000000ffff138224 */ /* 0x000fe200078e0052 */
[----:B------:R-:W3:Y:S04]  /*18560*/  LDL R2, [R1+0x240] ;  /* 0x0002400001027983 */ /* 0x000ee80000100800 */
[----:B------:R-:W3:Y:S04]  /*18570*/  LDL R82, [R1+0x23c] ;  /* 0x00023c0001527983 */ /* 0x000ee80000100800 */
[----:B------:R-:W3:Y:S04]  /*18580*/  LDL R86, [R1+0x1bc] ;  /* 0x0001bc0001567983 */ /* 0x000ee80000100800 */
[----:B------:R-:W3:Y:S04]  /*18590*/  LDL R85, [R1+0x1c0] ;  /* 0x0001c00001557983 */ /* 0x000ee80000100800 */
[----:B------:R0:W3:Y:S02]  /*185a0*/  @!P0 LDG.E.U16 R56, desc[UR60][R18.64] ;  /* 0x0000003c12388981 */ /* 0x0000e4000c1e1500 */
[----:B0-----:R-:W-:-:S02]  /*185b0*/  @!P0 IMAD.MOV.U32 R18, RZ, RZ, R20 ;  /* 0x000000ffff128224 */ /* 0x001fc400078e0014 */
[----:B------:R-:W3:Y:S01]  /*185c0*/  LDL R20, [R1+0xd5c] ;  /* 0x000d5c0001147983 */ /* 0x000ee20000100800 */
[----:B------:R-:W-:Y:S02]  /*185d0*/  PRMT R57, RZ, 0x7610, R57 ;  /* 0x00007610ff397816 */ /* 0x000fe40000000039 */
[----:B------:R-:W-:Y:S01]  /*185e0*/  PRMT R58, RZ, 0x7610, R58 ;  /* 0x00007610ff3a7816 */ /* 0x000fe2000000003a */
[----:B------:R-:W-:Y:S01]  /*185f0*/  @!P0 IMAD.MOV.U32 R19, RZ, RZ, R81 ;  /* 0x000000ffff138224 */ /* 0x000fe200078e0051 */
[----:B------:R-:W-:Y:S01]  /*18600*/  PRMT R59, RZ, 0x7610, R59 ;  /* 0x00007610ff3b7816 */ /* 0x000fe2000000003b */
[----:B------:R-:W3:Y:S04]  /*18610*/  LDL R81, [R1+0x554] ;  /* 0x0005540001517983 */ /* 0x000ee80000100800 */
[----:B------:R0:W3:Y:S02]  /*18620*/  @!P0 LDG.E.U16 R57, desc[UR60][R18.64] ;  /* 0x0000003c12398981 */ /* 0x0000e4000c1e1500 */
[----:B0-----:R-:W-:Y:S01]  /*18630*/  @!P0 IMAD.MOV.U32 R19, RZ, RZ, R80 ;  /* 0x000000ffff138224 */ /* 0x001fe200078e0050 */
[----:B------:R-:W-:Y:S01]  /*18640*/  PRMT R60, RZ, 0x7610, R60 ;  /* 0x00007610ff3c7816 */ /* 0x000fe2000000003c */
[----:B----4-:R-:W-:-:S02]  /*18650*/  @!P0 IMAD.MOV.U32 R18, RZ, RZ, R84 ;  /* 0x000000ffff128224 */ /* 0x010fc400078e0054 */
[----:B------:R-:W4:Y:S04]  /*18660*/  LDL R84, [R1+0x534] ;  /* 0x0005340001547983 */ /* 0x000f280000100800 */
[----:B------:R0:W4:Y:S02]  /*18670*/  @!P0 LDG.E.U16 R58, desc[UR60][R18.64] ;  /* 0x0000003c123a8981 */ /* 0x000124000c1e1500 */
[----:B0-----:R-:W-:Y:S01]  /*18680*/  @!P0 IMAD.MOV.U32 R19, RZ, RZ, R93 ;  /* 0x000000ffff138224 */ /* 0x001fe200078e005d */
[----:B------:R-:W-:Y:S02]  /*18690*/  PRMT R61, RZ, 0x7610, R61 ;  /* 0x00007610ff3d7816 */ /* 0x000fe4000000003d */
[----:B------:R-:W-:Y:S01]  /*186a0*/  PRMT R62, RZ, 0x7610, R62 ;  /* 0x00007610ff3e7816 */ /* 0x000fe2000000003e */
[----:B--2---:R-:W-:-:S02]  /*186b0*/  @!P0 IMAD.MOV.U32 R18, RZ, RZ, R83 ;  /* 0x000000ffff128224 */ /* 0x004fc400078e0053 */
[----:B------:R-:W2:Y:S04]  /*186c0*/  LDL R83, [R1+0x4f4] ;  /* 0x0004f40001537983 */ /* 0x000ea80000100800 */
[----:B------:R3:W2:Y:S02]  /*186d0*/  @!P0 LDG.E.U16 R59, desc[UR60][R18.64] ;  /* 0x0000003c123b8981 */ /* 0x0006a4000c1e1500 */
[----:B---3--:R-:W-:Y:S02]  /*186e0*/  @!P0 IMAD.MOV.U32 R18, RZ, RZ, R2 ;  /* 0x000000ffff128224 */ /* 0x008fe400078e0002 */
[----:B------:R-:W3:Y:S01]  /*186f0*/  LDL R2, [R1+0x4f8] ;  /* 0x0004f80001027983 */ /* 0x000ee20000100800 */
[----:B------:R-:W-:-:S03]  /*18700*/  @!P0 IMAD.MOV.U32 R19, RZ, RZ, R82 ;  /* 0x000000ffff138224 */ /* 0x000fc600078e0052 */
[----:B------:R-:W2:Y:S04]  /*18710*/  LDL R82, [R1+0x538] ;  /* 0x0005380001527983 */ /* 0x000ea80000100800 */
[----:B------:R0:W3:Y:S02]  /*18720*/  @!P0 LDG.E.U16 R60, desc[UR60][R18.64] ;  /* 0x0000003c123c8981 */ /* 0x0000e4000c1e1500 */
[----:B0-----:R-:W-:Y:S02]  /*18730*/  @!P0 IMAD.MOV.U32 R18, RZ, RZ, R90 ;  /* 0x000000ffff128224 */ /* 0x001fe400078e005a */
[----:B------:R-:W-:-:S05]  /*18740*/  @!P0 IMAD.MOV.U32 R19, RZ, RZ, R87 ;  /* 0x000000ffff138224 */ /* 0x000fca00078e0057 */
[----:B------:R0:W3:Y:S02]  /*18750*/  @!P0 LDG.E.U16 R61, desc[UR60][R18.64] ;  /* 0x0000003c123d8981 */ /* 0x0000e4000c1e1500 */
[----:B0-----:R-:W-:Y:S02]  /*18760*/  @!P0 IMAD.MOV.U32 R18, RZ, RZ, R85 ;  /* 0x000000ffff128224 */ /* 0x001fe400078e0055 */
[----:B------:R-:W-:Y:S01]  /*18770*/  @!P0 IMAD.MOV.U32 R19, RZ, RZ, R86 ;  /* 0x000000ffff138224 */ /* 0x000fe200078e0056 */
[----:B------:R-:W3:Y:S04]  /*18780*/  LDL R85, [R1+0x4b8] ;  /* 0x0004b80001557983 */ /* 0x000ee80000100800 */
[----:B------:R-:W3:Y:S04]  /*18790*/  LDL R86, [R1+0x4b4] ;  /* 0x0004b40001567983 */ /* 0x000ee80000100800 */
[----:B------:R0:W3:Y:S02]  /*187a0*/  @!P0 LDG.E.U16 R62, desc[UR60][R18.64] ;  /* 0x0000003c123e8981 */ /* 0x0000e4000c1e1500 */
[----:B0-----:R-:W-:-:S02]  /*187b0*/  @!P0 IMAD.MOV.U32 R18, RZ, RZ, R20 ;  /* 0x000000ffff128224 */ /* 0x001fc400078e0014 */
[----:B------:R-:W3:Y:S01]  /*187c0*/  LDL R20, [R1+0x478] ;  /* 0x0004780001147983 */ /* 0x000ee20000100800 */
[----:B------:R-:W-:Y:S01]  /*187d0*/  PRMT R63, RZ, 0x7610, R63 ;  /* 0x00007610ff3f7816 */ /* 0x000fe2000000003f */
[----:B------:R-:W-:Y:S02]  /*187e0*/  @!P0 IMAD.MOV.U32 R19, RZ, RZ, R81 ;  /* 0x000000ffff138224 */ /* 0x000fe400078e0051 */
[----:B------:R-:W3:Y:S01]  /*187f0*/  LDL R81, [R1+0x474] ;  /* 0x0004740001517983 */ /* 0x000ee20000100800 */
[----:B------:R-:W-:-:S03]  /*18800*/  PRMT R64, RZ, 0x7610, R64 ;  /* 0x00007610ff407816 */ /* 0x000fc60000000040 */
[----:B------:R4:W3:Y:S01]  /*18810*/  @!P0 LDG.E.U16 R63, desc[UR60][R18.64] ;  /* 0x0000003c123f8981 */ /* 0x0008e2000c1e1500 */
[----:B------:R-:W-:Y:S01]  /*18820*/  PRMT R65, RZ, 0x7610, R65 ;  /* 0x00007610ff417816 */ /* 0x000fe20000000041 */
[----:B----4-:R-:W-:Y:S02]  /*18830*/  @!P0 IMAD.MOV.U32 R19, RZ, RZ, R84 ;  /* 0x000000ffff138224 */ /* 0x010fe400078e0054 */
[----:B------:R-:W4:Y:S01]  /*18840*/  LDL R84, [R1+0x434] ;  /* 0x0004340001547983 */ /* 0x000f220000100800 */
[----:B------:R-:W-:Y:S01]  /*18850*/  PRMT R66, RZ, 0x7610, R66 ;  /* 0x00007610ff427816 */ /* 0x000fe20000000042 */
[----:B--2---:R-:W-:Y:S02]  /*18860*/  @!P0 IMAD.MOV.U32 R18, RZ, RZ, R82 ;  /* 0x000000ffff128224 */ /* 0x004fe400078e0052 */
[----:B------:R-:W2:Y:S04]  /*18870*/  LDL R82, [R1+0x438] ;  /* 0x0004380001527983 */ /* 0x000ea80000100800 */
[----:B------:R3:W2:Y:S02]  /*18880*/  @!P0 LDG.E.U16 R64, desc[UR60][R18.64] ;  /* 0x0000003c12408981 */ /* 0x0006a4000c1e1500 */
[----:B---3--:R-:W-:-:S02]  /*18890*/  @!P0 IMAD.MOV.U32 R18, RZ, RZ, R2 ;  /* 0x000000ffff128224 */ /* 0x008fc400078e0002 */
[----:B------:R-:W-:Y:S01]  /*188a0*/  @!P0 IMAD.MOV.U32 R19, RZ, RZ, R83 ;  /* 0x000000ffff138224 */ /* 0x000fe200078e0053 */
[----:B------:R-:W3:Y:S04]  /*188b0*/  LDL R2, [R1+0x3f8] ;  /* 0x0003f80001027983 */ /* 0x000ee80000100800 */
[----:B------:R-:W3:Y:S04]  /*188c0*/  LDL R83, [R1+0x3f4] ;  /* 0x0003f40001537983 */ /* 0x000ee80000100800 */
[----:B------:R0:W3:Y:S02]  /*188d0*/  @!P0 LDG.E.U16 R65, desc[UR60][R18.64] ;  /* 0x0000003c12418981 */ /* 0x0000e4000c1e1500 */
[----:B0-----:R-:W-:-:S02]  /*188e0*/  @!P0 IMAD.MOV.U32 R18, RZ, RZ, R85 ;  /* 0x000000ffff128224 */ /* 0x001fc400078e0055 */
        /* <DEDUP_REMOVED lines=19> */
[----:B------:R-:W3:Y:S01]  /*18a20*/  LDL R2, [R1+0x2f8] ;  /* 0x0002f80001027983 */ /* 0x000ee20000100800 */
[----:B------:R-:W-:-:S03]  /*18a30*/  @!P0 IMAD.MOV.U32 R19, RZ, RZ, R83 ;  /* 0x000000ffff138224 */ /* 0x000fc600078e0053 */
[----:B------:R-:W3:Y:S04]  /*18a40*/  LDL R83, [R1+0x2f4] ;  /* 0x0002f40001537983 */ /* 0x000ee80000100800 */
[----:B------:R0:W3:Y:S04]  /*18a50*/  @!P0 LDG.E.U16 R69, desc[UR60][R18.64] ;  /* 0x0000003c12458981 */ /* 0x0000e8000c1e1500 */
[----:B------:R-:W3:Y:S04]  /*18a60*/  LDL.LU R88, [R1+0x2b4] ;  /* 0x0002b40001587983 */ /* 0x000ee80000300800 */
[----:B------:R-:W3:Y:S01]  /*18a70*/  LDL.LU R95, [R1+0x274] ;  /* 0x00027400015f7983 */ /* 0x000ee20000300800 */
[----:B0-----:R-:W-:-:S02]  /*18a80*/  @!P0 IMAD.MOV.U32 R18, RZ, RZ, R85 ;  /* 0x000000ffff128224 */ /* 0x001fc400078e0055 */
[----:B------:R-:W-:-:S05]  /*18a90*/  @!P0 IMAD.MOV.U32 R19, RZ, RZ, R86 ;  /* 0x000000ffff138224 */ /* 0x000fca00078e0056 */
[----:B------:R0:W3:Y:S02]  /*18aa0*/  @!P0 LDG.E.U16 R70, desc[UR60][R18.64] ;  /* 0x0000003c12468981 */ /* 0x0000e4000c1e1500 */
[----:B0-----:R-:W-:Y:S02]  /*18ab0*/  @!P0 IMAD.MOV.U32 R18, RZ, RZ, R20 ;  /* 0x000000ffff128224 */ /* 0x001fe400078e0014 */
[----:B------:R-:W3:Y:S01]  /*18ac0*/  LDL R20, [R1+0x2b8] ;  /* 0x0002b80001147983 */ /* 0x000ee20000100800 */
[----:B------:R-:W-:Y:S01]  /*18ad0*/  PRMT R71, RZ, 0x7610, R71 ;  /* 0x00007610ff477816 */ /* 0x000fe20000000047 */
[----:B------:R-:W-:Y:S02]  /*18ae0*/  @!P0 IMAD.MOV.U32 R19, RZ, RZ, R81 ;  /* 0x000000ffff138224 */ /* 0x000fe400078e0051 */
[----:B------:R-:W3:Y:S04]  /*18af0*/  LDL R81, [R1+0x278] ;  /* 0x0002780001517983 */ /* 0x000ee80000100800 */
[----:B------:R4:W3:Y:S04]  /*18b00*/  @!P0 LDG.E.U16 R71, desc[UR60][R18.64] ;  /* 0x0000003c12478981 */ /* 0x0008e8000c1e1500 */
[----:B------:R-:W3:Y:S01]  /*18b10*/  LDL.LU R96, [R1+0x234] ;  /* 0x0002340001607983 */ /* 0x000ee20000300800 */
[----:B------:R-:W-:Y:S01]  /*18b20*/  PRMT R72, RZ, 0x7610, R72 ;  /* 0x00007610ff487816 */ /* 0x000fe20000000048 */
[----:B----4-:R-:W-:Y:S01]  /*18b30*/  @!P0 IMAD.MOV.U32 R19, RZ, RZ, R84 ;  /* 0x000000ffff138224 */ /* 0x010fe200078e0054 */
[----:B------:R-:W-:Y:S01]  /*18b40*/  PRMT R73, RZ, 0x7610, R73 ;  /* 0x00007610ff497816 */ /* 0x000fe20000000049 */
[----:B--2---:R-:W-:-:S02]  /*18b50*/  @!P0 IMAD.MOV.U32 R18, RZ, RZ, R82 ;  /* 0x000000ffff128224 */ /* 0x004fc400078e0052 */
[----:B------:R-:W2:Y:S04]  /*18b60*/  LDL R82, [R1+0x238] ;  /* 0x0002380001527983 */ /* 0x000ea80000100800 */
[----:B------:R-:W4:Y:S04]  /*18b70*/  LDL.LU R89, [R1+0x1f8] ;  /* 0x0001f80001597983 */ /* 0x000f280000300800 */
[----:B------:R-:W4:Y:S04]  /*18b80*/  LDL R85, [R1+0x1f4] ;  /* 0x0001f40001557983 */ /* 0x000f280000100800 */
[----:B------:R3:W4:Y:S04]  /*18b90*/  @!P0 LDG.E.U16 R72, desc[UR60][R18.64] ;  /* 0x0000003c12488981 */ /* 0x000728000c1e1500 */
[----:B------:R-:W4:Y:S01]  /*18ba0*/  LDL R84, [R1+0x1b4] ;  /* 0x0001b40001547983 */ /* 0x000f220000100800 */
[----:B---3--:R-:W-:-:S02]  /*18bb0*/  @!P0 IMAD.MOV.U32 R18, RZ, RZ, R2 ;  /* 0x000000ffff128224 */ /* 0x008fc400078e0002 */
[----:B------:R-:W-:Y:S02]  /*18bc0*/  @!P0 IMAD.MOV.U32 R19, RZ, RZ, R83 ;  /* 0x000000ffff138224 */ /* 0x000fe400078e0053 */
[----:B------:R-:W3:Y:S04]  /*18bd0*/  LDL R83, [R1+0x1b8] ;  /* 0x0001b80001537983 */ /* 0x000ee80000100800 */
[----:B------:R0:W3:Y:S04]  /*18be0*/  @!P0 LDG.E.U16 R73, desc[UR60][R18.64] ;  /* 0x0000003c12498981 */ /* 0x0000e8000c1e1500 */
[----:B------:R-:W3:Y:S01]  /*18bf0*/  LDL.LU R2, [R1+0xd68] ;  /* 0x000d680001027983 */ /* 0x000ee20000300800 */
[----:B------:R-:W-:-:S02]  /*18c00*/  PRMT R74, RZ, 0x7610, R74 ;  /* 0x00007610ff4a7816 */ /* 0x000fc4000000004a */
[----:B------:R-:W-:Y:S01]  /*18c10*/  PRMT R75, RZ, 0x7610, R75 ;  /* 0x00007610ff4b7816 */ /* 0x000fe2000000004b */
[----:B------:R-:W3:Y:S01]  /*18c20*/  LDL R87, [R1+0x52c] ;  /* 0x00052c0001577983 */ /* 0x000ee20000100800 */
[----:B0-----:R-:W-:Y:S01]  /*18c30*/  @!P0 IMAD.MOV.U32 R19, RZ, RZ, R88 ;  /* 0x000000ffff138224 */ /* 0x001fe200078e0058 */
[----:B------:R-:W-:Y:S02]  /*18c40*/  PRMT R76, RZ, 0x7610, R76 ;  /* 0x00007610ff4c7816 */ /* 0x000fe4000000004c */
[----:B------:R-:W3:Y:S01]  /*18c50*/  LDL R86, [R1+0x4ac] ;  /* 0x0004ac0001567983 */ /* 0x000ee20000100800 */
[----:B------:R-:W-:-:S03]  /*18c60*/  @!P0 IMAD.MOV.U32 R18, RZ, RZ, R20 ;  /* 0x000000ffff128224 */ /* 0x000fc600078e0014 */
[----:B------:R-:W3:Y:S04]  /*18c70*/  LDL R20, [R1+0xd58] ;  /* 0x000d580001147983 */ /* 0x000ee80000100800 */
[----:B------:R0:W3:Y:S02]  /*18c80*/  @!P0 LDG.E.U16 R74, desc[UR60][R18.64] ;  /* 0x0000003c124a8981 */ /* 0x0000e4000c1e1500 */
[----:B0-----:R-:W-:Y:S02]  /*18c90*/  @!P0 IMAD.MOV.U32 R18, RZ, RZ, R81 ;  /* 0x000000ffff128224 */ /* 0x001fe400078e0051 */
[----:B------:R-:W-:Y:S01]  /*18ca0*/  @!P0 IMAD.MOV.U32 R19, RZ, RZ, R95 ;  /* 0x000000ffff138224 */ /* 0x000fe200078e005f */
[----:B------:R-:W3:Y:S04]  /*18cb0*/  LDL R81, [R1+0x530] ;  /* 0x0005300001517983 */ /* 0x000ee80000100800 */
[----:B------:R0:W3:Y:S01]  /*18cc0*/  @!P0 LDG.E.U16 R75, desc[UR60][R18.64] ;  /* 0x0000003c124b8981 */ /* 0x0000e2000c1e1500 */
[----:B------:R-:W-:Y:S01]  /*18cd0*/  PRMT R77, RZ, 0x7610, R77 ;  /* 0x00007610ff4d7816 */ /* 0x000fe2000000004d */
[----:B0-----:R-:W-:Y:S01]  /*18ce0*/  @!P0 IMAD.MOV.U32 R19, RZ, RZ, R96 ;  /* 0x000000ffff138224 */ /* 0x001fe200078e0060 */
[----:B------:R-:W-:Y:S01]  /*18cf0*/  PRMT R78, RZ, 0x7610, R78 ;  /* 0x00007610ff4e7816 */ /* 0x000fe2000000004e */
[----:B--2---:R-:W-:-:S02]  /*18d00*/  @!P0 IMAD.MOV.U32 R18, RZ, RZ, R82 ;  /* 0x000000ffff128224 */ /* 0x004fc400078e0052 */
[----:B------:R-:W2:Y:S04]  /*18d10*/  LDL R82, [R1+0x4f0] ;  /* 0x0004f00001527983 */ /* 0x000ea80000100800 */
[----:B------:R4:W2:Y:S02]  /*18d20*/  @!P0 LDG.E.U16 R76, desc[UR60][R18.64] ;  /* 0x0000003c124c8981 */ /* 0x0008a4000c1e1500 */
[----:B----4-:R-:W-:Y:S02]  /*18d30*/  @!P0 IMAD.MOV.U32 R18, RZ, RZ, R89 ;  /* 0x000000ffff128224 */ /* 0x010fe400078e0059 */
[----:B------:R-:W-:Y:S02]  /*18d40*/  @!P0 IMAD.MOV.U32 R19, RZ, RZ, R85 ;  /* 0x000000ffff138224 */ /* 0x000fe400078e0055 */
[----:B------:R-:W4:Y:S04]  /*18d50*/  LDL R85, [R1+0x4ec] ;  /* 0x0004ec0001557983 */ /* 0x000f280000100800 */
[----:B------:R3:W4:Y:S02]  /*18d60*/  @!P0 LDG.E.U16 R77, desc[UR60][R18.64] ;  /* 0x0000003c124d8981 */ /* 0x000724000c1e1500 */
[----:B---3--:R-:W-:-:S02]  /*18d70*/  @!P0 IMAD.MOV.U32 R18, RZ, RZ, R83 ;  /* 0x000000ffff128224 */ /* 0x008fc400078e0053 */
[----:B------:R-:W-:Y:S01]  /*18d80*/  @!P0 IMAD.MOV.U32 R19, RZ, RZ, R84 ;  /* 0x000000ffff138224 */ /* 0x000fe200078e0054 */
[----:B------:R-:W3:Y:S04]  /*18d90*/  LDL R83, [R1+0x46c] ;  /* 0x00046c0001537983 */ /* 0x000ee80000100800 */
[----:B------:R-:W3:Y:S04]  /*18da0*/  LDL R84, [R1+0x4b0] ;  /* 0x0004b00001547983 */ /* 0x000ee80000100800 */
[----:B------:R0:W3:Y:S02]  /*18db0*/  @!P0 LDG.E.U16 R78, desc[UR60][R18.64] ;  /* 0x0000003c124e8981 */ /* 0x0000e4000c1e1500 */
[----:B0-----:R-:W-:-:S02]  /*18dc0*/  @!P0 IMAD.MOV.U32 R19, RZ, RZ, R20 ;  /* 0x000000ffff138224 */ /* 0x001fc400078e0014 */
[----:B------:R-:W3:Y:S01]  /*18dd0*/  LDL R20, [R1+0x470] ;  /* 0x0004700001147983 */ /* 0x000ee20000100800 */
[----:B------:R-:W-:Y:S01]  /*18de0*/  PRMT R79, RZ, 0x7610, R79 ;  /* 0x00007610ff4f7816 */ /* 0x000fe2000000004f */
[----:B------:R-:W-:Y:S01]  /*18df0*/  @!P0 IMAD.MOV.U32 R18, RZ, RZ, R2 ;  /* 0x000000ffff128224 */ /* 0x000fe200078e0002 */
[----:B------:R-:W-:Y:S01]  /*18e00*/  PRMT R151, RZ, 0x7610, R151 ;  /* 0x00007610ff977816 */ /* 0x000fe20000000097 */
[----:B------:R0:W-:Y:S04]  /*18e10*/  STL [R1+0xe20], R2 ;  /* 0x000e200201007387 */ /* 0x0001e80000100800 */
[----:B------:R1:W3:Y:S01]  /*18e20*/  @!P0 LDG.E.U16 R79, desc[UR60][R18.64] ;  /* 0x0000003c124f8981 */ /* 0x0002e2000c1e1500 */
[----:B------:R-:W-:-:S03]  /*18e30*/  PRMT R150, RZ, 0x7610, R150 ;  /* 0x00007610ff967816 */ /* 0x000fc60000000096 */
[----:B0-----:R-:W3:Y:S01]  /*18e40*/  LDL R2, [R1+0x430] ;  /* 0x0004300001027983 */ /* 0x001ee20000100800 */
[----:B-1----:R-:W-:Y:S02]  /*18e50*/  @!P0 IMAD.MOV.U32 R18, RZ, RZ, R81 ;  /* 0x000000ffff128224 */ /* 0x002fe400078e0051 */
[----:B------:R-:W-:Y:S01]  /*18e60*/  @!P0 IMAD.MOV.U32 R19, RZ, RZ, R87 ;  /* 0x000000ffff138224 */ /* 0x000fe200078e0057 */
[----:B------:R-:W3:Y:S04]  /*18e70*/  LDL R81, [R1+0x42c] ;  /* 0x00042c0001517983 */ /* 0x000ee80000100800 */
[----:B------:R2:W3:Y:S01]  /*18e80*/  @!P0 LDG.E.U16 R151, desc[UR60][R18.64] ;  /* 0x0000003c12978981 */ /* 0x0004e2000c1e1500 */
[----:B------:R-:W-:-:S03]  /*18e90*/  PRMT R149, RZ, 0x7610, R149 ;  /* 0x00007610ff957816 */ /* 0x000fc60000000095 */
[----:B------:R-:W3:Y:S01]  /*18ea0*/  LDL R87, [R1+0x3ac] ;  /* 0x0003ac0001577983 */ /* 0x000ee20000100800 */
[----:B--2---:R-:W-:-:S03]  /*18eb0*/  @!P0 IMAD.MOV.U32 R18, RZ, RZ, R82 ;  /* 0x000000ffff128224 */ /* 0x004fc600078e0052 */
[----:B------:R-:W2:Y:S01]  /*18ec0*/  LDL R82, [R1+0x3f0] ;  /* 0x0003f00001527983 */ /* 0x000ea20000100800 */
[----:B----4-:R-:W-:-:S03]  /*18ed0*/  @!P0 IMAD.MOV.U32 R19, RZ, RZ, R85 ;  /* 0x000000ffff138224 */ /* 0x010fc600078e0055 */
[----:B------:R-:W4:Y:S04]  /*18ee0*/  LDL R85, [R1+0x3ec] ;  /* 0x0003ec0001557983 */ /* 0x000f280000100800 */
[----:B------:R0:W4:Y:S02]  /*18ef0*/  @!P0 LDG.E.U16 R150, desc[UR60][R18.64] ;  /* 0x0000003c12968981 */ /* 0x000124000c1e1500 */
[----:B0-----:R-:W-:Y:S02]  /*18f00*/  @!P0 IMAD.MOV.U32 R19, RZ, RZ, R86 ;  /* 0x000000ffff138224 */ /* 0x001fe400078e0056 */
[----:B------:R-:W4:Y:S01]  /*18f10*/  LDL R86, [R1+0x3b0] ;  /* 0x0003b00001567983 */ /* 0x000f220000100800 */
[----:B---3--:R-:W-:Y:S01]  /*18f20*/  @!P0 IMAD.MOV.U32 R18, RZ, RZ, R84 ;  /* 0x000000ffff128224 */ /* 0x008fe200078e0054 */
[----:B------:R-:W-:-:S02]  /*18f30*/  PRMT R148, RZ, 0x7610, R148 ;  /* 0x00007610ff947816 */ /* 0x000fc40000000094 */
[----:B------:R-:W3:Y:S04]  /*18f40*/  LDL R84, [R1+0x32c] ;  /* 0x00032c0001547983 */ /* 0x000ee80000100800 */
[----:B------:R0:W3:Y:S02]  /*18f50*/  @!P0 LDG.E.U16 R149, desc[UR60][R18.64] ;  /* 0x0000003c12958981 */ /* 0x0000e4000c1e1500 */
[----:B0-----:R-:W-:Y:S02]  /*18f60*/  @!P0 IMAD.MOV.U32 R18, RZ, RZ, R20 ;  /* 0x000000ffff128224 */ /* 0x001fe400078e0014 */
[----:B------:R-:W3:Y:S01]  /*18f70*/  LDL R20, [R1+0x370] ;  /* 0x0003700001147983 */ /* 0x000ee20000100800 */
[----:B------:R-:W-:-:S03]  /*18f80*/  @!P0 IMAD.MOV.U32 R19, RZ, RZ, R83 ;  /* 0x000000ffff138224 */ /* 0x000fc600078e0053 */
[----:B------:R-:W3:Y:S01]  /*18f90*/  LDL R83, [R1+0x36c] ;  /* 0x00036c0001537983 */ /* 0x000ee20000100800 */
[----:B------:R-:W-:-:S03]  /*18fa0*/  PRMT R147, RZ, 0x7610, R147 ;  /* 0x00007610ff937816 */ /* 0x000fc60000000093 */
[----:B------:R0:W3:Y:S01]  /*18fb0*/  @!P0 LDG.E.U16 R148, desc[UR60][R18.64] ;  /* 0x0000003c12948981 */ /* 0x0000e2000c1e1500 */
[----:B------:R-:W-:Y:S01]  /*18fc0*/  PRMT R146, RZ, 0x7610, R146 ;  /* 0x00007610ff927816 */ /* 0x000fe20000000092 */
[----:B0-----:R-:W-:Y:S02]  /*18fd0*/  @!P0 IMAD.MOV.U32 R18, RZ, RZ, R2 ;  /* 0x000000ffff128224 */ /* 0x001fe400078e0002 */
[----:B------:R-:W-:Y:S02]  /*18fe0*/  @!P0 IMAD.MOV.U32 R19, RZ, RZ, R81 ;  /* 0x000000ffff138224 */ /* 0x000fe400078e0051 */
[----:B------:R-:W3:Y:S04]  /*18ff0*/  LDL R81, [R1+0x330] ;  /* 0x0003300001517983 */ /* 0x000ee80000100800 */
[----:B------:R2:W3:Y:S04]  /*19000*/  @!P0 LDG.E.U16 R147, desc[UR60][R18.64] ;  /* 0x0000003c12938981 */ /* 0x0004e8000c1e1500 */
[----:B------:R-:W3:Y:S01]  /*19010*/  LDL.LU R2, [R1+0x2ac] ;  /* 0x0002ac0001027983 */ /* 0x000ee20000300800 */
[----:B------:R-:W-:Y:S01]  /*19020*/  PRMT R145, RZ, 0x7610, R145 ;  /* 0x00007610ff917816 */ /* 0x000fe20000000091 */
[----:B--2---:R-:W-:-:S02]  /*19030*/  @!P0 IMAD.MOV.U32 R18, RZ, RZ, R82 ;  /* 0x000000ffff128224 */ /* 0x004fc400078e0052 */
[----:B------:R-:W2:Y:S01]  /*19040*/  LDL R82, [R1+0x2f0] ;  /* 0x0002f00001527983 */ /* 0x000ea20000100800 */
[----:B----4-:R-:W-:-:S03]  /*19050*/  @!P0 IMAD.MOV.U32 R19, RZ, RZ, R85 ;  /* 0x000000ffff138224 */ /* 0x010fc600078e0055 */
[----:B------:R-:W4:Y:S04]  /*19060*/  LDL R85, [R1+0x2ec] ;  /* 0x0002ec0001557983 */ /* 0x000f280000100800 */
[----:B------:R0:W4:Y:S02]  /*19070*/  @!P0 LDG.E.U16 R146, desc[UR60][R18.64] ;  /* 0x0000003c12928981 */ /* 0x000124000c1e1500 */
[----:B0-----:R-:W-:Y:S02]  /*19080*/  @!P0 IMAD.MOV.U32 R18, RZ, RZ, R86 ;  /* 0x000000ffff128224 */ /* 0x001fe400078e0056 */
[----:B------:R-:W-:Y:S01]  /*19090*/  @!P0 IMAD.MOV.U32 R19, RZ, RZ, R87 ;  /* 0x000000ffff138224 */ /* 0x000fe200078e0057 */
[----:B------:R-:W4:Y:S04]  /*190a0*/  LDL R86, [R1+0x2b0] ;  /* 0x0002b00001567983 */ /* 0x000f280000100800 */
[----:B------:R3:W4:Y:S02]  /*190b0*/  @!P0 LDG.E.U16 R145, desc[UR60][R18.64] ;  /* 0x0000003c12918981 */ /* 0x000724000c1e1500 */
[----:B---3--:R-:W-:-:S02]  /*190c0*/  @!P0 IMAD.MOV.U32 R18, RZ, RZ, R20 ;  /* 0x000000ffff128224 */ /* 0x008fc400078e0014 */
[----:B------:R-:W3:Y:S01]  /*190d0*/  LDL R20, [R1+0x270] ;  /* 0x0002700001147983 */ /* 0x000ee20000100800 */
[----:B------:R-:W-:-:S03]  /*190e0*/  @!P0 IMAD.MOV.U32 R19, RZ, RZ, R83 ;  /* 0x000000ffff138224 */ /* 0x000fc600078e0053 */
[----:B------:R-:W3:Y:S01]  /*190f0*/  LDL R83, [R1+0x26c] ;  /* 0x00026c0001537983 */ /* 0x000ee20000100800 */
[----:B------:R-:W-:Y:S02]  /*19100*/  PRMT R144, RZ, 0x7610, R144 ;  /* 0x00007610ff907816 */ /* 0x000fe40000000090 */
[----:B------:R-:W-:Y:S01]  /*19110*/  PRMT R143, RZ, 0x7610, R143 ;  /* 0x00007610ff8f7816 */ /* 0x000fe2000000008f */
[----:B------:R-:W3:Y:S04]  /*19120*/  LDL.LU R91, [R1+0x22c] ;  /* 0x00022c00015b7983 */ /* 0x000ee80000300800 */
[----:B------:R0:W3:Y:S01]  /*19130*/  @!P0 LDG.E.U16 R144, desc[UR60][R18.64] ;  /* 0x0000003c12908981 */ /* 0x0000e2000c1e1500 */
[----:B------:R-:W-:Y:S01]  /*19140*/  PRMT R142, RZ, 0x7610, R142 ;  /* 0x00007610ff8e7816 */ /* 0x000fe2000000008e */
[----:B0-----:R-:W-:-:S02]  /*19150*/  @!P0 IMAD.MOV.U32 R18, RZ, RZ, R81 ;  /* 0x000000ffff128224 */ /* 0x001fc400078e0051 */
[----:B------:R-:W-:Y:S01]  /*19160*/  @!P0 IMAD.MOV.U32 R19, RZ, RZ, R84 ;  /* 0x000000ffff138224 */ /* 0x000fe200078e0054 */
        /* <DEDUP_REMOVED lines=8> */
[----:B------:R0:W2:Y:S04]  /*191f0*/  @!P0 LDG.E.U16 R142, desc[UR60][R18.64] ;  /* 0x0000003c128e8981 */ /* 0x0000a8000c1e1500 */
[----:B------:R1:W-:Y:S01]  /*19200*/  STL [R1+0xe24], R2 ;  /* 0x000e240201007387 */ /* 0x0003e20000100800 */
[----:B------:R-:W-:Y:S02]  /*19210*/  PRMT R140, RZ, 0x7610, R140 ;  /* 0x00007610ff8c7816 */ /* 0x000fe4000000008c */
[----:B------:R-:W-:Y:S01]  /*19220*/  PRMT R139, RZ, 0x7610, R139 ;  /* 0x00007610ff8b7816 */ /* 0x000fe2000000008b */
[----:B------:R-:W2:Y:S01]  /*19230*/  LDL R92, [R1+0x4e4] ;  /* 0x0004e400015c7983 */ /* 0x000ea20000100800 */
[----:B0-----:R-:W-:-:S02]  /*19240*/  @!P0 IMAD.MOV.U32 R19, RZ, RZ, R2 ;  /* 0x000000ffff138224 */ /* 0x001fc400078e0002 */
[----:B------:R-:W-:Y:S01]  /*19250*/  @!P0 IMAD.MOV.U32 R18, RZ, RZ, R86 ;  /* 0x000000ffff128224 */ /* 0x000fe200078e0056 */
[----:B------:R-:W-:Y:S01]  /*19260*/  PRMT R138, RZ, 0x7610, R138 ;  /* 0x00007610ff8a7816 */ /* 0x000fe2000000008a */
[----:B-1----:R-:W2:Y:S04]  /*19270*/  LDL R2, [R1+0x528] ;  /* 0x0005280001027983 */ /* 0x002ea80000100800 */
[----:B------:R3:W2:Y:S04]  /*19280*/  @!P0 LDG.E.U16 R141, desc[UR60][R18.64] ;  /* 0x0000003c128d8981 */ /* 0x0006a8000c1e1500 */
[----:B------:R-:W2:Y:S01]  /*19290*/  LDL R87, [R1+0x4e8] ;  /* 0x0004e80001577983 */ /* 0x000ea20000100800 */
[----:B---3--:R-:W-:-:S03]  /*192a0*/  @!P0 IMAD.MOV.U32 R18, RZ, RZ, R20 ;  /* 0x000000ffff128224 */ /* 0x008fc600078e0014 */
[----:B------:R-:W3:Y:S01]  /*192b0*/  LDL R20, [R1+0xd64] ;  /* 0x000d640001147983 */ /* 0x000ee20000100800 */
[----:B------:R-:W-:-:S03]  /*192c0*/  @!P0 IMAD.MOV.U32 R19, RZ, RZ, R83 ;  /* 0x000000ffff138224 */ /* 0x000fc600078e0053 */
[----:B------:R-:W3:Y:S04]  /*192d0*/  LDL R83, [R1+0xd54] ;  /* 0x000d540001537983 */ /* 0x000ee80000100800 */
[----:B------:R0:W3:Y:S02]  /*192e0*/  @!P0 LDG.E.U16 R140, desc[UR60][R18.64] ;  /* 0x0000003c128c8981 */ /* 0x0000e4000c1e1500 */
[----:B0-----:R-:W-:Y:S02]  /*192f0*/  @!P0 IMAD.MOV.U32 R19, RZ, RZ, R91 ;  /* 0x000000ffff138224 */ /* 0x001fe400078e005b */
[----:B------:R-:W-:Y:S02]  /*19300*/  @!P0 IMAD.MOV.U32 R18, RZ, RZ, R81 ;  /* 0x000000ffff128224 */ /* 0x000fe400078e0051 */
[----:B------:R-:W3:Y:S04]  /*19310*/  LDL R81, [R1+0x524] ;  /* 0x0005240001517983 */ /* 0x000ee80000100800 */
[----:B------:R0:W3:Y:S01]  /*19320*/  @!P0 LDG.E.U16 R139, desc[UR60][R18.64] ;  /* 0x0000003c128b8981 */ /* 0x0000e2000c1e1500 */
[----:B------:R-:W-:Y:S01]  /*19330*/  PRMT R137, RZ, 0x7610, R137 ;  /* 0x00007610ff897816 */ /* 0x000fe20000000089 */
[----:B0-----:R-:W-:Y:S01]  /*19340*/  @!P0 IMAD.MOV.U32 R18, RZ, RZ, R84 ;  /* 0x000000ffff128224 */ /* 0x001fe200078e0054 */
[----:B------:R-:W-:Y:S01]  /*19350*/  PRMT R136, RZ, 0x7610, R136 ;  /* 0x00007610ff887816 */ /* 0x000fe20000000088 */
[----:B----4-:R-:W-:-:S02]  /*19360*/  @!P0 IMAD.MOV.U32 R19, RZ, RZ, R85 ;  /* 0x000000ffff138224 */ /* 0x010fc400078e0055 */
[----:B------:R-:W4:Y:S04]  /*19370*/  LDL R85, [R1+0x4a4] ;  /* 0x0004a40001557983 */ /* 0x000f280000100800 */
[----:B------:R2:W4:Y:S02]  /*19380*/  @!P0 LDG.E.U16 R138, desc[UR60][R18.64] ;  /* 0x0000003c128a8981 */ /* 0x000524000c1e1500 */
[----:B--2---:R-:W-:Y:S02]  /*19390*/  @!P0 IMAD.MOV.U32 R18, RZ, RZ, R82 ;  /* 0x000000ffff128224 */ /* 0x004fe400078e0052 */
[----:B------:R-:W-:Y:S01]  /*193a0*/  @!P0 IMAD.MOV.U32 R19, RZ, RZ, R13 ;  /* 0x000000ffff138224 */ /* 0x000fe200078e000d */
[----:B------:R-:W2:Y:S04]  /*193b0*/  LDL R82, [R1+0x4a8] ;  /* 0x0004a80001527983 */ /* 0x000ea80000100800 */
[----:B------:R3:W2:Y:S04]  /*193c0*/  @!P0 LDG.E.U16 R137, desc[UR60][R18.64] ;  /* 0x0000003c12898981 */ /* 0x0006a8000c1e1500 */
[----:B------:R0:W-:Y:S04]  /*193d0*/  STL [R1+0xda8], R13 ;  /* 0x000da80d01007387 */ /* 0x0001e80000100800 */
[----:B------:R-:W2:Y:S04]  /*193e0*/  LDL R86, [R1+0x424] ;  /* 0x0004240001567983 */ /* 0x000ea80000100800 */
[----:B0-----:R-:W2:Y:S01]  /*193f0*/  LDL R13, [R1+0x468] ;  /* 0x00046800010d7983 */ /* 0x001ea20000100800 */
[----:B---3--:R-:W-:-:S03]  /*19400*/  @!P0 IMAD.MOV.U32 R18, RZ, RZ, R20 ;  /* 0x000000ffff128224 */ /* 0x008fc600078e0014 */
[----:B------:R-:W3:Y:S01]  /*19410*/  LDL R20, [R1+0x464] ;  /* 0x0004640001147983 */ /* 0x000ee20000100800 */
[----:B------:R-:W-:-:S03]  /*19420*/  @!P0 IMAD.MOV.U32 R19, RZ, RZ, R83 ;  /* 0x000000ffff138224 */ /* 0x000fc600078e0053 */
[----:B------:R-:W3:Y:S04]  /*19430*/  LDL R83, [R1+0x428] ;  /* 0x0004280001537983 */ /* 0x000ee80000100800 */
[----:B------:R0:W3:Y:S02]  /*19440*/  @!P0 LDG.E.U16 R136, desc[UR60][R18.64] ;  /* 0x0000003c12888981 */ /* 0x0000e4000c1e1500 */
[----:B0-----:R-:W-:Y:S02]  /*19450*/  @!P0 IMAD.MOV.U32 R18, RZ, RZ, R2 ;  /* 0x000000ffff128224 */ /* 0x001fe400078e0002 */
[----:B------:R-:W3:Y:S01]  /*19460*/  LDL R2, [R1+0x3e8] ;  /* 0x0003e80001027983 */ /* 0x000ee20000100800 */
[----:B------:R-:W-:Y:S01]  /*19470*/  PRMT R135, RZ, 0x7610, R135 ;  /* 0x00007610ff877816 */ /* 0x000fe20000000087 */
[----:B------:R-:W-:Y:S01]  /*19480*/  @!P0 IMAD.MOV.U32 R19, RZ, RZ, R81 ;  /* 0x000000ffff138224 */ /* 0x000fe200078e0051 */
[----:B------:R-:W-:Y:S01]  /*19490*/  PRMT R134, RZ, 0x7610, R134 ;  /* 0x00007610ff867816 */ /* 0x000fe20000000086 */
[----:B------:R-:W3:Y:S04]  /*194a0*/  LDL R81, [R1+0x3e4] ;  /* 0x0003e40001517983 */ /* 0x000ee80000100800 */
[----:B------:R0:W3:Y:S01]  /*194b0*/  @!P0 LDG.E.U16 R135, desc[UR60][R18.64] ;  /* 0x0000003c12878981 */ /* 0x0000e2000c1e1500 */
[----:B------:R-:W-:Y:S01]  /*194c0*/  PRMT R133, RZ, 0x7610, R133 ;  /* 0x00007610ff857816 */ /* 0x000fe20000000085 */
[----:B0-----:R-:W-:-:S02]  /*194d0*/  @!P0 IMAD.MOV.U32 R18, RZ, RZ, R87 ;  /* 0x000000ffff128224 */ /* 0x001fc400078e0057 */
[----:B------:R-:W-:Y:S01]  /*194e0*/  @!P0 IMAD.MOV.U32 R19, RZ, RZ, R92 ;  /* 0x000000ffff138224 */ /* 0x000fe200078e005c */
[----:B------:R-:W-:Y:S01]  /*194f0*/  PRMT R132, RZ, 0x7610, R132 ;  /* 0x00007610ff847816 */ /* 0x000fe20000000084 */
[----:B------:R-:W3:Y:S04]  /*19500*/  LDL R92, [R1+0x324] ;  /* 0x00032400015c7983 */ /* 0x000ee80000100800 */
[----:B------:R4:W3:Y:S01]  /*19510*/  @!P0 LDG.E.U16 R134, desc[UR60][R18.64] ;  /* 0x0000003c12868981 */ /* 0x0008e2000c1e1500 */
[----:B------:R-:W-:Y:S01]  /*19520*/  PRMT R131, RZ, 0x7610, R131 ;  /* 0x00007610ff837816 */ /* 0x000fe20000000083 */
[----:B----4-:R-:W-:Y:S02]  /*19530*/  @!P0 IMAD.MOV.U32 R19, RZ, RZ, R85 ;  /* 0x000000ffff138224 */ /* 0x010fe400078e0055 */
[----:B------:R-:W4:Y:S01]  /*19540*/  LDL R85, [R1+0x3a4] ;  /* 0x0003a40001557983 */ /* 0x000f220000100800 */
[----:B--2---:R-:W-:-:S03]  /*19550*/  @!P0 IMAD.MOV.U32 R18, RZ, RZ, R82 ;  /* 0x000000ffff128224 */ /* 0x004fc600078e0052 */
[----:B------:R-:W2:Y:S04]  /*19560*/  LDL R82, [R1+0x3a8] ;  /* 0x0003a80001527983 */ /* 0x000ea80000100800 */
[----:B------:R0:W2:Y:S02]  /*19570*/  @!P0 LDG.E.U16 R133, desc[UR60][R18.64] ;  /* 0x0000003c12858981 */ /* 0x0000a4000c1e1500 */
[----:B0-----:R-:W-:Y:S02]  /*19580*/  @!P0 IMAD.MOV.U32 R18, RZ, RZ, R13 ;  /* 0x000000ffff128224 */ /* 0x001fe400078e000d */
[----:B------:R-:W2:Y:S01]  /*19590*/  LDL R13, [R1+0x368] ;  /* 0x00036800010d7983 */ /* 0x000ea20000100800 */
[----:B---3--:R-:W-:-:S03]  /*195a0*/  @!P0 IMAD.MOV.U32 R19, RZ, RZ, R20 ;  /* 0x000000ffff138224 */ /* 0x008fc600078e0014 */
[----:B------:R-:W3:Y:S04]  /*195b0*/  LDL R20, [R1+0x364] ;  /* 0x0003640001147983 */ /* 0x000ee80000100800 */
[----:B------:R0:W3:Y:S02]  /*195c0*/  @!P0 LDG.E.U16 R132, desc[UR60][R18.64] ;  /* 0x0000003c12848981 */ /* 0x0000e4000c1e1500 */
[----:B0-----:R-:W-:Y:S02]  /*195d0*/  @!P0 IMAD.MOV.U32 R18, RZ, RZ, R83 ;  /* 0x000000ffff128224 */ /* 0x001fe400078e0053 */
[----:B------:R-:W-:Y:S01]  /*195e0*/  @!P0 IMAD.MOV.U32 R19, RZ, RZ, R86 ;  /* 0x000000ffff138224 */ /* 0x000fe200078e0056 */
[----:B------:R-:W-:Y:S01]  /*195f0*/  PRMT R130, RZ, 0x7610, R130 ;  /* 0x00007610ff827816 */ /* 0x000fe20000000082 */
[----:B------:R-:W3:Y:S04]  /*19600*/  LDL R83, [R1+0x2e4] ;  /* 0x0002e40001537983 */ /* 0x000ee80000100800 */
[----:B------:R0:W3:Y:S01]  /*19610*/  @!P0 LDG.E.U16 R131, desc[UR60][R18.64] ;  /* 0x0000003c12838981 */ /* 0x0000e2000c1e1500 */
[----:B------:R-:W-:-:S03]  /*19620*/  PRMT R129, RZ, 0x7610, R129 ;  /* 0x00007610ff817816 */ /* 0x000fc60000000081 */
[----:B------:R-:W3:Y:S01]  /*19630*/  LDL R86, [R1+0x2a4] ;  /* 0x0002a40001567983 */ /* 0x000ee20000100800 */
[----:B0-----:R-:W-:-:S03]  /*19640*/  @!P0 IMAD.MOV.U32 R18, RZ, RZ, R2 ;  /* 0x000000ffff128224 */ /* 0x001fc600078e0002 */
[----:B------:R-:W3:Y:S01]  /*19650*/  LDL R2, [R1+0x328] ;  /* 0x0003280001027983 */ /* 0x000ee20000100800 */
[----:B------:R-:W-:-:S03]  /*19660*/  @!P0 IMAD.MOV.U32 R19, RZ, RZ, R81 ;  /* 0x000000ffff138224 */ /* 0x000fc600078e0051 */
[----:B------:R-:W3:Y:S04]  /*19670*/  LDL R81, [R1+0x2e8] ;  /* 0x0002e80001517983 */ /* 0x000ee80000100800 */
[----:B------:R4:W3:Y:S01]  /*19680*/  @!P0 LDG.E.U16 R130, desc[UR60][R18.64] ;  /* 0x0000003c12828981 */ /* 0x0008e2000c1e1500 */
[----:B------:R-:W-:Y:S01]  /*19690*/  PRMT R128, RZ, 0x7610, R128 ;  /* 0x00007610ff807816 */ /* 0x000fe20000000080 */
[----:B----4-:R-:W-:Y:S02]  /*196a0*/  @!P0 IMAD.MOV.U32 R19, RZ, RZ, R85 ;  /* 0x000000ffff138224 */ /* 0x010fe400078e0055 */
[----:B------:R-:W4:Y:S01]  /*196b0*/  LDL R85, [R1+0x2a8] ;  /* 0x0002a80001557983 */ /* 0x000f220000100800 */
[----:B--2---:R-:W-:-:S03]  /*196c0*/  @!P0 IMAD.MOV.U32 R18, RZ, RZ, R82 ;  /* 0x000000ffff128224 */ /* 0x004fc600078e0052 */
[----:B------:R-:W2:Y:S04]  /*196d0*/  LDL.LU R82, [R1+0x268] ;  /* 0x0002680001527983 */ /* 0x000ea80000300800 */
[----:B------:R0:W2:Y:S02]  /*196e0*/  @!P0 LDG.E.U16 R129, desc[UR60][R18.64] ;  /* 0x0000003c12818981 */ /* 0x0000a4000c1e1500 */
[----:B0-----:R-:W-:Y:S02]  /*196f0*/  @!P0 IMAD.MOV.U32 R18, RZ, RZ, R13 ;  /* 0x000000ffff128224 */ /* 0x001fe400078e000d */
[----:B---3--:R-:W-:Y:S02]  /*19700*/  @!P0 IMAD.MOV.U32 R19, RZ, RZ, R20 ;  /* 0x000000ffff138224 */ /* 0x008fe400078e0014 */
[----:B------:R-:W3:Y:S04]  /*19710*/  LDL R20, [R1+0x264] ;  /* 0x0002640001147983 */ /* 0x000ee80000100800 */
[----:B------:R-:W3:Y:S04]  /*19720*/  LDL.LU R13, [R1+0x224] ;  /* 0x00022400010d7983 */ /* 0x000ee80000300800 */
[----:B------:R0:W3:Y:S04]  /*19730*/  @!P0 LDG.E.U16 R128, desc[UR60][R18.64] ;  /* 0x0000003c12808981 */ /* 0x0000e8000c1e1500 */
[----:B------:R-:W3:Y:S01]  /*19740*/  LDL.LU R87, [R1+0x1e8] ;  /* 0x0001e80001577983 */ /* 0x000ee20000300800 */
[----:B------:R-:W-:-:S02]  /*19750*/  PRMT R127, RZ, 0x7610, R127 ;  /* 0x00007610ff7f7816 */ /* 0x000fc4000000007f */
[----:B------:R-:W-:Y:S01]  /*19760*/  PRMT R126, RZ, 0x7610, R126 ;  /* 0x00007610ff7e7816 */ /* 0x000fe2000000007e */
[----:B------:R-:W3:Y:S01]  /*19770*/  LDL R97, [R1+0x4e0] ;  /* 0x0004e00001617983 */ /* 0x000ee20000100800 */
[----:B0-----:R-:W-:-:S03]  /*19780*/  @!P0 IMAD.MOV.U32 R19, RZ, RZ, R92 ;  /* 0x000000ffff138224 */ /* 0x001fc600078e005c */
[----:B------:R-:W3:Y:S01]  /*19790*/  LDL R92, [R1+0x1e4] ;  /* 0x0001e400015c7983 */ /* 0x000ee20000100800 */
[----:B------:R-:W-:Y:S02]  /*197a0*/  PRMT R125, RZ, 0x7610, R125 ;  /* 0x00007610ff7d7816 */ /* 0x000fe4000000007d */
[----:B------:R-:W-:Y:S01]  /*197b0*/  PRMT R124, RZ, 0x7610, R124 ;  /* 0x00007610ff7c7816 */ /* 0x000fe2000000007c */
[----:B------:R-:W3:Y:S01]  /*197c0*/  LDL R94, [R1+0x45c] ;  /* 0x00045c00015e7983 */ /* 0x000ee20000100800 */
[----:B------:R-:W-:-:S03]  /*197d0*/  @!P0 IMAD.MOV.U32 R18, RZ, RZ, R2 ;  /* 0x000000ffff128224 */ /* 0x000fc600078e0002 */
[----:B------:R-:W3:Y:S04]  /*197e0*/  LDL R2, [R1+0x228] ;  /* 0x0002280001027983 */ /* 0x000ee80000100800 */
[----:B------:R0:W3:Y:S02]  /*197f0*/  @!P0 LDG.E.U16 R127, desc[UR60][R18.64] ;  /* 0x0000003c127f8981 */ /* 0x0000e4000c1e1500 */
[----:B0-----:R-:W-:Y:S02]  /*19800*/  @!P0 IMAD.MOV.U32 R18, RZ, RZ, R81 ;  /* 0x000000ffff128224 */ /* 0x001fe400078e0051 */
[----:B------:R-:W-:Y:S01]  /*19810*/  @!P0 IMAD.MOV.U32 R19, RZ, RZ, R83 ;  /* 0x000000ffff138224 */ /* 0x000fe200078e0053 */
[----:B------:R-:W3:Y:S04]  /*19820*/  LDL R81, [R1+0x1a8] ;  /* 0x0001a80001517983 */ /* 0x000ee80000100800 */
[----:B------:R0:W3:Y:S04]  /*19830*/  @!P0 LDG.E.U16 R126, desc[UR60][R18.64] ;  /* 0x0000003c127e8981 */ /* 0x0000e8000c1e1500 */
[----:B------:R-:W3:Y:S01]  /*19840*/  LDL R83, [R1+0x1a4] ;  /* 0x0001a40001537983 */ /* 0x000ee20000100800 */
[----:B0-----:R-:W-:-:S03]  /*19850*/  @!P0 IMAD.MOV.U32 R19, RZ, RZ, R86 ;  /* 0x000000ffff138224 */ /* 0x001fc600078e0056 */
[----:B------:R-:W3:Y:S01]  /*19860*/  LDL R86, [R1+0xd50] ;  /* 0x000d500001567983 */ /* 0x000ee20000100800 */
[----:B----4-:R-:W-:-:S03]  /*19870*/  @!P0 IMAD.MOV.U32 R18, RZ, RZ, R85 ;  /* 0x000000ffff128224 */ /* 0x010fc600078e0055 */
[----:B------:R-:W4:Y:S04]  /*19880*/  LDL R85, [R1+0x51c] ;  /* 0x00051c0001557983 */ /* 0x000f280000100800 */
[----:B------:R2:W4:Y:S02]  /*19890*/  @!P0 LDG.E.U16 R125, desc[UR60][R18.64] ;  /* 0x0000003c127d8981 */ /* 0x000524000c1e1500 */
[----:B--2---:R-:W-:Y:S02]  /*198a0*/  @!P0 IMAD.MOV.U32 R18, RZ, RZ, R82 ;  /* 0x000000ffff128224 */ /* 0x004fe400078e0052 */
[----:B---3--:R-:W-:Y:S02]  /*198b0*/  @!P0 IMAD.MOV.U32 R19, RZ, RZ, R20 ;  /* 0x000000ffff138224 */ /* 0x008fe400078e0014 */
[----:B------:R-:W2:Y:S04]  /*198c0*/  LDL R20, [R1+0xd60] ;  /* 0x000d600001147983 */ /* 0x000ea80000100800 */
[----:B------:R0:W3:Y:S02]  /*198d0*/  @!P0 LDG.E.U16 R124, desc[UR60][R18.64] ;  /* 0x0000003c127c8981 */ /* 0x0000e4000c1e1500 */
[----:B0-----:R-:W-:-:S02]  /*198e0*/  @!P0 IMAD.MOV.U32 R18, RZ, RZ, R2 ;  /* 0x000000ffff128224 */ /* 0x001fc400078e0002 */
[----:B------:R-:W3:Y:S01]  /*198f0*/  LDL R2, [R1+0x520] ;  /* 0x0005200001027983 */ /* 0x000ee20000100800 */
[----:B------:R-:W-:Y:S01]  /*19900*/  PRMT R123, RZ, 0x7610, R123 ;  /* 0x00007610ff7b7816 */ /* 0x000fe2000000007b */
[----:B------:R-:W-:Y:S01]  /*19910*/  @!P0 IMAD.MOV.U32 R19, RZ, RZ, R13 ;  /* 0x000000ffff138224 */ /* 0x000fe200078e000d */
[----:B------:R-:W-:-:S04]  /*19920*/  PRMT R122, RZ, 0x7610, R122 ;  /* 0x00007610ff7a7816 */ /* 0x000fc8000000007a */
[----:B------:R0:W3:Y:S01]  /*19930*/  @!P0 LDG.E.U16 R123, desc[UR60][R18.64] ;  /* 0x0000003c127b8981 */ /* 0x0000e2000c1e1500 */
[----:B------:R-:W-:Y:S01]  /*19940*/  PRMT R121, RZ, 0x7610, R121 ;  /* 0x00007610ff797816 */ /* 0x000fe20000000079 */
[----:B0-----:R-:W-:Y:S02]  /*19950*/  @!P0 IMAD.MOV.U32 R18, RZ, RZ, R87 ;  /* 0x000000ffff128224 */ /* 0x001fe400078e0057 */
[----:B------:R-:W-:Y:S01]  /*19960*/  @!P0 IMAD.MOV.U32 R19, RZ, RZ, R92 ;  /* 0x000000ffff138224 */ /* 0x000fe200078e005c */
[----:B------:R-:W-:Y:S01]  /*19970*/  PRMT R120, RZ, 0x7610, R120 ;  /* 0x00007610ff787816 */ /* 0x000fe20000000078 */
[----:B------:R-:W3:Y:S04]  /*19980*/  LDL R92, [R1+0x460] ;  /* 0x00046000015c7983 */ /* 0x000ee80000100800 */
[----:B------:R0:W3:Y:S02]  /*19990*/  @!P0 LDG.E.U16 R122, desc[UR60][R18.64] ;  /* 0x0000003c127a8981 */ /* 0x0000e4000c1e1500 */
[----:B0-----:R-:W-:-:S02]  /*199a0*/  @!P0 IMAD.MOV.U32 R18, RZ, RZ, R81 ;  /* 0x000000ffff128224 */ /* 0x001fc400078e0051 */
[----:B------:R-:W-:Y:S01]  /*199b0*/  @!P0 IMAD.MOV.U32 R19, RZ, RZ, R83 ;  /* 0x000000ffff138224 */ /* 0x000fe200078e0053 */
[----:B------:R-:W-:Y:S01]  /*199c0*/  PRMT R119, RZ, 0x7610, R119 ;  /* 0x00007610ff777816 */ /* 0x000fe20000000077 */
[----:B------:R-:W3:Y:S04]  /*199d0*/  LDL R83, [R1+0x49c] ;  /* 0x00049c0001537983 */ /* 0x000ee80000100800 */
[----:B------:R0:W3:Y:S04]  /*199e0*/  @!P0 LDG.E.U16 R121, desc[UR60][R18.64] ;  /* 0x0000003c12798981 */ /* 0x0000e8000c1e1500 */
[----:B------:R-:W3:Y:S01]  /*199f0*/  LDL R81, [R1+0x4a0] ;  /* 0x0004a00001517983 */ /* 0x000ee20000100800 */
[----:B0-----:R-:W-:-:S03]  /*19a00*/  @!P0 IMAD.MOV.U32 R19, RZ, RZ, R86 ;  /* 0x000000ffff138224 */ /* 0x001fc600078e0056 */
[----:B------:R-:W3:Y:S01]  /*19a10*/  LDL R86, [R1+0x41c] ;  /* 0x00041c0001567983 */ /* 0x000ee20000100800 */
[----:B--2---:R-:W-:-:S03]  /*19a20*/  @!P0 IMAD.MOV.U32 R18, RZ, RZ, R20 ;  /* 0x000000ffff128224 */ /* 0x004fc600078e0014 */
[----:B------:R-:W2:Y:S04]  /*19a30*/  LDL R20, [R1+0x420] ;  /* 0x0004200001147983 */ /* 0x000ea80000100800 */
[----:B------:R4:W2:Y:S02]  /*19a40*/  @!P0 LDG.E.U16 R120, desc[UR60][R18.64] ;  /* 0x0000003c12788981 */ /* 0x0008a4000c1e1500 */
[----:B----4-:R-:W-:Y:S01]  /*19a50*/  @!P0 IMAD.MOV.U32 R19, RZ, RZ, R85 ;  /* 0x000000ffff138224 */ /* 0x010fe200078e0055 */
[----:B------:R-:W-:Y:S01]  /*19a60*/  PRMT R118, RZ, 0x7610, R118 ;  /* 0x00007610ff767816 */ /* 0x000fe20000000076 */
[----:B------:R-:W4:Y:S01]  /*19a70*/  LDL R85, [R1+0x3dc] ;  /* 0x0003dc0001557983 */ /* 0x000f220000100800 */
[----:B---3--:R-:W-:-:S03]  /*19a80*/  @!P0 IMAD.MOV.U32 R18, RZ, RZ, R2 ;  /* 0x000000ffff128224 */ /* 0x008fc600078e0002 */
[----:B------:R-:W3:Y:S04]  /*19a90*/  LDL R2, [R1+0x3e0] ;  /* 0x0003e00001027983 */ /* 0x000ee80000100800 */
[----:B------:R0:W4:Y:S04]  /*19aa0*/  @!P0 LDG.E.U16 R119, desc[UR60][R18.64] ;  /* 0x0000003c12778981 */ /* 0x000128000c1e1500 */
[----:B------:R-:W2:Y:S01]  /*19ab0*/  LDL R19, [R1+0x4dc] ;  /* 0x0004dc0001137983 */ /* 0x000ea20000100800 */
[----:B0-----:R-:W-:Y:S01]  /*19ac0*/  @!P0 IMAD.MOV.U32 R18, RZ, RZ, R97 ;  /* 0x000000ffff128224 */ /* 0x001fe200078e0061 */
[----:B------:R-:W-:-:S02]  /*19ad0*/  PRMT R117, RZ, 0x7610, R117 ;  /* 0x00007610ff757816 */ /* 0x000fc40000000075 */
[----:B------:R-:W-:Y:S01]  /*19ae0*/  PRMT R116, RZ, 0x7610, R116 ;  /* 0x00007610ff747816 */ /* 0x000fe20000000074 */
[----:B------:R-:W4:Y:S01]  /*19af0*/  LDL R97, [R1+0x31c] ;  /* 0x00031c0001617983 */ /* 0x000f220000100800 */
[----:B------:R-:W-:-:S03]  /*19b00*/  PRMT R115, RZ, 0x7610, R115 ;  /* 0x00007610ff737816 */ /* 0x000fc60000000073 */
[----:B--2---:R0:W2:Y:S02]  /*19b10*/  @!P0 LDG.E.U16 R118, desc[UR60][R18.64] ;  /* 0x0000003c12768981 */ /* 0x0040a4000c1e1500 */
[----:B0-----:R-:W-:Y:S02]  /*19b20*/  @!P0 IMAD.MOV.U32 R18, RZ, RZ, R81 ;  /* 0x000000ffff128224 */ /* 0x001fe400078e0051 */
[----:B------:R-:W-:Y:S01]  /*19b30*/  @!P0 IMAD.MOV.U32 R19, RZ, RZ, R83 ;  /* 0x000000ffff138224 */ /* 0x000fe200078e0053 */
[----:B------:R-:W2:Y:S04]  /*19b40*/  LDL R81, [R1+0x3a0] ;  /* 0x0003a00001517983 */ /* 0x000ea80000100800 */
[----:B------:R-:W2:Y:S04]  /*19b50*/  LDL R83, [R1+0x39c] ;  /* 0x00039c0001537983 */ /* 0x000ea80000100800 */
[----:B------:R0:W2:Y:S02]  /*19b60*/  @!P0 LDG.E.U16 R117, desc[UR60][R18.64] ;  /* 0x0000003c12758981 */ /* 0x0000a4000c1e1500 */
[----:B0-----:R-:W-:-:S02]  /*19b70*/  @!P0 IMAD.MOV.U32 R18, RZ, RZ, R92 ;  /* 0x000000ffff128224 */ /* 0x001fc400078e005c */
[----:B------:R-:W-:Y:S01]  /*19b80*/  @!P0 IMAD.MOV.U32 R19, RZ, RZ, R94 ;  /* 0x000000ffff138224 */ /* 0x000fe200078e005e */
[----:B------:R-:W-:Y:S01]  /*19b90*/  PRMT R114, RZ, 0x7610, R114 ;  /* 0x00007610ff727816 */ /* 0x000fe20000000072 */
[----:B------:R-:W2:Y:S04]  /*19ba0*/  LDL R94, [R1+0x2dc] ;  /* 0x0002dc00015e7983 */ /* 0x000ea80000100800 */
[----:B------:R0:W2:Y:S01]  /*19bb0*/  @!P0 LDG.E.U16 R116, desc[UR60][R18.64] ;  /* 0x0000003c12748981 */ /* 0x0000a2000c1e1500 */
[----:B------:R-:W-:-:S03]  /*19bc0*/  PRMT R113, RZ, 0x7610, R113 ;  /* 0x00007610ff717816 */ /* 0x000fc60000000071 */
[----:B------:R-:W2:Y:S01]  /*19bd0*/  LDL R92, [R1+0x2e0] ;  /* 0x0002e000015c7983 */ /* 0x000ea20000100800 */
[----:B0-----:R-:W-:Y:S02]  /*19be0*/  @!P0 IMAD.MOV.U32 R18, RZ, RZ, R20 ;  /* 0x000000ffff128224 */ /* 0x001fe400078e0014 */
[----:B------:R-:W-:Y:S01]  /*19bf0*/  @!P0 IMAD.MOV.U32 R19, RZ, RZ, R86 ;  /* 0x000000ffff138224 */ /* 0x000fe200078e0056 */
[----:B------:R-:W2:Y:S04]  /*19c00*/  LDL R20, [R1+0x320] ;  /* 0x0003200001147983 */ /* 0x000ea80000100800 */
[----:B------:R3:W2:Y:S04]  /*19c10*/  @!P0 LDG.E.U16 R115, desc[UR60][R18.64] ;  /* 0x0000003c12738981 */ /* 0x0006a8000c1e1500 */
[----:B------:R-:W2:Y:S01]  /*19c20*/  LDL R86, [R1+0x29c] ;  /* 0x00029c0001567983 */ /* 0x000ea20000100800 */
[----:B---3--:R-:W-:-:S02]  /*19c30*/  @!P0 IMAD.MOV.U32 R18, RZ, RZ, R2 ;  /* 0x000000ffff128224 */ /* 0x008fc400078e0002 */
[----:B----4-:R-:W-:Y:S01]  /*19c40*/  @!P0 IMAD.MOV.U32 R19, RZ, RZ, R85 ;  /* 0x000000ffff138224 */ /* 0x010fe200078e0055 */
[----:B------:R-:W3:Y:S04]  /*19c50*/  LDL R2, [R1+0x2a0] ;  /* 0x0002a00001027983 */ /* 0x000ee80000100800 */
[----:B------:R2:W4:Y:S04]  /*19c60*/  @!P0 LDG.E.U16 R114, desc[UR60][R18.64] ;  /* 0x0000003c12728981 */ /* 0x000528000c1e1500 */
[----:B------:R-:W4:Y:S01]  /*19c70*/  LDL R85, [R1+0x25c] ;  /* 0x00025c0001557983 */ /* 0x000f220000100800 */
[----:B--2---:R-:W-:-:S03]  /*19c80*/  @!P0 IMAD.MOV.U32 R18, RZ, RZ, R81 ;  /* 0x000000ffff128224 */ /* 0x004fc600078e0051 */
[----:B------:R-:W2:Y:S01]  /*19c90*/  LDL R81, [R1+0x260] ;  /* 0x0002600001517983 */ /* 0x000ea20000100800 */
[----:B------:R-:W-:-:S03]  /*19ca0*/  @!P0 IMAD.MOV.U32 R19, RZ, RZ, R83 ;  /* 0x000000ffff138224 */ /* 0x000fc600078e0053 */
[----:B------:R-:W4:Y:S04]  /*19cb0*/  LDL.LU R83, [R1+0x21c] ;  /* 0x00021c0001537983 */ /* 0x000f280000300800 */
[----:B------:R0:W4:Y:S04]  /*19cc0*/  @!P0 LDG.E.U16 R113, desc[UR60][R18.64] ;  /* 0x0000003c12718981 */ /* 0x000128000c1e1500 */
[----:B------:R-:W0:Y:S04]  /*19cd0*/  LDL R18, [R1+0x35c] ;  /* 0x00035c0001127983 */ /* 0x000e280000100800 */
[----:B------:R-:W0:Y:S01]  /*19ce0*/  LDL R19, [R1+0x360] ;  /* 0x0003600001137983 */ /* 0x000e220000100800 */
[----:B------:R-:W-:-:S02]  /*19cf0*/  PRMT R112, RZ, 0x7610, R112 ;  /* 0x00007610ff707816 */ /* 0x000fc40000000070 */
[----:B------:R-:W-:Y:S02]  /*19d00*/  PRMT R111, RZ, 0x7610, R111 ;  /* 0x00007610ff6f7816 */ /* 0x000fe4000000006f */
[----:B0-----:R-:W-:-:S04]  /*19d10*/  @!P0 LOP3.LUT R19, R19, R18, RZ, 0x3c, !PT ;  /* 0x0000001213138212 */ /* 0x001fc800078e3cff */
[----:B------:R-:W-:-:S04]  /*19d20*/  @!P0 LOP3.LUT R18, R19, R18, RZ, 0x3c, !PT ;  /* 0x0000001213128212 */ /* 0x000fc800078e3cff */
[----:B------:R-:W-:-:S05]  /*19d30*/  @!P0 LOP3.LUT R19, R19, R18, RZ, 0x3c, !PT ;  /* 0x0000001213138212 */ /* 0x000fca00078e3cff */
[----:B------:R0:W4:Y:S02]  /*19d40*/  @!P0 LDG.E.U16 R112, desc[UR60][R18.64] ;  /* 0x0000003c12708981 */ /* 0x000124000c1e1500 */
[----:B0-----:R-:W-:Y:S02]  /*19d50*/  @!P0 IMAD.MOV.U32 R18, RZ, RZ, R20 ;  /* 0x000000ffff128224 */ /* 0x001fe400078e0014 */
[----:B------:R-:W4:Y:S01]  /*19d60*/  LDL R20, [R1+0x220] ;  /* 0x0002200001147983 */ /* 0x000f220000100800 */
[----:B------:R-:W-:Y:S01]  /*19d70*/  @!P0 IMAD.MOV.U32 R19, RZ, RZ, R97 ;  /* 0x000000ffff138224 */ /* 0x000fe200078e0061 */
[----:B------:R-:W-:Y:S02]  /*19d80*/  PRMT R110, RZ, 0x7610, R110 ;  /* 0x00007610ff6e7816 */ /* 0x000fe4000000006e */
[----:B------:R-:W-:Y:S01]  /*19d90*/  PRMT R109, RZ, 0x7610, R109 ;  /* 0x00007610ff6d7816 */ /* 0x000fe2000000006d */
[----:B------:R-:W4:Y:S04]  /*19da0*/  LDL R97, [R1+0x19c] ;  /* 0x00019c0001617983 */ /* 0x000f280000100800 */
[----:B------:R0:W4:Y:S02]  /*19db0*/  @!P0 LDG.E.U16 R111, desc[UR60][R18.64] ;  /* 0x0000003c126f8981 */ /* 0x000124000c1e1500 */
[----:B0-----:R-:W-:-:S02]  /*19dc0*/  @!P0 IMAD.MOV.U32 R18, RZ, RZ, R92 ;  /* 0x000000ffff128224 */ /* 0x001fc400078e005c */
[----:B------:R-:W-:Y:S01]  /*19dd0*/  @!P0 IMAD.MOV.U32 R19, RZ, RZ, R94 ;  /* 0x000000ffff138224 */ /* 0x000fe200078e005e */
[----:B------:R-:W-:Y:S01]  /*19de0*/  PRMT R108, RZ, 0x7610, R108 ;  /* 0x00007610ff6c7816 */ /* 0x000fe2000000006c */
[----:B------:R-:W4:Y:S04]  /*19df0*/  LDL R94, [R1+0xd48] ;  /* 0x000d4800015e7983 */ /* 0x000f280000100800 */
[----:B------:R3:W4:Y:S01]  /*19e00*/  @!P0 LDG.E.U16 R110, desc[UR60][R18.64] ;  /* 0x0000003c126e8981 */ /* 0x000722000c1e1500 */
[----:B------:R-:W-:-:S03]  /*19e10*/  PRMT R107, RZ, 0x7610, R107 ;  /* 0x00007610ff6b7816 */ /* 0x000fc6000000006b */
[----:B------:R-:W4:Y:S01]  /*19e20*/  LDL R92, [R1+0xd4c] ;  /* 0x000d4c00015c7983 */ /* 0x000f220000100800 */
[----:B---3--:R-:W-:Y:S02]  /*19e30*/  @!P0 IMAD.MOV.U32 R18, RZ, RZ, R2 ;  /* 0x000000ffff128224 */ /* 0x008fe400078e0002 */
[----:B------:R-:W-:Y:S01]  /*19e40*/  @!P0 IMAD.MOV.U32 R19, RZ, RZ, R86 ;  /* 0x000000ffff138224 */ /* 0x000fe200078e0056 */
[----:B------:R-:W3:Y:S04]  /*19e50*/  LDL R2, [R1+0x1a0] ;  /* 0x0001a00001027983 */ /* 0x000ee80000100800 */
[----:B------:R2:W3:Y:S04]  /*19e60*/  @!P0 LDG.E.U16 R109, desc[UR60][R18.64] ;  /* 0x0000003c126d8981 */ /* 0x0004e8000c1e1500 */
[----:B------:R-:W3:Y:S01]  /*19e70*/  LDL R86, [R1+0x514] ;  /* 0x0005140001567983 */ /* 0x000ee20000100800 */
[----:B--2---:R-:W-:-:S02]  /*19e80*/  @!P0 IMAD.MOV.U32 R18, RZ, RZ, R81 ;  /* 0x000000ffff128224 */ /* 0x004fc400078e0051 */
[----:B----4-:R-:W-:Y:S01]  /*19e90*/  @!P0 IMAD.MOV.U32 R19, RZ, RZ, R85 ;  /* 0x000000ffff138224 */ /* 0x010fe200078e0055 */
[----:B------:R-:W2:Y:S04]  /*19ea0*/  LDL R81, [R1+0x518] ;  /* 0x0005180001517983 */ /* 0x000ea80000100800 */
[----:B------:R0:W4:Y:S04]  /*19eb0*/  @!P0 LDG.E.U16 R108, desc[UR60][R18.64] ;  /* 0x0000003c126c8981 */ /* 0x000128000c1e1500 */
[----:B------:R-:W4:Y:S01]  /*19ec0*/  LDL R85, [R1+0x4d4] ;  /* 0x0004d40001557983 */ /* 0x000f220000100800 */
[----:B0-----:R-:W-:-:S02]  /*19ed0*/  @!P0 IMAD.MOV.U32 R19, RZ, RZ, R83 ;  /* 0x000000ffff138224 */ /* 0x001fc400078e0053 */
[----:B------:R-:W-:Y:S02]  /*19ee0*/  @!P0 IMAD.MOV.U32 R18, RZ, RZ, R20 ;  /* 0x000000ffff128224 */ /* 0x000fe400078e0014 */
[----:B------:R-:W4:Y:S04]  /*19ef0*/  LDL R20, [R1+0x4d8] ;  /* 0x0004d80001147983 */ /* 0x000f280000100800 */
[----:B------:R0:W4:Y:S04]  /*19f00*/  @!P0 LDG.E.U16 R107, desc[UR60][R18.64] ;  /* 0x0000003c126b8981 */ /* 0x000128000c1e1500 */
[----:B------:R-:W0:Y:S04]  /*19f10*/  LDL R18, [R1+0x1dc] ;  /* 0x0001dc0001127983 */ /* 0x000e280000100800 */
[----:B------:R-:W0:Y:S01]  /*19f20*/  LDL R19, [R1+0x1e0] ;  /* 0x0001e00001137983 */ /* 0x000e220000100800 */
[----:B------:R-:W-:-:S02]  /*19f30*/  PRMT R106, RZ, 0x7610, R106 ;  /* 0x00007610ff6a7816 */ /* 0x000fc4000000006a */
[----:B------:R-:W-:Y:S02]  /*19f40*/  PRMT R105, RZ, 0x7610, R105 ;  /* 0x00007610ff697816 */ /* 0x000fe40000000069 */
[----:B------:R-:W-:Y:S02]  /*19f50*/  PRMT R104, RZ, 0x7610, R104 ;  /* 0x00007610ff687816 */ /* 0x000fe40000000068 */
[----:B------:R-:W-:Y:S02]  /*19f60*/  PRMT R103, RZ, 0x7610, R103 ;  /* 0x00007610ff677816 */ /* 0x000fe40000000067 */
[----:B------:R-:W-:Y:S02]  /*19f70*/  PRMT R102, RZ, 0x7610, R102 ;  /* 0x00007610ff667816 */ /* 0x000fe40000000066 */
[----:B0-----:R-:W-:-:S04]  /*19f80*/  @!P0 LOP3.LUT R19, R19, R18, RZ, 0x3c, !PT ;  /* 0x0000001213138212 */ /* 0x001fc800078e3cff */
[----:B------:R-:W-:-:S04]  /*19f90*/  @!P0 LOP3.LUT R18, R19, R18, RZ, 0x3c, !PT ;  /* 0x0000001213128212 */ /* 0x000fc800078e3cff */
[----:B------:R-:W-:-:S05]  /*19fa0*/  @!P0 LOP3.LUT R19, R19, R18, RZ, 0x3c, !PT ;  /* 0x0000001213138212 */ /* 0x000fca00078e3cff */
[----:B------:R3:W4:Y:S02]  /*19fb0*/  @!P0 LDG.E.U16 R106, desc[UR60][R18.64] ;  /* 0x0000003c126a8981 */ /* 0x000724000c1e1500 */
[----:B---3--:R-:W-:Y:S02]  /*19fc0*/  @!P0 IMAD.MOV.U32 R18, RZ, RZ, R2 ;  /* 0x000000ffff128224 */ /* 0x008fe400078e0002 */
[----:B------:R-:W-:Y:S01]  /*19fd0*/  @!P0 IMAD.MOV.U32 R19, RZ, RZ, R97 ;  /* 0x000000ffff138224 */ /* 0x000fe200078e0061 */
[----:B------:R-:W3:Y:S04]  /*19fe0*/  LDL R2, [R1+0x498] ;  /* 0x0004980001027983 */ /* 0x000ee80000100800 */
[----:B------:R0:W3:Y:S04]  /*19ff0*/  @!P0 LDG.E.U16 R105, desc[UR60][R18.64] ;  /* 0x0000003c12698981 */ /* 0x0000e8000c1e1500 */
[----:B------:R-:W3:Y:S01]  /*1a000*/  LDL R97, [R1+0x414] ;  /* 0x0004140001617983 */ /* 0x000ee20000100800 */
[----:B0-----:R-:W-:-:S02]  /*1a010*/  @!P0 IMAD.MOV.U32 R18, RZ, RZ, R92 ;  /* 0x000000ffff128224 */ /* 0x001fc400078e005c */
[----:B------:R-:W-:Y:S01]  /*1a020*/  @!P0 IMAD.MOV.U32 R19, RZ, RZ, R94 ;  /* 0x000000ffff138224 */ /* 0x000fe200078e005e */
[----:B------:R-:W3:Y:S04]  /*1a030*/  LDL R92, [R1+0x3d8] ;  /* 0x0003d800015c7983 */ /* 0x000ee80000100800 */
[----:B------:R2:W3:Y:S04]  /*1a040*/  @!P0 LDG.E.U16 R104, desc[UR60][R18.64] ;  /* 0x0000003c12688981 */ /* 0x0004e8000c1e1500 */
[----:B------:R-:W3:Y:S01]  /*1a050*/  LDL R94, [R1+0x3d4] ;  /* 0x0003d400015e7983 */ /* 0x000ee20000100800 */
[----:B--2---:R-:W-:-:S02]  /*1a060*/  @!P0 IMAD.MOV.U32 R18, RZ, RZ, R81 ;  /* 0x000000ffff128224 */ /* 0x004fc400078e0051 */
[----:B------:R-:W-:Y:S01]  /*1a070*/  @!P0 IMAD.MOV.U32 R19, RZ, RZ, R86 ;  /* 0x000000ffff138224 */ /* 0x000fe200078e0056 */
[----:B------:R-:W2:Y:S04]  /*1a080*/  LDL R81, [R1+0x418] ;  /* 0x0004180001517983 */ /* 0x000ea80000100800 */
[----:B------:R4:W2:Y:S04]  /*1a090*/  @!P0 LDG.E.U16 R103, desc[UR60][R18.64] ;  /* 0x0000003c12678981 */ /* 0x0008a8000c1e1500 */
[----:B------:R-:W2:Y:S01]  /*1a0a0*/  LDL R86, [R1+0x394] ;  /* 0x0003940001567983 */ /* 0x000ea20000100800 */
[----:B----4-:R-:W-:-:S02]  /*1a0b0*/  @!P0 IMAD.MOV.U32 R18, RZ, RZ, R20 ;  /* 0x000000ffff128224 */ /* 0x010fc400078e0014 */
[----:B------:R-:W-:Y:S02]  /*1a0c0*/  @!P0 IMAD.MOV.U32 R19, RZ, RZ, R85 ;  /* 0x000000ffff138224 */ /* 0x000fe400078e0055 */
[----:B------:R-:W4:Y:S04]  /*1a0d0*/  LDL R85, [R1+0x398] ;  /* 0x0003980001557983 */ /* 0x000f280000100800 */
[----:B------:R-:W4:Y:S04]  /*1a0e0*/  LDL.LU R20, [R1+0x358] ;  /* 0x0003580001147983 */ /* 0x000f280000300800 */
[----:B------:R3:W4:Y:S04]  /*1a0f0*/  @!P0 LDG.E.U16 R102, desc[UR60][R18.64] ;  /* 0x0000003c12668981 */ /* 0x000728000c1e1500 */
[----:B------:R-:W2:Y:S01]  /*1a100*/  LDL R19, [R1+0x494] ;  /* 0x0004940001137983 */ /* 0x000ea20000100800 */
[----:B------:R-:W-:Y:S01]  /*1a110*/  PRMT R101, RZ, 0x7610, R101 ;  /* 0x00007610ff657816 */ /* 0x000fe20000000065 */
[----:B---3--:R-:W-:-:S02]  /*1a120*/  @!P0 IMAD.MOV.U32 R18, RZ, RZ, R2 ;  /* 0x000000ffff128224 */ /* 0x008fc400078e0002 */
[----:B------:R-:W3:Y:S04]  /*1a130*/  LDL R2, [R1+0x354] ;  /* 0x0003540001027983 */ /* 0x000ee80000100800 */
[----:B--2---:R0:W2:Y:S04]  /*1a140*/  @!P0 LDG.E.U16 R101, desc[UR60][R18.64] ;  /* 0x0000003c12658981 */ /* 0x0040a8000c1e1500 */
        /* <DEDUP_REMOVED lines=10> */
[----:B------:R0:W2:Y:S02]  /*1a1f0*/  @!P0 LDG.E.U16 R100, desc[UR60][R18.64] ;  /* 0x0000003c12648981 */ /* 0x0000a4000c1e1500 */
[----:B0-----:R-:W-:Y:S02]  /*1a200*/  @!P0 IMAD.MOV.U32 R18, RZ, RZ, R81 ;  /* 0x000000ffff128224 */ /* 0x001fe400078e0051 */
[----:B------:R-:W-:Y:S02]  /*1a210*/  @!P0 IMAD.MOV.U32 R19, RZ, RZ, R97 ;  /* 0x000000ffff138224 */ /* 0x000fe400078e0061 */
[----:B------:R-:W2:Y:S04]  /*1a220*/  LDL R97, [R1+0x318] ;  /* 0x0003180001617983 */ /* 0x000ea80000100800 */
[----:B------:R0:W2:Y:S04]  /*1a230*/  @!P0 LDG.E.U16 R99, desc[UR60][R18.64] ;  /* 0x0000003c12638981 */ /* 0x0000a8000c1e1500 */
[----:B------:R-:W2:Y:S01]  /*1a240*/  LDL.LU R81, [R1+0x2d4] ;  /* 0x0002d40001517983 */ /* 0x000ea20000300800 */
[----:B0-----:R-:W-:-:S02]  /*1a250*/  @!P0 IMAD.MOV.U32 R18, RZ, RZ, R92 ;  /* 0x000000ffff128224 */ /* 0x001fc400078e005c */
[----:B------:R-:W-:Y:S02]  /*1a260*/  @!P0 IMAD.MOV.U32 R19, RZ, RZ, R94 ;  /* 0x000000ffff138224 */ /* 0x000fe400078e005e */
[----:B------:R-:W2:Y:S04]  /*1a270*/  LDL R94, [R1+0x298] ;  /* 0x00029800015e7983 */ /* 0x000ea80000100800 */
[----:B------:R4:W2:Y:S04]  /*1a280*/  @!P0 LDG.E.U16 R252, desc[UR60][R18.64] ;  /* 0x0000003c12fc8981 */ /* 0x0008a8000c1e1500 */
[----:B------:R-:W2:Y:S01]  /*1a290*/  LDL.LU R92, [R1+0x258] ;  /* 0x00025800015c7983 */ /* 0x000ea20000300800 */
[----:B----4-:R-:W-:-:S02]  /*1a2a0*/  @!P0 IMAD.MOV.U32 R18, RZ, RZ, R85 ;  /* 0x000000ffff128224 */ /* 0x010fc400078e0055 */
[----:B------:R-:W-:Y:S02]  /*1a2b0*/  @!P0 IMAD.MOV.U32 R19, RZ, RZ, R86 ;  /* 0x000000ffff138224 */ /* 0x000fe400078e0056 */
[----:B------:R-:W4:Y:S04]  /*1a2c0*/  LDL R86, [R1+0x254] ;  /* 0x0002540001567983 */ /* 0x000f280000100800 */
[----:B------:R0:W4:Y:S02]  /*1a2d0*/  @!P0 LDG.E.U16 R251, desc[UR60][R18.64] ;  /* 0x0000003c12fb8981 */ /* 0x000124000c1e1500 */
[----:B0-----:R-:W-:Y:S02]  /*1a2e0*/  @!P0 IMAD.MOV.U32 R18, RZ, RZ, R20 ;  /* 0x000000ffff128224 */ /* 0x001fe400078e0014 */
[----:B---3--:R-:W-:-:S02]  /*1a2f0*/  @!P0 IMAD.MOV.U32 R19, RZ, RZ, R2 ;  /* 0x000000ffff138224 */ /* 0x008fc400078e0002 */
[----:B------:R-:W3:Y:S04]  /*1a300*/  LDL R2, [R1+0x218] ;  /* 0x0002180001027983 */ /* 0x000ee80000100800 */
[----:B------:R-:W3:Y:S04]  /*1a310*/  LDL.LU R85, [R1+0x214] ;  /* 0x0002140001557983 */ /* 0x000ee80000300800 */
[----:B------:R0:W-:Y:S04]  /*1a320*/  STL [R1+0xe28], R20 ;  /* 0x000e281401007387 */ /* 0x0001e80000100800 */
[----:B------:R2:W3:Y:S01]  /*1a330*/  @!P0 LDG.E.U16 R250, desc[UR60][R18.64] ;  /* 0x0000003c12fa8981 */ /* 0x0004e2000c1e1500 */
[----:B------:R-:W-:-:S03]  /*1a340*/  PRMT R249, RZ, 0x7610, R249 ;  /* 0x00007610fff97816 */ /* 0x000fc600000000f9 */
[----:B0-----:R-:W4:Y:S04]  /*1a350*/  LDL R20, [R1+0x294] ;  /* 0x0002940001147983 */ /* 0x001f280000100800 */
[----:B------:R-:W3:Y:S01]  /*1a360*/  LDL R19, [R1+0x314] ;  /* 0x0003140001137983 */ /* 0x000ee20000100800 */
[----:B--2---:R-:W-:Y:S01]  /*1a370*/  @!P0 IMAD.MOV.U32 R18, RZ, RZ, R97 ;  /* 0x000000ffff128224 */ /* 0x004fe200078e0061 */
[----:B------:R-:W-:Y:S02]  /*1a380*/  PRMT R248, RZ, 0x7610, R248 ;  /* 0x00007610fff87816 */ /* 0x000fe400000000f8 */
[----:B------:R-:W2:Y:S04]  /*1a390*/  LDL R97, [R1+0x1d8] ;  /* 0x0001d80001617983 */ /* 0x000ea80000100800 */
[----:B---3--:R0:W3:Y:S04]  /*1a3a0*/  @!P0 LDG.E.U16 R249, desc[UR60][R18.64] ;  /* 0x0000003c12f98981 */ /* 0x0080e8000c1e1500 */
[----:B------:R-:W0:Y:S01]  /*1a3b0*/  LDL R19, [R1+0x2d8] ;  /* 0x0002d80001137983 */ /* 0x000e220000100800 */
[----:B------:R-:W-:-:S02]  /*1a3c0*/  PRMT R247, RZ, 0x7610, R247 ;  /* 0x00007610fff77816 */ /* 0x000fc400000000f7 */
[----:B------:R-:W-:Y:S02]  /*1a3d0*/  PRMT R246, RZ, 0x7610, R246 ;  /* 0x00007610fff67816 */ /* 0x000fe400000000f6 */
[----:B------:R-:W-:Y:S01]  /*1a3e0*/  PRMT R245, RZ, 0x7610, R245 ;  /* 0x00007610fff57816 */ /* 0x000fe200000000f5 */
[----:B0-----:R-:W-:Y:S02]  /*1a3f0*/  @!P0 IMAD.MOV.U32 R18, RZ, RZ, R19 ;  /* 0x000000ffff128224 */ /* 0x001fe400078e0013 */
[----:B------:R-:W-:-:S05]  /*1a400*/  @!P0 IMAD.MOV.U32 R19, RZ, RZ, R81 ;  /* 0x000000ffff138224 */ /* 0x000fca00078e0051 */
[----:B------:R0:W3:Y:S02]  /*1a410*/  @!P0 LDG.E.U16 R248, desc[UR60][R18.64] ;  /* 0x0000003c12f88981 */ /* 0x0000e4000c1e1500 */
[----:B0-----:R-:W-:Y:S02]  /*1a420*/  @!P0 IMAD.MOV.U32 R18, RZ, RZ, R94 ;  /* 0x000000ffff128224 */ /* 0x001fe400078e005e */
[----:B----4-:R-:W-:Y:S01]  /*1a430*/  @!P0 IMAD.MOV.U32 R19, RZ, RZ, R20 ;  /* 0x000000ffff138224 */ /* 0x010fe200078e0014 */
[----:B------:R-:W-:Y:S01]  /*1a440*/  PRMT R244, RZ, 0x7610, R244 ;  /* 0x00007610fff47816 */ /* 0x000fe200000000f4 */
[----:B------:R-:W4:Y:S04]  /*1a450*/  LDL R94, [R1+0x550] ;  /* 0x00055000015e7983 */ /* 0x000f280000100800 */
[----:B------:R0:W3:Y:S01]  /*1a460*/  @!P0 LDG.E.U16 R247, desc[UR60][R18.64] ;  /* 0x0000003c12f78981 */ /* 0x0000e2000c1e1500 */
[----:B------:R-:W-:-:S03]  /*1a470*/  PRMT R243, RZ, 0x7610, R243 ;  /* 0x00007610fff37816 */ /* 0x000fc600000000f3 */
[----:B------:R-:W3:Y:S01]  /*1a480*/  LDL R20, [R1+0x510] ;  /* 0x0005100001147983 */ /* 0x000ee20000100800 */
[----:B0-----:R-:W-:Y:S02]  /*1a490*/  @!P0 IMAD.MOV.U32 R18, RZ, RZ, R92 ;  /* 0x000000ffff128224 */ /* 0x001fe400078e005c */
[----:B------:R-:W-:Y:S02]  /*1a4a0*/  @!P0 IMAD.MOV.U32 R19, RZ, RZ, R86 ;  /* 0x000000ffff138224 */ /* 0x000fe400078e0056 */
[----:B------:R-:W3:Y:S04]  /*1a4b0*/  LDL R86, [R1+0x50c] ;  /* 0x00050c0001567983 */ /* 0x000ee80000100800 */
[----:B------:R0:W3:Y:S02]  /*1a4c0*/  @!P0 LDG.E.U16 R246, desc[UR60][R18.64] ;  /* 0x0000003c12f68981 */ /* 0x0000e4000c1e1500 */
[----:B0-----:R-:W-:-:S02]  /*1a4d0*/  @!P0 IMAD.MOV.U32 R18, RZ, RZ, R2 ;  /* 0x000000ffff128224 */ /* 0x001fc400078e0002 */
[----:B------:R-:W-:Y:S01]  /*1a4e0*/  @!P0 IMAD.MOV.U32 R19, RZ, RZ, R85 ;  /* 0x000000ffff138224 */ /* 0x000fe200078e0055 */
[----:B------:R-:W-:Y:S01]  /*1a4f0*/  PRMT R242, RZ, 0x7610, R242 ;  /* 0x00007610fff27816 */ /* 0x000fe200000000f2 */
[----:B------:R-:W3:Y:S04]  /*1a500*/  LDL R2, [R1+0x4d0] ;  /* 0x0004d00001027983 */ /* 0x000ee80000100800 */
[----:B------:R2:W3:Y:S04]  /*1a510*/  @!P0 LDG.E.U16 R245, desc[UR60][R18.64] ;  /* 0x0000003c12f58981 */ /* 0x0004e8000c1e1500 */
[----:B------:R-:W4:Y:S01]  /*1a520*/  LDL R19, [R1+0x1d4] ;  /* 0x0001d40001137983 */ /* 0x000f220000100800 */
[----:B--2---:R-:W-:Y:S01]  /*1a530*/  @!P0 IMAD.MOV.U32 R18, RZ, RZ, R97 ;  /* 0x000000ffff128224 */ /* 0x004fe200078e0061 */
[----:B------:R-:W-:-:S02]  /*1a540*/  PRMT R241, RZ, 0x7610, R241 ;  /* 0x00007610fff17816 */ /* 0x000fc400000000f1 */
[----:B------:R-:W2:Y:S04]  /*1a550*/  LDL R97, [R1+0x490] ;  /* 0x0004900001617983 */ /* 0x000ea80000100800 */
[----:B----4-:R0:W4:Y:S04]  /*1a560*/  @!P0 LDG.E.U16 R244, desc[UR60][R18.64] ;  /* 0x0000003c12f48981 */ /* 0x010128000c1e1500 */
[----:B------:R-:W0:Y:S04]  /*1a570*/  LDL R18, [R1+0x194] ;  /* 0x0001940001127983 */ /* 0x000e280000100800 */
[----:B------:R-:W0:Y:S02]  /*1a580*/  LDL R19, [R1+0x198] ;  /* 0x0001980001137983 */ /* 0x000e240000100800 */
[----:B0-----:R-:W-:-:S04]  /*1a590*/  @!P0 LOP3.LUT R19, R19, R18, RZ, 0x3c, !PT ;  /* 0x0000001213138212 */ /* 0x001fc800078e3cff */
[----:B------:R-:W-:-:S04]  /*1a5a0*/  @!P0 LOP3.LUT R18, R19, R18, RZ, 0x3c, !PT ;  /* 0x0000001213128212 */ /* 0x000fc800078e3cff */
[----:B------:R-:W-:-:S05]  /*1a5b0*/  @!P0 LOP3.LUT R19, R19, R18, RZ, 0x3c, !PT ;  /* 0x0000001213138212 */ /* 0x000fca00078e3cff */
[----:B------:R0:W4:Y:S04]  /*1a5c0*/  @!P0 LDG.E.U16 R243, desc[UR60][R18.64] ;  /* 0x0000003c12f38981 */ /* 0x000128000c1e1500 */
[----:B------:R-:W3:Y:S01]  /*1a5d0*/  LDL R19, [R1+0x54c] ;  /* 0x00054c0001137983 */ /* 0x000ee20000100800 */
[----:B0-----:R-:W-:-:S03]  /*1a5e0*/  @!P0 IMAD.MOV.U32 R18, RZ, RZ, R94 ;  /* 0x000000ffff128224 */ /* 0x001fc600078e005e */
[----:B------:R-:W4:Y:S04]  /*1a5f0*/  LDL R94, [R1+0x3cc] ;  /* 0x0003cc00015e7983 */ /* 0x000f280000100800 */
[----:B---3--:R0:W3:Y:S02]  /*1a600*/  @!P0 LDG.E.U16 R242, desc[UR60][R18.64] ;  /* 0x0000003c12f28981 */ /* 0x0080e4000c1e1500 */
[----:B0-----:R-:W-:Y:S02]  /*1a610*/  @!P0 IMAD.MOV.U32 R18, RZ, RZ, R20 ;  /* 0x000000ffff128224 */ /* 0x001fe400078e0014 */
[----:B------:R-:W-:Y:S01]  /*1a620*/  @!P0 IMAD.MOV.U32 R19, RZ, RZ, R86 ;  /* 0x000000ffff138224 */ /* 0x000fe200078e0056 */
[----:B------:R-:W4:Y:S04]  /*1a630*/  LDL R20, [R1+0x3d0] ;  /* 0x0003d00001147983 */ /* 0x000f280000100800 */
[----:B------:R-:W3:Y:S04]  /*1a640*/  LDL.LU R86, [R1+0x390] ;  /* 0x0003900001567983 */ /* 0x000ee80000300800 */
[----:B------:R0:W3:Y:S04]  /*1a650*/  @!P0 LDG.E.U16 R241, desc[UR60][R18.64] ;  /* 0x0000003c12f18981 */ /* 0x0000e8000c1e1500 */
[----:B------:R-:W2:Y:S01]  /*1a660*/  LDL R19, [R1+0x4cc] ;  /* 0x0004cc0001137983 */ /* 0x000ea20000100800 */
[----:B------:R-:W-:Y:S01]  /*1a670*/  PRMT R240, RZ, 0x7610, R240 ;  /* 0x00007610fff07816 */ /* 0x000fe200000000f0 */
[----:B0-----:R-:W-:Y:S01]  /*1a680*/  @!P0 IMAD.MOV.U32 R18, RZ, RZ, R2 ;  /* 0x000000ffff128224 */ /* 0x001fe200078e0002 */
[----:B------:R-:W-:Y:S01]  /*1a690*/  PRMT R239, RZ, 0x7610, R239 ;  /* 0x00007610ffef7816 */ /* 0x000fe200000000ef */
[----:B------:R-:W3:Y:S04]  /*1a6a0*/  LDL R2, [R1+0x38c] ;  /* 0x00038c0001027983 */ /* 0x000ee80000100800 */
[----:B--2---:R0:W2:Y:S04]  /*1a6b0*/  @!P0 LDG.E.U16 R240, desc[UR60][R18.64] ;  /* 0x0000003c12f08981 */ /* 0x0040a8000c1e1500 */
[----:B------:R-:W4:Y:S01]  /*1a6c0*/  LDL R19, [R1+0x48c] ;  /* 0x00048c0001137983 */ /* 0x000f220000100800 */
[----:B0-----:R-:W-:Y:S01]  /*1a6d0*/  @!P0 IMAD.MOV.U32 R18, RZ, RZ, R97 ;  /* 0x000000ffff128224 */ /* 0x001fe200078e0061 */
[----:B------:R-:W-:-:S02]  /*1a6e0*/  PRMT R238, RZ, 0x7610, R238 ;  /* 0x00007610ffee7816 */ /* 0x000fc400000000ee */
[----:B------:R-:W-:Y:S01]  /*1a6f0*/  PRMT R237, RZ, 0x7610, R237 ;  /* 0x00007610ffed7816 */ /* 0x000fe200000000ed */
        /* <DEDUP_REMOVED lines=8> */
[----:B------:R-:W0:Y:S04]  /*1a780*/  LDL R18, [R1+0x40c] ;  /* 0x00040c0001127983 */ /* 0x000e280000100800 */
[----:B------:R-:W0:Y:S01]  /*1a790*/  LDL R19, [R1+0x410] ;  /* 0x0004100001137983 */ /* 0x000e220000100800 */
[----:B------:R-:W-:Y:S02]  /*1a7a0*/  PRMT R236, RZ, 0x7610, R236 ;  /* 0x00007610ffec7816 */ /* 0x000fe400000000ec */
[----:B------:R-:W-:-:S02]  /*1a7b0*/  PRMT R235, RZ, 0x7610, R235 ;  /* 0x00007610ffeb7816 */ /* 0x000fc400000000eb */
[----:B0-----:R-:W-:-:S04]  /*1a7c0*/  @!P0 LOP3.LUT R19, R19, R18, RZ, 0x3c, !PT ;  /* 0x0000001213138212 */ /* 0x001fc800078e3cff */
[----:B------:R-:W-:-:S04]  /*1a7d0*/  @!P0 LOP3.LUT R18, R19, R18, RZ, 0x3c, !PT ;  /* 0x0000001213128212 */ /* 0x000fc800078e3cff */
[----:B------:R-:W-:-:S05]  /*1a7e0*/  @!P0 LOP3.LUT R19, R19, R18, RZ, 0x3c, !PT ;  /* 0x0000001213138212 */ /* 0x000fca00078e3cff */
[----:B------:R0:W4:Y:S02]  /*1a7f0*/  @!P0 LDG.E.U16 R237, desc[UR60][R18.64] ;  /* 0x0000003c12ed8981 */ /* 0x000124000c1e1500 */
[----:B0-----:R-:W-:Y:S02]  /*1a800*/  @!P0 IMAD.MOV.U32 R18, RZ, RZ, R20 ;  /* 0x000000ffff128224 */ /* 0x001fe400078e0014 */
[----:B------:R-:W-:Y:S01]  /*1a810*/  @!P0 IMAD.MOV.U32 R19, RZ, RZ, R94 ;  /* 0x000000ffff138224 */ /* 0x000fe200078e005e */
[----:B------:R-:W4:Y:S04]  /*1a820*/  LDL R20, [R1+0x290] ;  /* 0x0002900001147983 */ /* 0x000f280000100800 */
[----:B------:R3:W4:Y:S04]  /*1a830*/  @!P0 LDG.E.U16 R236, desc[UR60][R18.64] ;  /* 0x0000003c12ec8981 */ /* 0x000728000c1e1500 */
[----:B------:R-:W4:Y:S01]  /*1a840*/  LDL.LU R94, [R1+0x250] ;  /* 0x00025000015e7983 */ /* 0x000f220000300800 */
[----:B---3--:R-:W-:-:S02]  /*1a850*/  @!P0 IMAD.MOV.U32 R18, RZ, RZ, R86 ;  /* 0x000000ffff128224 */ /* 0x008fc400078e0056 */
[----:B------:R-:W-:Y:S01]  /*1a860*/  @!P0 IMAD.MOV.U32 R19, RZ, RZ, R2 ;  /* 0x000000ffff138224 */ /* 0x000fe200078e0002 */
[----:B------:R-:W-:Y:S01]  /*1a870*/  PRMT R234, RZ, 0x7610, R234 ;  /* 0x00007610ffea7816 */ /* 0x000fe200000000ea */
[----:B------:R-:W3:Y:S04]  /*1a880*/  LDL R2, [R1+0x24c] ;  /* 0x00024c0001027983 */ /* 0x000ee80000100800 */
[----:B------:R2:W3:Y:S04]  /*1a890*/  @!P0 LDG.E.U16 R235, desc[UR60][R18.64] ;  /* 0x0000003c12eb8981 */ /* 0x0004e8000c1e1500 */
[----:B------:R-:W4:Y:S01]  /*1a8a0*/  LDL R19, [R1+0x34c] ;  /* 0x00034c0001137983 */ /* 0x000f220000100800 */
[----:B--2---:R-:W-:Y:S01]  /*1a8b0*/  @!P0 IMAD.MOV.U32 R18, RZ, RZ, R97 ;  /* 0x000000ffff128224 */ /* 0x004fe200078e0061 */
        /* <DEDUP_REMOVED lines=11> */
[----:B------:R-:W0:Y:S02]  /*1a970*/  LDL R19, [R1+0x2d0] ;  /* 0x0002d00001137983 */ /* 0x000e240000100800 */
[----:B0-----:R-:W-:-:S04]  /*1a980*/  @!P0 LOP3.LUT R19, R19, R18, RZ, 0x3c, !PT ;  /* 0x0000001213138212 */ /* 0x001fc800078e3cff */
[----:B------:R-:W-:-:S04]  /*1a990*/  @!P0 LOP3.LUT R18, R19, R18, RZ, 0x3c, !PT ;  /* 0x0000001213128212 */ /* 0x000fc800078e3cff */
[----:B------:R-:W-:-:S05]  /*1a9a0*/  @!P0 LOP3.LUT R19, R19, R18, RZ, 0x3c, !PT ;  /* 0x0000001213138212 */ /* 0x000fca00078e3cff */
[----:B------:R0:W4:Y:S04]  /*1a9b0*/  @!P0 LDG.E.U16 R232, desc[UR60][R18.64] ;  /* 0x0000003c12e88981 */ /* 0x000128000c1e1500 */
[----:B------:R-:W3:Y:S01]  /*1a9c0*/  LDL R19, [R1+0x28c] ;  /* 0x00028c0001137983 */ /* 0x000ee20000100800 */
[----:B------:R-:W-:Y:S01]  /*1a9d0*/  PRMT R231, RZ, 0x7610, R231 ;  /* 0x00007610ffe77816 */ /* 0x000fe200000000e7 */
[----:B0-----:R-:W-:Y:S01]  /*1a9e0*/  @!P0 IMAD.MOV.U32 R18, RZ, RZ, R20 ;  /* 0x000000ffff128224 */ /* 0x001fe200078e0014 */
[----:B------:R-:W-:Y:S01]  /*1a9f0*/  PRMT R230, RZ, 0x7610, R230 ;  /* 0x00007610ffe67816 */ /* 0x000fe200000000e6 */
[----:B------:R-:W4:Y:S04]  /*1aa00*/  LDL R20, [R1+0x548] ;  /* 0x0005480001147983 */ /* 0x000f280000100800 */
[----:B---3--:R0:W3:Y:S02]  /*1aa10*/  @!P0 LDG.E.U16 R231, desc[UR60][R18.64] ;  /* 0x0000003c12e78981 */ /* 0x0080e4000c1e1500 */
        /* <DEDUP_REMOVED lines=28> */
[----:B---3--:R0:W3:Y:S04]  /*1abe0*/  @!P0 LDG.E.U16 R226, desc[UR60][R18.64] ;  /* 0x0000003c12e28981 */ /* 0x0080e8000c1e1500 */
[----:B------:R-:W2:Y:S01]  /*1abf0*/  LDL R19, [R1+0x504] ;  /* 0x0005040001137983 */ /* 0x000ea20000100800 */
[----:B0-----:R-:W-:Y:S01]  /*1ac00*/  @!P0 IMAD.MOV.U32 R18, RZ, RZ, R2 ;  /* 0x000000ffff128224 */ /* 0x001fe200078e0002 */
[----:B------:R-:W-:-:S02]  /*1ac10*/  PRMT R224, RZ, 0x7610, R224 ;  /* 0x00007610ffe07816 */ /* 0x000fc400000000e0 */
        /* <DEDUP_REMOVED lines=23> */
[----:B------:R-:W4:Y:S01]  /*1ad90*/  LDL.LU R20, [R1+0x2c8] ;  /* 0x0002c80001147983 */ /* 0x000f220000300800 */
[----:B------:R-:W-:-:S03]  /*1ada0*/  PRMT R220, RZ, 0x7610, R220 ;  /* 0x00007610ffdc7816 */ /* 0x000fc600000000dc */
[----:B---3--:R0:W3:Y:S04]  /*1adb0*/  @!P0 LDG.E.U16 R221, desc[UR60][R18.64] ;  /* 0x0000003c12dd8981 */ /* 0x0080e8000c1e1500 */
[----:B------:R-:W2:Y:S01]  /*1adc0*/  LDL R19, [R1+0x3c4] ;  /* 0x0003c40001137983 */ /* 0x000ea20000100800 */
[----:B0-----:R-:W-:-:S03]  /*1add0*/  @!P0 IMAD.MOV.U32 R18, RZ, RZ, R2 ;  /* 0x000000ffff128224 */ /* 0x001fc600078e0002 */
[----:B------:R-:W3:Y:S01]  /*1ade0*/  LDL.LU R2, [R1+0x248] ;  /* 0x0002480001027983 */ /* 0x000ee20000300800 */
[----:B------:R-:W-:-:S03]  /*1adf0*/  PRMT R219, RZ, 0x7610, R219 ;  /* 0x00007610ffdb7816 */ /* 0x000fc600000000db */
[----:B--2---:R0:W2:Y:S04]  /*1ae00*/  @!P0 LDG.E.U16 R220, desc[UR60][R18.64] ;  /* 0x0000003c12dc8981 */ /* 0x0040a8000c1e1500 */
[----:B------:R-:W4:Y:S01]  /*1ae10*/  LDL R19, [R1+0x384] ;  /* 0x0003840001137983 */ /* 0x000f220000100800 */
[----:B0-----:R-:W-:-:S03]  /*1ae20*/  @!P0 IMAD.MOV.U32 R18, RZ, RZ, R97 ;  /* 0x000000ffff128224 */ /* 0x001fc600078e0061 */
[----:B------:R-:W2:Y:S04]  /*1ae30*/  LDL.LU R97, [R1+0x208] ;  /* 0x0002080001617983 */ /* 0x000ea80000300800 */
[----:B----4-:R0:W4:Y:S04]  /*1ae40*/  @!P0 LDG.E.U16 R219, desc[UR60][R18.64] ;  /* 0x0000003c12db8981 */ /* 0x010128000c1e1500 */
[----:B------:R-:W0:Y:S04]  /*1ae50*/  LDL R18, [R1+0x344] ;  /* 0x0003440001127983 */ /* 0x000e280000100800 */
[----:B------:R-:W0:Y:S01]  /*1ae60*/  LDL R19, [R1+0x348] ;  /* 0x0003480001137983 */ /* 0x000e220000100800 */
[----:B------:R-:W-:-:S02]  /*1ae70*/  PRMT R218, RZ, 0x7610, R218 ;  /* 0x00007610ffda7816 */ /* 0x000fc400000000da */
[----:B0-----:R-:W-:-:S04]  /*1ae80*/  @!P0 LOP3.LUT R19, R19, R18, RZ, 0x3c, !PT ;  /* 0x0000001213138212 */ /* 0x001fc800078e3cff */
[----:B------:R-:W-:-:S04]  /*1ae90*/  @!P0 LOP3.LUT R18, R19, R18, RZ, 0x3c, !PT ;  /* 0x0000001213128212 */ /* 0x000fc800078e3cff */
[----:B------:R-:W-:-:S05]  /*1aea0*/  @!P0 LOP3.LUT R19, R19, R18, RZ, 0x3c, !PT ;  /* 0x0000001213138212 */ /* 0x000fca00078e3cff */
[----:B------:R0:W4:Y:S04]  /*1aeb0*/  @!P0 LDG.E.U16 R218, desc[UR60][R18.64] ;  /* 0x0000003c12da8981 */ /* 0x000128000c1e1500 */
[----:B------:R-:W0:Y:S04]  /*1aec0*/  LDL R18, [R1+0x304] ;  /* 0x0003040001127983 */ /* 0x000e280000100800 */
[----:B------:R-:W0:Y:S01]  /*1aed0*/  LDL R19, [R1+0x308] ;  /* 0x0003080001137983 */ /* 0x000e220000100800 */
[----:B------:R-:W-:Y:S02]  /*1aee0*/  PRMT R217, RZ, 0x7610, R217 ;  /* 0x00007610ffd97816 */ /* 0x000fe400000000d9 */
[----:B0-----:R-:W-:-:S04]  /*1aef0*/  @!P0 LOP3.LUT R19, R19, R18, RZ, 0x3c, !PT ;  /* 0x0000001213138212 */ /* 0x001fc800078e3cff */
[----:B------:R-:W-:-:S04]  /*1af00*/  @!P0 LOP3.LUT R18, R19, R18, RZ, 0x3c, !PT ;  /* 0x0000001213128212 */ /* 0x000fc800078e3cff */
[----:B------:R-:W-:-:S05]  /*1af10*/  @!P0 LOP3.LUT R19, R19, R18, RZ, 0x3c, !PT ;  /* 0x0000001213138212 */ /* 0x000fca00078e3cff */
[----:B------:R0:W4:Y:S04]  /*1af20*/  @!P0 LDG.E.U16 R217, desc[UR60][R18.64] ;  /* 0x0000003c12d98981 */ /* 0x000128000c1e1500 */
[----:B------:R-:W3:Y:S01]  /*1af30*/  LDL R19, [R1+0x2c4] ;  /* 0x0002c40001137983 */ /* 0x000ee20000100800 */
[----:B------:R-:W-:Y:S01]  /*1af40*/  PRMT R216, RZ, 0x7610, R216 ;  /* 0x00007610ffd87816 */ /* 0x000fe200000000d8 */
[----:B0-----:R-:W-:-:S05]  /*1af50*/  @!P0 IMAD.MOV.U32 R18, RZ, RZ, R20 ;  /* 0x000000ffff128224 */ /* 0x001fca00078e0014 */
[----:B---3--:R0:W3:Y:S04]  /*1af60*/  @!P0 LDG.E.U16 R216, desc[UR60][R18.64] ;  /* 0x0000003c12d88981 */ /* 0x0080e8000c1e1500 */
[----:B------:R-:W0:Y:S04]  /*1af70*/  LDL R18, [R1+0x284] ;  /* 0x0002840001127983 */ /* 0x000e280000100800 */
[----:B------:R-:W0:Y:S01]  /*1af80*/  LDL R19, [R1+0x288] ;  /* 0x0002880001137983 */ /* 0x000e220000100800 */
[----:B------:R-:W-:Y:S02]  /*1af90*/  PRMT R23, RZ, 0x7610, R23 ;  /* 0x00007610ff177816 */ /* 0x000fe40000000017 */
[----:B0-----:R-:W-:-:S04]  /*1afa0*/  @!P0 LOP3.LUT R19, R19, R18, RZ, 0x3c, !PT ;  /* 0x0000001213138212 */ /* 0x001fc800078e3cff */
[----:B------:R-:W-:-:S04]  /*1afb0*/  @!P0 LOP3.LUT R18, R19, R18, RZ, 0x3c, !PT ;  /* 0x0000001213128212 */ /* 0x000fc800078e3cff */
[----:B------:R-:W-:-:S05]  /*1afc0*/  @!P0 LOP3.LUT R19, R19, R18, RZ, 0x3c, !PT ;  /* 0x0000001213138212 */ /* 0x000fca00078e3cff */
[----:B------:R0:W3:Y:S04]  /*1afd0*/  @!P0 LDG.E.U16 R23, desc[UR60][R18.64] ;  /* 0x0000003c12178981 */ /* 0x0000e8000c1e1500 */
[----:B------:R-:W2:Y:S01]  /*1afe0*/  LDL R19, [R1+0x244] ;  /* 0x0002440001137983 */ /* 0x000ea20000100800 */
[----:B------:R-:W-:Y:S01]  /*1aff0*/  PRMT R22, RZ, 0x7610, R22 ;  /* 0x00007610ff167816 */ /* 0x000fe20000000016 */
[----:B0-----:R-:W-:Y:S01]  /*1b000*/  @!P0 IMAD.MOV.U32 R18, RZ, RZ, R2 ;  /* 0x000000ffff128224 */ /* 0x001fe200078e0002 */
[----:B------:R-:W-:-:S04]  /*1b010*/  PRMT R21, RZ, 0x7610, R21 ;  /* 0x00007610ff157816 */ /* 0x000fc80000000015 */
[----:B--2---:R0:W2:Y:S04]  /*1b020*/  @!P0 LDG.E.U16 R22, desc[UR60][R18.64] ;  /* 0x0000003c12168981 */ /* 0x0040a8000c1e1500 */
[----:B------:R-:W4:Y:S01]  /*1b030*/  LDL R19, [R1+0x204] ;  /* 0x0002040001137983 */ /* 0x000f220000100800 */
[----:B0-----:R-:W-:-:S03]  /*1b040*/  @!P0 IMAD.MOV.U32 R18, RZ, RZ, R97 ;  /* 0x000000ffff128224 */ /* 0x001fc600078e0061 */
[----:B------:R0:W-:Y:S04]  /*1b050*/  STS.U16 [R4+0x1300], R183 ;  /* 0x001300b704007388 */ /* 0x0001e80000000400 */
        /* <DEDUP_REMOVED lines=31> */
[----:B----4-:R4:W2:Y:S04]  /*1b250*/  @!P0 LDG.E.U16 R21, desc[UR60][R18.64] ;  /* 0x0000003c12158981 */ /* 0x0108a8000c1e1500 */
[----:B------:R-:W4:Y:S04]  /*1b260*/  LDL R18, [R1+0x1c4] ;  /* 0x0001c40001127983 */ /* 0x000f280000100800 */
[----:B------:R-:W4:Y:S04]  /*1b270*/  LDL R19, [R1+0x1c8] ;  /* 0x0001c80001137983 */ /* 0x000f280000100800 */
[----:B0-----:R-:W2:Y:S04]  /*1b280*/  LDL.LU R183, [R1+0x10b0] ;  /* 0x0010b00001b77983 */ /* 0x001ea80000300800 */
[----:B-1----:R-:W2:Y:S04]  /*1b290*/  LDL.LU R184, [R1+0x10ac] ;  /* 0x0010ac0001b87983 */ /* 0x002ea80000300800 */
[----:B---3--:R-:W3:Y:S04]  /*1b2a0*/  LDL.LU R185, [R1+0x10a8] ;  /* 0x0010a80001b97983 */ /* 0x008ee80000300800 */
[----:B------:R-:W3:Y:S04]  /*1b2b0*/  LDL.LU R186, [R1+0x10a4] ;  /* 0x0010a40001ba7983 */ /* 0x000ee80000300800 */
        /* <DEDUP_REMOVED lines=28> */
[----:B------:R0:W-:Y:S04]  /*1b480*/  STS.U16 [R3+0x1380], R215 ;  /* 0x001380d703007388 */ /* 0x0001e80000000400 */
[----:B------:R1:W-:Y:S04]  /*1b490*/  STS.U16 [R3+0x9380], R24 ;  /* 0x0093801803007388 */ /* 0x0003e80000000400 */
[----:B------:R1:W-:Y:S04]  /*1b4a0*/  STS.U16 [R3+0x1780], R25 ;  /* 0x0017801903007388 */ /* 0x0003e80000000400 */
[----:B------:R1:W-:Y:S04]  /*1b4b0*/  STS.U16 [R3+0x9780], R26 ;  /* 0x0097801a03007388 */ /* 0x0003e80000000400 */
[----:B------:R1:W-:Y:S04]  /*1b4c0*/  STS.U16 [R3+0x1b80], R27 ;  /* 0x001b801b03007388 */ /* 0x0003e80000000400 */
[----:B------:R1:W-:Y:S04]  /*1b4d0*/  STS.U16 [R3+0x9b80], R28 ;  /* 0x009b801c03007388 */ /* 0x0003e80000000400 */
[----:B0-----:R-:W3:Y:S04]  /*1b4e0*/  LDL.LU R215, [R1+0x1030] ;  /* 0x0010300001d77983 */ /* 0x001ee80000300800 */
[----:B-1----:R-:W3:Y:S04]  /*1b4f0*/  LDL.LU R24, [R1+0x102c] ;  /* 0x00102c0001187983 */ /* 0x002ee80000300800 */
        /* <DEDUP_REMOVED lines=37> */
[----:B----4-:R-:W4:Y:S04]  /*1b750*/  LDL.LU R44, [R1+0xfdc] ;  /* 0x000fdc00012c7983 */ /* 0x010f280000300800 */
[----:B------:R-:W4:Y:S04]  /*1b760*/  LDL.LU R45, [R1+0xfd8] ;  /* 0x000fd800012d7983 */ /* 0x000f280000300800 */
[----:B--2---:R-:W4:Y:S04]  /*1b770*/  LDL.LU R46, [R1+0xfd4] ;  /* 0x000fd400012e7983 */ /* 0x004f280000300800 */
[----:B------:R0:W-:Y:S04]  /*1b780*/  STS.U16 [R10+0x10000], R47 ;  /* 0x0100002f0a007388 */ /* 0x0001e80000000400 */
[----:B------:R1:W-:Y:S04]  /*1b790*/  STS.U16 [R10+0x10400], R48 ;  /* 0x010400300a007388 */ /* 0x0003e80000000400 */
[----:B------:R2:W-:Y:S04]  /*1b7a0*/  STS.U16 [R10+0x10800], R49 ;  /* 0x010800310a007388 */ /* 0x0005e80000000400 */
[----:B------:R2:W-:Y:S04]  /*1b7b0*/  STS.U16 [R10+0x10c00], R50 ;  /* 0x010c00320a007388 */ /* 0x0005e80000000400 */
[----:B------:R2:W-:Y:S04]  /*1b7c0*/  STS.U16 [R10+0x11000], R51 ;  /* 0x011000330a007388 */ /* 0x0005e80000000400 */
[----:B------:R2:W-:Y:S04]  /*1b7d0*/  STS.U16 [R10+0x11400], R52 ;  /* 0x011400340a007388 */ /* 0x0005e80000000400 */
[----:B0-----:R-:W4:Y:S04]  /*1b7e0*/  LDL.LU R47, [R1+0xfd0] ;  /* 0x000fd000012f7983 */ /* 0x001f280000300800 */
[----:B-1----:R-:W4:Y:S04]  /*1b7f0*/  LDL.LU R48, [R1+0xfcc] ;  /* 0x000fcc0001307983 */ /* 0x002f280000300800 */
[----:B--2---:R-:W4:Y:S04]  /*1b800*/  LDL.LU R49, [R1+0xfc8] ;  /* 0x000fc80001317983 */ /* 0x004f280000300800 */
[----:B------:R-:W4:Y:S04]  /*1b810*/  LDL.LU R50, [R1+0xfc4] ;  /* 0x000fc40001327983 */ /* 0x000f280000300800 */
[----:B------:R-:W4:Y:S04]  /*1b820*/  LDL.LU R51, [R1+0xfc0] ;  /* 0x000fc00001337983 */ /* 0x000f280000300800 */
[----:B------:R-:W4:Y:S04]  /*1b830*/  LDL.LU R52, [R1+0xfbc] ;  /* 0x000fbc0001347983 */ /* 0x000f280000300800 */
        /* <DEDUP_REMOVED lines=15> */
[----:B------:R2:W-:Y:S01]  /*1b930*/  STS.U16 [R10+0x13c00], R62 ;  /* 0x013c003e0a007388 */ /* 0x0005e20000000400 */
[----:B------:R-:W-:-:S03]  /*1b940*/  PRMT R11, RZ, 0x7610, R11 ;  /* 0x00007610ff0b7816 */ /* 0x000fc6000000000b */
[----:B------:R2:W-:Y:S04]  /*1b950*/  STS.U16 [R9+0x10080], R63 ;  /* 0x0100803f09007388 */ /* 0x0005e80000000400 */
[----:B0-----:R-:W4:Y:S04]  /*1b960*/  LDL.LU R59, [R1+0xfa0] ;  /* 0x000fa000013b7983 */ /* 0x001f280000300800 */
[----:B-1----:R-:W4:Y:S04]  /*1b970*/  LDL.LU R60, [R1+0xf9c] ;  /* 0x000f9c00013c7983 */ /* 0x002f280000300800 */
[----:B--2---:R-:W4:Y:S04]  /*1b980*/  LDL.LU R61, [R1+0xf98] ;  /* 0x000f9800013d7983 */ /* 0x004f280000300800 */
[----:B------:R-:W4:Y:S04]  /*1b990*/  LDL.LU R62, [R1+0xf94] ;  /* 0x000f9400013e7983 */ /* 0x000f280000300800 */
[----:B------:R-:W-:Y:S04]  /*1b9a0*/  STL [R1+0xdac], R10 ;  /* 0x000dac0a01007387 */ /* 0x000fe80000100800 */
        /* <DEDUP_REMOVED lines=29> */
[----:B------:R-:W-:Y:S04]  /*1bb80*/  STS.U16 [R8+0x10500], R151 ;  /* 0x0105009708007388 */ /* 0x000fe80000000400 */
[----:B------:R-:W-:Y:S04]  /*1bb90*/  STS.U16 [R8+0x10900], R150 ;  /* 0x0109009608007388 */ /* 0x000fe80000000400 */
[----:B------:R-:W-:Y:S04]  /*1bba0*/  STS.U16 [R8+0x10d00], R149 ;  /* 0x010d009508007388 */ /* 0x000fe80000000400 */
[----:B0-----:R-:W4:Y:S04]  /*1bbb0*/  LDL.LU R76, [R1+0xf5c] ;  /* 0x000f5c00014c7983 */ /* 0x001f280000300800 */
[----:B-1----:R-:W4:Y:S04]  /*1bbc0*/  LDL.LU R77, [R1+0xf58] ;  /* 0x000f5800014d7983 */ /* 0x002f280000300800 */
[----:B--2---:R-:W4:Y:S04]  /*1bbd0*/  LDL.LU R78, [R1+0xf54] ;  /* 0x000f5400014e7983 */ /* 0x004f280000300800 */
[----:B------:R-:W-:Y:S04]  /*1bbe0*/  STL [R1+0xdb0], R9 ;  /* 0x000db00901007387 */ /* 0x000fe80000100800 */
[----:B------:R-:W4:Y:S04]  /*1bbf0*/  LDL.LU R79, [R1+0xf50] ;  /* 0x000f5000014f7983 */ /* 0x000f280000300800 */
[----:B------:R-:W-:Y:S04]  /*1bc00*/  STS.U16 [R8+0x11100], R148 ;  /* 0x0111009408007388 */ /* 0x000fe80000000400 */
        /* <DEDUP_REMOVED lines=11> */
[----:B------:R0:W-:Y:S04]  /*1bcc0*/  STL [R1+0xdb4], R8 ;  /* 0x000db40801007387 */ /* 0x0001e80000100800 */
        /* <DEDUP_REMOVED lines=16> */
[----:B------:R-:W-:Y:S04]  /*1bdd0*/  STL [R1+0xdb8], R7 ;  /* 0x000db80701007387 */ /* 0x000fe80000100800 */
        /* <DEDUP_REMOVED lines=17> */
[----:B------:R1:W-:Y:S04]  /*1bef0*/  STS.U16 [R5+0x12280], R250 ;  /* 0x012280fa05007388 */ /* 0x0003e80000000400 */
[----:B------:R-:W-:Y:S01]  /*1bf00*/  STL [R1+0xdc0], R5 ;  /* 0x000dc00501007387 */ /* 0x000fe20000100800 */
[----:B------:R-:W-:-:S03]  /*1bf10*/  IMAD.MOV.U32 R10, RZ, RZ, R13 ;  /* 0x000000ffff0a7224 */ /* 0x000fc600078e000d */
[----:B------:R-:W-:Y:S01]  /*1bf20*/  STL [R1+0xdc4], R4 ;  /* 0x000dc40401007387 */ /* 0x000fe20000100800 */
[----:B------:R-:W-:-:S03]  /*1bf30*/  IMAD.MOV.U32 R13, RZ, RZ, R89 ;  /* 0x000000ffff0d7224 */ /* 0x000fc600078e0059 */
[----:B------:R2:W-:Y:S04]  /*1bf40*/  STS.U16 [R5+0x11a80], R252 ;  /* 0x011a80fc05007388 */ /* 0x0005e80000000400 */
[----:B------:R3:W-:Y:S01]  /*1bf50*/  STS.U16 [R5+0x11e80], R251 ;  /* 0x011e80fb05007388 */ /* 0x0007e20000000400 */
[----:B0-----:R-:W-:Y:S02]  /*1bf60*/  IMAD.MOV.U32 R8, RZ, RZ, R91 ;  /* 0x000000ffff087224 */ /* 0x001fe400078e005b */
[----:B------:R-:W-:Y:S02]  /*1bf70*/  IMAD.MOV.U32 R9, RZ, RZ, R90 ;  /* 0x000000ffff097224 */ /* 0x000fe400078e005a */
[----:B-1----:R-:W-:Y:S02]  /*1bf80*/  IMAD.MOV.U32 R250, RZ, RZ, R20 ;  /* 0x000000fffffa7224 */ /* 0x002fe400078e0014 */
[----:B------:R-:W-:-:S02]  /*1bf90*/  IMAD.MOV.U32 R20, RZ, RZ, R88 ;  /* 0x000000ffff147224 */ /* 0x000fc400078e0058 */
[----:B------:R-:W4:Y:S04]  /*1bfa0*/  LDL.LU.64 R88, [R1] ;  /* 0x0000000001587983 */ /* 0x000f280000300a00 */
[----:B------:R-:W4:Y:S01]  /*1bfb0*/  LDL.LU.64 R90, [R1+0x8] ;  /* 0x00000800015a7983 */ /* 0x000f220000300a00 */
[----:B--2---:R-:W-:Y:S02]  /*1bfc0*/  IMAD.MOV.U32 R252, RZ, RZ, R93 ;  /* 0x000000fffffc7224 */ /* 0x004fe400078e005d */
[----:B---3--:R-:W-:Y:S01]  /*1bfd0*/  IMAD.MOV.U32 R251, RZ, RZ, R92 ;  /* 0x000000fffffb7224 */ /* 0x008fe200078e005c */
        /* <DEDUP_REMOVED lines=11> */
[----:B------:R-:W-:Y:S01]  /*1c090*/  STS.U16 [R5+0x13a80], R244 ;  /* 0x013a80f405007388 */ /* 0x000fe20000000400 */
[----:B------:R-:W-:-:S03]  /*1c0a0*/  @!P0 LOP3.LUT R19, R19, R18, RZ, 0x3c, !PT ;  /* 0x0000001213138212 */ /* 0x000fc600078e3cff */
[----:B------:R-:W-:Y:S01]  /*1c0b0*/  STS.U16 [R5+0x13e80], R243 ;  /* 0x013e80f305007388 */ /* 0x000fe20000000400 */
[----:B------:R-:W-:Y:S02]  /*1c0c0*/  IMAD.MOV.U32 R7, RZ, RZ, R95 ;  /* 0x000000ffff077224 */ /* 0x000fe400078e005f */
[----:B------:R-:W-:Y:S01]  /*1c0d0*/  IMAD.MOV.U32 R6, RZ, RZ, R94 ;  /* 0x000000ffff067224 */ /* 0x000fe200078e005e */
[C---:B------:R-:W-:Y:S01]  /*1c0e0*/  @!P0 LOP3.LUT R18, R19.reuse, R18, RZ, 0x3c, !PT ;  /* 0x0000001213128212 */ /* 0x040fe200078e3cff */
[----:B------:R-:W4:Y:S04]  /*1c0f0*/  LDL.LU.64 R92, [R1+0x10] ;  /* 0x00001000015c7983 */ /* 0x000f280000300a00 */
[----:B------:R-:W-:Y:S04]  /*1c100*/  STS.U16 [R4+0x10300], R242 ;  /* 0x010300f204007388 */ /* 0x000fe80000000400 */
[----:B------:R-:W-:Y:S01]  /*1c110*/  STS.U16 [R4+0x10700], R241 ;  /* 0x010700f104007388 */ /* 0x000fe20000000400 */
[----:B------:R-:W-:-:S03]  /*1c120*/  @!P0 LOP3.LUT R19, R19, R18, RZ, 0x3c, !PT ;  /* 0x0000001213138212 */ /* 0x000fc600078e3cff */
[----:B------:R-:W-:Y:S04]  /*1c130*/  STS.U16 [R4+0x10b00], R240 ;  /* 0x010b00f004007388 */ /* 0x000fe80000000400 */
[----:B------:R-:W-:Y:S04]  /*1c140*/  STS.U16 [R4+0x10f00], R239 ;  /* 0x010f00ef04007388 */ /* 0x000fe80000000400 */
[----:B------:R0:W2:Y:S04]  /*1c150*/  @!P0 LDG.E.U16 R11, desc[UR60][R18.64] ;  /* 0x0000003c120b8981 */ /* 0x0000a8000c1e1500 */
        /* <DEDUP_REMOVED lines=12> */
[----:B0-----:R-:W-:-:S02]  /*1c220*/  IMAD.MOV.U32 R19, RZ, RZ, R97 ;  /* 0x000000ffff137224 */ /* 0x001fc400078e0061 */
[----:B------:R-:W-:Y:S01]  /*1c230*/  IMAD.MOV.U32 R18, RZ, RZ, R96 ;  /* 0x000000ffff127224 */ /* 0x000fe200078e0060 */
[----:B------:R-:W4:Y:S04]  /*1c240*/  LDL.LU.64 R94, [R1+0x18] ;  /* 0x00001800015e7983 */ /* 0x000f280000300a00 */
[----:B------:R0:W-:Y:S04]  /*1c250*/  STS.U16 [R3+0x13f80], R98 ;  /* 0x013f806203007388 */ /* 0x0001e80000000400 */
[----:B------:R-:W4:Y:S04]  /*1c260*/  LDL.LU.64 R96, [R1+0x20] ;  /* 0x0000200001607983 */ /* 0x000f280000300a00 */
[----:B0-----:R-:W4:Y:S04]  /*1c270*/  LDL.LU.64 R98, [R1+0x28] ;  /* 0x0000280001627983 */ /* 0x001f280000300a00 */
[----:B------:R-:W4:Y:S04]  /*1c280*/  LDL.LU.64 R100, [R1+0x30] ;  /* 0x0000300001647983 */ /* 0x000f280000300a00 */
        /* <DEDUP_REMOVED lines=24> */
[----:B------:R-:W4:Y:S01]  /*1c410*/  LDL.LU.64 R150, [R1+0xf8] ;  /* 0x0000f80001967983 */ /* 0x000f220000300a00 */
[----:B------:R-:W0:Y:S03]  /*1c420*/  S2R R5, SR_CgaCtaId ;  /* 0x0000000000057919 */ /* 0x000e260000008800 */
        /* <DEDUP_REMOVED lines=11> */
[----:B------:R3:W-:Y:S04]  /*1c4e0*/  STS.U16 [R3+0x12f80], R23 ;  /* 0x012f801703007388 */ /* 0x0007e80000000400 */
[----:B------:R3:W-:Y:S04]  /*1c4f0*/  STS.U16 [R3+0x13380], R22 ;  /* 0x0133801603007388 */ /* 0x0007e80000000400 */
[----:B------:R3:W-:Y:S01]  /*1c500*/  STS.U16 [R3+0x13780], R21 ;  /* 0x0137801503007388 */ /* 0x0007e20000000400 */
[----:B------:R-:W-:-:S04]  /*1c510*/  MOV R4, 0x400 ;  /* 0x0000040000047802 */ /* 0x000fc80000000f00 */
[----:B0-----:R-:W-:-:S04]  /*1c520*/  LEA R4, R5, R4, 0x18 ;  /* 0x0000000405047211 */ /* 0x001fc800078ec0ff */
[----:B------:R-:W-:-:S04]  /*1c530*/  SHF.R.U32.HI R4, RZ, 0x4, R4 ;  /* 0x00000004ff047819 */ /* 0x000fc80000011604 */
[----:B------:R-:W-:-:S04]  /*1c540*/  SGXT.U32 R4, R4, 0xe ;  /* 0x0000000e0404781a */ /* 0x000fc80000000000 */
[----:B------:R-:W-:Y:S01]  /*1c550*/  R2UR UR32, R4 ;  /* 0x00000000042072ca */ /* 0x000fe200000e0000 */
[----:B------:R-:W-:Y:S01]  /*1c560*/  UMOV UR33, 0x40000040 ;  /* 0x4000004000217882 */ /* 0x000fe20000000000 */
[----:B--2---:R-:W-:Y:S01]  /*1c570*/  STS.U16 [R3+0x13b80], R11 ;  /* 0x013b800b03007388 */ /* 0x004fe20000000400 */
[----:B------:R0:W-:Y:S06]  /*1c580*/  MEMBAR.ALL.CTA ;  /* 0x0000000000007992 */ /* 0x0001ec0000008000 */
[----:B0-----:R-:W0:Y:S02]  /*1c590*/  FENCE.VIEW.ASYNC.S ;  /* 0x00000000000073c6 */ /* 0x001e240000000000 */
[----:B0-----:R-:W-:Y:S06]  /*1c5a0*/  BAR.SYNC.DEFER_BLOCKING 0x0 ;  /* 0x0000000000007b1d */ /* 0x001fec0000010000 */
[----:B----4-:R-:W-:-:S06]  /*1c5b0*/  WARPGROUP.ARRIVE ;  /* 0x00000000000079c5 */ /* 0x010fcc0000000000 */
[----:B------:R-:W-:Y:S03]  /*1c5c0*/  HGMMA.64x128x16.F32.BF16 R88, gdesc[UR32].tnspA, R88, gsb0 ;  /* 0x21e00000205879f0 */ /* 0x000fe60008001858 */
[----:B------:R-:W-:Y:S02]  /*1c5d0*/  WARPGROUP.DEPBAR.LE gsb0, 0x0 ;  /* 0x00008000000079c5 */ /* 0x000fe40000010000 */
[----:B------:R-:W-:-:S07]  /*1c5e0*/  WARPGROUP.ARRIVE ;  /* 0x00000000000079c5 */ /* 0x000fce0000000000 */
        /* <DEDUP_REMOVED lines=15> */
[----:B------:R-:W-:Y:S01]  /*1c6e0*/  HGMMA.64x128x16.F32.BF16 R88, gdesc[UR24].tnspA, R88, gsb0 ;  /* 0x21e00000185879f0 */ /* 0x000fe20008001858 */
[----:B------:R-:W-:Y:S01]  /*1c6f0*/  UIADD3.64 UR52, UR4, 0x380, URZ ;  /* 0x0000038004347897 */ /* 0x000fe2000fffe03f */
[----:B------:R-:W-:Y:S01]  /*1c700*/  UMOV UR54, UR34 ;  /* 0x0000002200367c82 */ /* 0x000fe20008000000 */
[----:B------:R-:W-:Y:S01]  /*1c710*/  UMOV UR55, UR35 ;  /* 0x0000002300377c82 */ /* 0x000fe20008000000 */
[----:B------:R-:W-:Y:S02]  /*1c720*/  WARPGROUP.DEPBAR.LE gsb0, 0x0 ;  /* 0x00008000000079c5 */ /* 0x000fe40000010000 */
[----:B------:R-:W-:-:S06]  /*1c730*/  WARPGROUP.ARRIVE ;  /* 0x00000000000079c5 */ /* 0x000fcc0000000000 */
        /* <DEDUP_REMOVED lines=25> */
[----:B------:R-:W-:Y:S04]  /*1c8d0*/  STL [R1+0xdc8], R3 ;  /* 0x000dc80301007387 */ /* 0x000fe80000100800 */
[----:B------:R-:W-:Y:S04]  /*1c8e0*/  STL.64 [R1], R88 ;  /* 0x0000005801007387 */ /* 0x000fe80000100a00 */
[----:B------:R-:W-:Y:S04]  /*1c8f0*/  STL.64 [R1+0x8], R90 ;  /* 0x0000085a01007387 */ /* 0x000fe80000100a00 */
        /* <DEDUP_REMOVED lines=13> */
[----:B------:R-:W-:Y:S01]  /*1c9d0*/  STL.64 [R1+0x78], R118 ;  /* 0x0000787601007387 */ /* 0x000fe20000100a00 */
[----:B------:R-:W-:-:S03]  /*1c9e0*/  UIADD3.64 UR48, UR4, 0x600, URZ ;  /* 0x0000060004307897 */ /* 0x000fc6000fffe03f */
[----:B------:R-:W-:Y:S01]  /*1c9f0*/  STL.64 [R1+0x80], R120 ;  /* 0x0000807801007387 */ /* 0x000fe20000100a00 */
[----:B------:R-:W-:Y:S02]  /*1ca00*/  WARPGROUP.DEPBAR.LE gsb0, 0x0 ;  /* 0x00008000000079c5 */ /* 0x000fe40000010000 */
[----:B------:R-:W-:-:S06]  /*1ca10*/  WARPGROUP.ARRIVE ;  /* 0x00000000000079c5 */ /* 0x000fcc0000000000 */
[----:B------:R-:W-:Y:S01]  /*1ca20*/  HGMMA.64x128x16.F32.BF16 R152, gdesc[UR52].tnspA, R152, gsb0 ;  /* 0x21e00000349879f0 */ /* 0x000fe20008001898 */
[----:B------:R-:W-:Y:S04]  /*1ca30*/  STL.64 [R1+0x88], R122 ;  /* 0x0000887a01007387 */ /* 0x000fe80000100a00 */
[----:B------:R-:W-:Y:S04]  /*1ca40*/  STL.64 [R1+0x90], R124 ;  /* 0x0000907c01007387 */ /* 0x000fe80000100a00 */
[----:B------:R-:W-:Y:S04]  /*1ca50*/  STL.64 [R1+0x98], R126 ;  /* 0x0000987e01007387 */ /* 0x000fe80000100a00 */
[----:B------:R-:W-:Y:S04]  /*1ca60*/  STL.64 [R1+0xa0], R128 ;  /* 0x0000a08001007387 */ /* 0x000fe80000100a00 */
[----:B------:R-:W-:Y:S04]  /*1ca70*/  STL.64 [R1+0xa8], R130 ;  /* 0x0000a88201007387 */ /* 0x000fe80000100a00 */
[----:B------:R-:W-:Y:S01]  /*1ca80*/  STL.64 [R1+0xb0], R132 ;  /* 0x0000b08401007387 */ /* 0x000fe20000100a00 */
[----:B------:R-:W-:Y:S01]  /*1ca90*/  UMOV UR50, UR22 ;  /* 0x0000001600327c82 */ /* 0x000fe20008000000 */
[----:B------:R-:W-:-:S02]  /*1caa0*/  UMOV UR51, UR23 ;  /* 0x0000001700337c82 */ /* 0x000fc40008000000 */
[----:B------:R-:W-:Y:S04]  /*1cab0*/  STL.64 [R1+0xb8], R134 ;  /* 0x0000b88601007387 */ /* 0x000fe80000100a00 */
[----:B------:R-:W-:Y:S04]  /*1cac0*/  STL.64 [R1+0xc0], R136 ;  /* 0x0000c08801007387 */ /* 0x000fe80000100a00 */
[----:B------:R-:W-:Y:S04]  /*1cad0*/  STL.64 [R1+0xc8], R138 ;  /* 0x0000c88a01007387 */ /* 0x000fe80000100a00 */
[----:B------:R-:W-:Y:S04]  /*1cae0*/  STL.64 [R1+0xd0], R140 ;  /* 0x0000d08c01007387 */ /* 0x000fe80000100a00 */
[----:B------:R-:W-:Y:S04]  /*1caf0*/  STL.64 [R1+0xd8], R142 ;  /* 0x0000d88e01007387 */ /* 0x000fe80000100a00 */
[----:B------:R-:W-:Y:S04]  /*1cb00*/  STL.64 [R1+0xe0], R144 ;  /* 0x0000e09001007387 */ /* 0x000fe80000100a00 */
[----:B------:R-:W-:Y:S01]  /*1cb10*/  STL.64 [R1+0xe8], R146 ;  /* 0x0000e89201007387 */ /* 0x000fe20000100a00 */
[----:B------:R-:W-:-:S03]  /*1cb20*/  IMAD.MOV.U32 R5, RZ, RZ, R6 ;  /* 0x000000ffff057224 */ /* 0x000fc600078e0006 */
[----:B------:R-:W-:Y:S01]  /*1cb30*/  STL.64 [R1+0xf0], R148 ;  /* 0x0000f09401007387 */ /* 0x000fe20000100a00 */
[----:B------:R-:W-:Y:S02]  /*1cb40*/  IMAD.MOV.U32 R6, RZ, RZ, R7 ;  /* 0x000000ffff067224 */ /* 0x000fe400078e0007 */
[----:B-1----:R-:W-:Y:S01]  /*1cb50*/  IMAD.MOV.U32 R217, RZ, RZ, R151 ;  /* 0x000000ffffd97224 */ /* 0x002fe200078e0097 */
[----:B------:R0:W-:Y:S01]  /*1cb60*/  STL.64 [R1+0xf8], R150 ;  /* 0x0000f89601007387 */ /* 0x0001e20000100a00 */
[----:B------:R-:W-:Y:S02]  /*1cb70*/  IMAD.MOV.U32 R7, RZ, RZ, R18 ;  /* 0x000000ffff077224 */ /* 0x000fe400078e0012 */
[----:B---3--:R-:W-:Y:S02]  /*1cb80*/  IMAD.MOV.U32 R216, RZ, RZ, R149 ;  /* 0x000000ffffd87224 */ /* 0x008fe400078e0095 */
[----:B------:R-:W-:Y:S02]  /*1cb90*/  IMAD.MOV.U32 R18, RZ, RZ, R19 ;  /* 0x000000ffff127224 */ /* 0x000fe400078e0013 */
[----:B------:R-:W-:-:S02]  /*1cba0*/  IMAD.MOV.U32 R219, RZ, RZ, R147 ;  /* 0x000000ffffdb7224 */ /* 0x000fc400078e0093 */
[----:B------:R-:W-:Y:S02]  /*1cbb0*/  IMAD.MOV.U32 R23, RZ, RZ, R146 ;  /* 0x000000ffff177224 */ /* 0x000fe400078e0092 */
[----:B------:R-:W-:Y:S02]  /*1cbc0*/  IMAD.MOV.U32 R19, RZ, RZ, R145 ;  /* 0x000000ffff137224 */ /* 0x000fe400078e0091 */
[----:B------:R-:W-:Y:S02]  /*1cbd0*/  IMAD.MOV.U32 R22, RZ, RZ, R144 ;  /* 0x000000ffff167224 */ /* 0x000fe400078e0090 */
[----:B------:R-:W-:Y:S01]  /*1cbe0*/  IMAD.MOV.U32 R21, RZ, RZ, R143 ;  /* 0x000000ffff157224 */ /* 0x000fe200078e008f */
[----:B0-----:R-:W2:Y:S04]  /*1cbf0*/  LDL.LU.64 R150, [R1+0xf48] ;  /* 0x000f480001967983 */ /* 0x001ea80000300a00 */
[----:B------:R-:W2:Y:S04]  /*1cc00*/  LDL.LU.64 R148, [R1+0xf40] ;  /* 0x000f400001947983 */ /* 0x000ea80000300a00 */
[----:B------:R-:W2:Y:S04]  /*1cc10*/  LDL.LU.64 R146, [R1+0xf38] ;  /* 0x000f380001927983 */ /* 0x000ea80000300a00 */
[----:B------:R-:W2:Y:S01]  /*1cc20*/  LDL.LU.64 R144, [R1+0xf30] ;  /* 0x000f300001907983 */ /* 0x000ea20000300a00 */
[----:B------:R-:W-:-:S03]  /*1cc30*/  IMAD.MOV.U32 R218, RZ, RZ, R141 ;  /* 0x000000ffffda7224 */ /* 0x000fc600078e008d */
[----:B------:R-:W2:Y:S04]  /*1cc40*/  LDL.LU.64 R142, [R1+0xf28] ;  /* 0x000f2800018e7983 */ /* 0x000ea80000300a00 */
[----:B------:R-:W2:Y:S04]  /*1cc50*/  LDL.LU.64 R140, [R1+0xf20] ;  /* 0x000f2000018c7983 */ /* 0x000ea80000300a00 */
[----:B------:R-:W2:Y:S04]  /*1cc60*/  LDL.LU.64 R138, [R1+0xf18] ;  /* 0x000f1800018a7983 */ /* 0x000ea80000300a00 */
[----:B------:R-:W2:Y:S04]  /*1cc70*/  LDL.LU.64 R136, [R1+0xf10] ;  /* 0x000f100001887983 */ /* 0x000ea80000300a00 */
[----:B------:R-:W2:Y:S04]  /*1cc80*/  LDL.LU.64 R134, [R1+0xf08] ;  /* 0x000f080001867983 */ /* 0x000ea80000300a00 */
[----:B------:R-:W2:Y:S04]  /*1cc90*/  LDL.LU.64 R132, [R1+0xf00] ;  /* 0x000f000001847983 */ /* 0x000ea80000300a00 */
[----:B------:R-:W2:Y:S04]  /*1cca0*/  LDL.LU.64 R130, [R1+0xef8] ;  /* 0x000ef80001827983 */ /* 0x000ea80000300a00 */
[----:B------:R-:W2:Y:S04]  /*1ccb0*/  LDL.LU.64 R128, [R1+0xef0] ;  /* 0x000ef00001807983 */ /* 0x000ea80000300a00 */
[----:B------:R-:W2:Y:S01]  /*1ccc0*/  LDL.LU.64 R126, [R1+0xee8] ;  /* 0x000ee800017e7983 */ /* 0x000ea20000300a00 */
[----:B------:R-:W-:-:S03]  /*1ccd0*/  IMAD.MOV.U32 R4, RZ, RZ, R252 ;  /* 0x000000ffff047224 */ /* 0x000fc600078e00fc */
[----:B------:R-:W2:Y:S01]  /*1cce0*/  LDL.LU.64 R124, [R1+0xee0] ;  /* 0x000ee000017c7983 */ /* 0x000ea20000300a00 */
[----:B------:R-:W-:Y:S02]  /*1ccf0*/  IMAD.MOV.U32 R11, RZ, RZ, R251 ;  /* 0x000000ffff0b7224 */ /* 0x000fe400078e00fb */
[----:B------:R-:W-:Y:S01]  /*1cd00*/  IMAD.MOV.U32 R252, RZ, RZ, R120 ;  /* 0x000000fffffc7224 */ /* 0x000fe200078e0078 */
[----:B------:R-:W2:Y:S01]  /*1cd10*/  LDL.LU.64 R122, [R1+0xed8] ;  /* 0x000ed800017a7983 */ /* 0x000ea20000300a00 */
[----:B------:R-:W-:Y:S02]  /*1cd20*/  IMAD.MOV.U32 R3, RZ, RZ, R250 ;  /* 0x000000ffff037224 */ /* 0x000fe400078e00fa */
[----:B------:R-:W-:Y:S02]  /*1cd30*/  IMAD.MOV.U32 R251, RZ, RZ, R119 ;  /* 0x000000fffffb7224 */ /* 0x000fe400078e0077 */
[----:B------:R-:W-:Y:S01]  /*1cd40*/  IMAD.MOV.U32 R249, RZ, RZ, R118 ;  /* 0x000000fffff97224 */ /* 0x000fe200078e0076 */
[----:B------:R-:W2:Y:S01]  /*1cd50*/  LDL.LU.64 R120, [R1+0xed0] ;  /* 0x000ed00001787983 */ /* 0x000ea20000300a00 */
[----:B------:R-:W-:-:S02]  /*1cd60*/  IMAD.MOV.U32 R250, RZ, RZ, R117 ;  /* 0x000000fffffa7224 */ /* 0x000fc400078e0075 */
[----:B------:R-:W-:Y:S01]  /*1cd70*/  IMAD.MOV.U32 R248, RZ, RZ, R116 ;  /* 0x000000fffff87224 */ /* 0x000fe200078e0074 */
[----:B------:R-:W2:Y:S01]  /*1cd80*/  LDL.LU.64 R118, [R1+0xec8] ;  /* 0x000ec80001767983 */ /* 0x000ea20000300a00 */
[----:B------:R-:W-:Y:S02]  /*1cd90*/  IMAD.MOV.U32 R247, RZ, RZ, R115 ;  /* 0x000000fffff77224 */ /* 0x000fe400078e0073 */
[----:B------:R-:W-:Y:S01]  /*1cda0*/  IMAD.MOV.U32 R245, RZ, RZ, R114 ;  /* 0x000000fffff57224 */ /* 0x000fe200078e0072 */
[----:B------:R-:W2:Y:S01]  /*1cdb0*/  LDL.LU.64 R116, [R1+0xec0] ;  /* 0x000ec00001747983 */ /* 0x000ea20000300a00 */
        /* <DEDUP_REMOVED lines=38> */
[----:B------:R-:W2:Y:S04]  /*1d020*/  LDL.LU.64 R90, [R1+0xe58] ;  /* 0x000e5800015a7983 */ /* 0x000ea80000300a00 */
[----:B------:R-:W2:Y:S01]  /*1d030*/  LDL.LU.64 R88, [R1+0xe50] ;  /* 0x000e500001587983 */ /* 0x000ea20000300a00 */
[----:B------:R-:W-:-:S02]  /*1d040*/  WARPGROUP.DEPBAR.LE gsb0, 0x0 ;  /* 0x00008000000079c5 */ /* 0x000fc40000010000 */
[----:B------:R-:W-:-:S06]  /*1d050*/  WARPGROUP.ARRIVE ;  /* 0x00000000000079c5 */ /* 0x000fcc0000000000 */
[----:B------:R-:W-:Y:S01]  /*1d060*/  HGMMA.64x128x16.F32.BF16 R152, gdesc[UR48].tnspA, R152, gsb0 ;  /* 0x21e00000309879f0 */ /* 0x000fe20008001898 */
[----:B------:R-:W-:Y:S01]  /*1d070*/  UIADD3.64 UR52, UR4, 0x680, URZ ;  /* 0x0000068004347897 */ /* 0x000fe2000fffe03f */
[----:B------:R-:W-:Y:S01]  /*1d080*/  UMOV UR54, UR26 ;  /* 0x0000001a00367c82 */ /* 0x000fe20008000000 */
[----:B------:R-:W-:Y:S01]  /*1d090*/  UMOV UR55, UR27 ;  /* 0x0000001b00377c82 */ /* 0x000fe20008000000 */
        /* <DEDUP_REMOVED lines=16> */
[----:B--2---:R-:W-:-:S06]  /*1d1a0*/  WARPGROUP.ARRIVE ;  /* 0x00000000000079c5 */ /* 0x004fcc0000000000 */
        /* <DEDUP_REMOVED lines=26> */
[----:B------:R-:W-:Y:S04]  /*1d350*/  STL [R1+0xe08], R245 ;  /* 0x000e08f501007387 */ /* 0x000fe80000100800 */
[----:B------:R-:W-:Y:S04]  /*1d360*/  STL [R1+0xe04], R246 ;  /* 0x000e04f601007387 */ /* 0x000fe80000100800 */
[----:B------:R0:W-:Y:S02]  /*1d370*/  STL [R1+0xe00], R247 ;  /* 0x000e00f701007387 */ /* 0x0001e40000100800 */
[----:B0-----:R-:W-:-:S02]  /*1d380*/  IMAD.MOV.U32 R247, RZ, RZ, R80 ;  /* 0x000000fffff77224 */ /* 0x001fc400078e0050 */
[----:B------:R-:W2:Y:S04]  /*1d390*/  LDL.LU R80, [R1+0xe4c] ;  /* 0x000e4c0001507983 */ /* 0x000ea80000300800 */
[----:B------:R0:W-:Y:S04]  /*1d3a0*/  STL [R1+0xdfc], R248 ;  /* 0x000dfcf801007387 */ /* 0x0001e80000100800 */
[----:B------:R1:W-:Y:S04]  /*1d3b0*/  STL [R1+0xdf8], R249 ;  /* 0x000df8f901007387 */ /* 0x0003e80000100800 */
[----:B------:R3:W-:Y:S04]  /*1d3c0*/  STL [R1+0xdf4], R250 ;  /* 0x000df4fa01007387 */ /* 0x0007e80000100800 */
[----:B------:R4:W-:Y:S01]  /*1d3d0*/  STL [R1+0xdf0], R251 ;  /* 0x000df0fb01007387 */ /* 0x0009e20000100800 */
[----:B------:R-:W-:-:S02]  /*1d3e0*/  IMAD.MOV.U32 R246, RZ, RZ, R85 ;  /* 0x000000fffff67224 */ /* 0x000fc400078e0055 */
[----:B------:R-:W-:Y:S02]  /*1d3f0*/  IMAD.MOV.U32 R245, RZ, RZ, R86 ;  /* 0x000000fffff57224 */ /* 0x000fe400078e0056 */
[----:B------:R-:W-:Y:S02]  /*1d400*/  IMAD.MOV.U32 R244, RZ, RZ, R87 ;  /* 0x000000fffff47224 */ /* 0x000fe400078e0057 */
[----:B0-----:R-:W-:Y:S02]  /*1d410*/  IMAD.MOV.U32 R248, RZ, RZ, R84 ;  /* 0x000000fffff87224 */ /* 0x001fe400078e0054 */
[----:B-1----:R-:W-:Y:S02]  /*1d420*/  IMAD.MOV.U32 R249, RZ, RZ, R83 ;  /* 0x000000fffff97224 */ /* 0x002fe400078e0053 */
[----:B---3--:R-:W-:Y:S02]  /*1d430*/  IMAD.MOV.U32 R250, RZ, RZ, R82 ;  /* 0x000000fffffa7224 */ /* 0x008fe400078e0052 */
[----:B----4-:R-:W-:-:S02]  /*1d440*/  IMAD.MOV.U32 R251, RZ, RZ, R81 ;  /* 0x000000fffffb7224 */ /* 0x010fc400078e0051 */
[----:B------:R-:W2:Y:S04]  /*1d450*/  LDL.LU R81, [R1+0xe48] ;  /* 0x000e480001517983 */ /* 0x000ea80000300800 */
[----:B------:R-:W2:Y:S04]  /*1d460*/  LDL.LU R82, [R1+0xe44] ;  /* 0x000e440001527983 */ /* 0x000ea80000300800 */
[----:B------:R-:W2:Y:S04]  /*1d470*/  LDL.LU R83, [R1+0xe40] ;  /* 0x000e400001537983 */ /* 0x000ea80000300800 */
[----:B------:R-:W2:Y:S04]  /*1d480*/  LDL.LU R84, [R1+0xe3c] ;  /* 0x000e3c0001547983 */ /* 0x000ea80000300800 */
[----:B------:R-:W2:Y:S04]  /*1d490*/  LDL.LU R85, [R1+0xe38] ;  /* 0x000e380001557983 */ /* 0x000ea80000300800 */
[----:B------:R-:W2:Y:S04]  /*1d4a0*/  LDL.LU R86, [R1+0xe34] ;  /* 0x000e340001567983 */ /* 0x000ea80000300800 */
[----:B------:R-:W2:Y:S01]  /*1d4b0*/  LDL.LU R87, [R1+0xe30] ;  /* 0x000e300001577983 */ /* 0x000ea20000300800 */
        /* <DEDUP_REMOVED lines=18> */
[----:B------:R0:W-:Y:S01]  /*1d5e0*/  STL [R1+0xdec], R252 ;  /* 0x000decfc01007387 */ /* 0x0001e20000100800 */
[----:B------:R-:W-:Y:S01]  /*1d5f0*/  UIADD3.64 UR56, UR4, 0xc00, URZ ;  /* 0x00000c0004387897 */ /* 0x000fe2000fffe03f */
[----:B------:R-:W-:Y:S02]  /*1d600*/  UMOV UR58, UR6 ;  /* 0x00000006003a7c82 */ /* 0x000fe40008000000 */
[----:B0-----:R-:W3:Y:S04]  /*1d610*/  LDL.LU R252, [R1+0xd84] ;  /* 0x000d840001fc7983 */ /* 0x001ee80000300800 */
[----:B------:R0:W-:Y:S01]  /*1d620*/  STL [R1+0xde8], R21 ;  /* 0x000de81501007387 */ /* 0x0001e20000100800 */
[----:B------:R-:W-:-:S03]  /*1d630*/  UMOV UR59, UR7 ;  /* 0x00000007003b7c82 */ /* 0x000fc60008000000 */
[----:B0-----:R-:W4:Y:S01]  /*1d640*/  LDL.LU R21, [R1+0xd88] ;  /* 0x000d880001157983 */ /* 0x001f220000300800 */
[----:B------:R-:W-:Y:S02]  /*1d650*/  WARPGROUP.DEPBAR.LE gsb0, 0x0 ;  /* 0x00008000000079c5 */ /* 0x000fe40000010000 */
[----:B--2---:R-:W-:-:S06]  /*1d660*/  WARPGROUP.ARRIVE ;  /* 0x00000000000079c5 */ /* 0x004fcc0000000000 */
[----:B------:R-:W-:Y:S01]  /*1d670*/  HGMMA.64x128x16.F32.BF16 R24, gdesc[UR52].tnspA, R24, gsb0 ;  /* 0x21e00000341879f0 */ /* 0x000fe20008001818 */
[----:B------:R0:W-:Y:S04]  /*1d680*/  STL [R1+0xde4], R22 ;  /* 0x000de41601007387 */ /* 0x0001e80000100800 */
[----:B0-----:R-:W2:Y:S04]  /*1d690*/  LDL.LU R22, [R1+0xd8c] ;  /* 0x000d8c0001167983 */ /* 0x001ea80000300800 */
[----:B------:R0:W-:Y:S04]  /*1d6a0*/  STL [R1+0xde0], R23 ;  /* 0x000de01701007387 */ /* 0x0001e80000100800 */
[----:B0-----:R-:W2:Y:S04]  /*1d6b0*/  LDL.LU R23, [R1+0xd90] ;  /* 0x000d900001177983 */ /* 0x001ea80000300800 */
[----:B------:R-:W-:Y:S04]  /*1d6c0*/  STL [R1+0xddc], R19 ;  /* 0x000ddc1301007387 */ /* 0x000fe80000100800 */
[----:B------:R-:W-:Y:S04]  /*1d6d0*/  STL [R1+0xdd8], R216 ;  /* 0x000dd8d801007387 */ /* 0x000fe80000100800 */
[----:B------:R0:W-:Y:S04]  /*1d6e0*/  STL [R1+0xdd4], R217 ;  /* 0x000dd4d901007387 */ /* 0x0001e80000100800 */
[----:B------:R-:W-:Y:S04]  /*1d6f0*/  STL [R1+0xdd0], R218 ;  /* 0x000dd0da01007387 */ /* 0x000fe80000100800 */
[----:B------:R1:W-:Y:S01]  /*1d700*/  STL [R1+0xdcc], R219 ;  /* 0x000dccdb01007387 */ /* 0x0003e20000100800 */
[----:B0-----:R-:W0:Y:S01]  /*1d710*/  LDC R217, c[0x0][0x230] ;  /* 0x00008c00ffd97b82 */ /* 0x001e220000000800 */
[----:B------:R-:W-:-:S02]  /*1d720*/  WARPGROUP.DEPBAR.LE gsb0, 0x0 ;  /* 0x00008000000079c5 */ /* 0x000fc40000010000 */
[----:B------:R-:W-:-:S06]  /*1d730*/  WARPGROUP.ARRIVE ;  /* 0x00000000000079c5 */ /* 0x000fcc0000000000 */
[----:B------:R-:W-:Y:S01]  /*1d740*/  HGMMA.64x128x16.F32.BF16 R24, gdesc[UR56].tnspA, R24, gsb0 ;  /* 0x21e00000381879f0 */ /* 0x000fe20008001818 */
[----:B------:R-:W-:Y:S02]  /*1d750*/  R2UR UR57, R0 ;  /* 0x00000000003972ca */ /* 0x000fe400000e0000 */
[----:B------:R-:W2:Y:S04]  /*1d760*/  LDL.LU R0, [R1+0xe2c] ;  /* 0x000e2c0001007983 */ /* 0x000ea80000300800 */
[----:B------:R-:W2:Y:S01]  /*1d770*/  LDL.LU R19, [R1+0x110] ;  /* 0x0001100001137983 */ /* 0x000ea20000300800 */
[----:B------:R-:W-:Y:S02]  /*1d780*/  R2UR UR56, R12 ;  /* 0x000000000c3872ca */ /* 0x000fe400000e0000 */
[----:B------:R-:W3:Y:S01]  /*1d790*/  LDC R12, c[0x0][0x238] ;  /* 0x00008e00ff0c7b82 */ /* 0x000ee20000000800 */
[----:B0-----:R-:W-:-:S02]  /*1d7a0*/  VIADD R217, R217, 0x7f ;  /* 0x0000007fd9d97836 */ /* 0x001fc40000000000 */
[----:B---3--:R-:W-:Y:S01]  /*1d7b0*/  IMAD.SHL.U32 R12, R12, 0x80, RZ ;  /* 0x000000800c0c7824 */ /* 0x008fe200078e00ff */
[----:B------:R-:W-:Y:S01]  /*1d7c0*/  R2UR UR52, R252 ;  /* 0x00000000fc3472ca */ /* 0x000fe200000e0000 */
[----:B------:R-:W-:Y:S02]  /*1d7d0*/  IMAD.MOV.U32 R252, RZ, RZ, R247 ;  /* 0x000000fffffc7224 */ /* 0x000fe400078e00f7 */
[----:B------:R-:W-:Y:S02]  /*1d7e0*/  IMAD.SHL.U32 R12, R12, 0x2, RZ ;  /* 0x000000020c0c7824 */ /* 0x000fe400078e00ff */
[----:B------:R-:W-:Y:S01]  /*1d7f0*/  IMAD.MOV.U32 R247, RZ, RZ, R5 ;  /* 0x000000fffff77224 */ /* 0x000fe200078e0005 */
[----:B----4-:R-:W-:Y:S01]  /*1d800*/  R2UR UR53, R21 ;  /* 0x00000000153572ca */ /* 0x010fe200000e0000 */
[----:B------:R-:W-:Y:S02]  /*1d810*/  IMAD.MOV.U32 R21, RZ, RZ, R3 ;  /* 0x000000ffff157224 */ /* 0x000fe400078e0003 */
[----:B------:R-:W-:-:S02]  /*1d820*/  IMAD.MOV.U32 R3, RZ, RZ, R11 ;  /* 0x000000ffff037224 */ /* 0x000fc400078e000b */
[----:B------:R-:W-:Y:S02]  /*1d830*/  IMAD.MOV.U32 R5, RZ, RZ, R6 ;  /* 0x000000ffff057224 */ /* 0x000fe400078e0006 */
[----:B------:R-:W-:Y:S01]  /*1d840*/  IMAD.MOV.U32 R6, RZ, RZ, R7 ;  /* 0x000000ffff067224 */ /* 0x000fe200078e0007 */
[-C--:B------:R-:W-:Y:S01]  /*1d850*/  IADD3 R11, P0, R16, R12.reuse, RZ ;  /* 0x0000000c100b7210 */ /* 0x080fe20007f1e0ff */
[----:B------:R-:W-:Y:S01]  /*1d860*/  IMAD.MOV.U32 R7, RZ, RZ, R18 ;  /* 0x000000ffff077224 */ /* 0x000fe200078e0012 */
[----:B------:R-:W-:Y:S02]  /*1d870*/  IADD3 R18, P1, R14, R12, RZ ;  /* 0x0000000c0e127210 */ /* 0x000fe40007f3e0ff */
[----:B------:R-:W-:-:S04]  /*1d880*/  SHF.R.S32.HI R216, RZ, 0x1f, R217 ;  /* 0x0000001fffd87819 */ /* 0x000fc800000114d9 */
[----:B------:R-:W-:-:S04]  /*1d890*/  LEA.HI R216, R216, R217, RZ, 0x7 ;  /* 0x000000d9d8d87211 */ /* 0x000fc800078f38ff */
[----:B------:R-:W-:Y:S02]  /*1d8a0*/  SHF.R.S32.HI R216, RZ, 0x7, R216 ;  /* 0x00000007ffd87819 */ /* 0x000fe400000114d8 */
[----:B--2---:R-:W-:Y:S02]  /*1d8b0*/  R2UR UR48, R22 ;  /* 0x00000000163072ca */ /* 0x004fe400000e0000 */
[----:B------:R-:W-:Y:S02]  /*1d8c0*/  R2UR UR49, R23 ;  /* 0x00000000173172ca */ /* 0x000fe400000e0000 */
[----:B------:R-:W2:Y:S04]  /*1d8d0*/  LDL.LU R23, [R1+0xd3c] ;  /* 0x000d3c0001177983 */ /* 0x000ea80000300800 */
[----:B-1----:R-:W3:Y:S04]  /*1d8e0*/  LDL.LU R219, [R1+0xd2c] ;  /* 0x000d2c0001db7983 */ /* 0x002ee80000300800 */
[----:B------:R-:W4:Y:S04]  /*1d8f0*/  LDL.LU R218, [R1+0xd24] ;  /* 0x000d240001da7983 */ /* 0x000f280000300800 */
[----:B------:R-:W4:Y:S01]  /*1d900*/  LDL.LU R22, [R1+0xd1c] ;  /* 0x000d1c0001167983 */ /* 0x000f220000300800 */
[----:B------:R-:W-:-:S02]  /*1d910*/  VIADD R19, R19, 0x1 ;  /* 0x0000000113137836 */ /* 0x000fc40000000000 */
[--C-:B------:R-:W-:Y:S02]  /*1d920*/  IMAD.X R16, R17, 0x1, R0.reuse, P0 ;  /* 0x0000000111107824 */ /* 0x100fe400000e0600 */
[----:B------:R-:W-:Y:S01]  /*1d930*/  IMAD.X R14, R15, 0x1, R0, P1 ;  /* 0x000000010f0e7824 */ /* 0x000fe200008e0600 */
[----:B------:R-:W4:Y:S04]  /*1d940*/  LDL.LU R17, [R1+0xd34] ;  /* 0x000d340001117983 */ /* 0x000f280000300800 */
[----:B------:R0:W-:Y:S04]  /*1d950*/  STL [R1+0x110], R19 ;  /* 0x0001101301007387 */ /* 0x0001e80000100800 */
[----:B------:R-:W4:Y:S01]  /*1d960*/  LDL.LU R15, [R1+0xd44] ;  /* 0x000d4400010f7983 */ /* 0x000f220000300800 */
[----:B------:R-:W-:-:S03]  /*1d970*/  ISETP.NE.U32.AND P0, PT, R19, R216, PT ;  /* 0x000000d81300720c */ /* 0x000fc60003f05070 */
[----:B------:R-:W4:Y:S04]  /*1d980*/  LDL.LU R217, [R1+0xd40] ;  /* 0x000d400001d97983 */ /* 0x000f280000300800 */
[----:B------:R-:W4:Y:S04]  /*1d990*/  LDL.LU R216, [R1+0xd14] ;  /* 0x000d140001d87983 */ /* 0x000f280000300800 */
[----:B0-----:R-:W4:Y:S01]  /*1d9a0*/  LDL.LU R19, [R1+0xd38] ;  /* 0x000d380001137983 */ /* 0x001f220000300800 */
[-C--:B--2---:R-:W-:Y:S02]  /*1d9b0*/  IADD3 R23, P6, R23, R12.reuse, RZ ;  /* 0x0000000c17177210 */ /* 0x084fe40007fde0ff */
[----:B---3--:R-:W-:-:S02]  /*1d9c0*/  IADD3 R219, P2, R219, R12, RZ ;  /* 0x0000000cdbdb7210 */ /* 0x008fc40007f5e0ff */
[-C--:B----4-:R-:W-:Y:S01]  /*1d9d0*/  IADD3 R22, P4, R22, R12.reuse, RZ ;  /* 0x0000000c16167210 */ /* 0x090fe20007f9e0ff */
[----:B------:R0:W-:Y:S01]  /*1d9e0*/  STL [R1+0xd3c], R23 ;  /* 0x000d3c1701007387 */ /* 0x0001e20000100800 */
[-C--:B------:R-:W-:Y:S02]  /*1d9f0*/  IADD3 R218, P3, R218, R12.reuse, RZ ;  /* 0x0000000cdada7210 */ /* 0x080fe40007f7e0ff */
[-C--:B------:R-:W-:Y:S02]  /*1da00*/  IADD3 R15, P5, R15, R12.reuse, RZ ;  /* 0x0000000c0f0f7210 */ /* 0x080fe40007fbe0ff */
[----:B------:R-:W-:-:S03]  /*1da10*/  IADD3 R17, P1, R17, R12, RZ ;  /* 0x0000000c11117210 */ /* 0x000fc60007f3e0ff */
[----:B------:R-:W-:Y:S04]  /*1da20*/  STL [R1+0xd44], R15 ;  /* 0x000d440f01007387 */ /* 0x000fe80000100800 */
[----:B0-----:R-:W2:Y:S04]  /*1da30*/  LDL.LU R23, [R1+0xd0c] ;  /* 0x000d0c0001177983 */ /* 0x001ea80000300800 */
[----:B------:R-:W-:Y:S04]  /*1da40*/  STL [R1+0xd34], R17 ;  /* 0x000d341101007387 */ /* 0x000fe80000100800 */
[----:B------:R0:W-:Y:S04]  /*1da50*/  STL [R1+0xd1c], R22 ;  /* 0x000d1c1601007387 */ /* 0x0001e80000100800 */
[----:B------:R-:W-:Y:S01]  /*1da60*/  STL [R1+0xd2c], R219 ;  /* 0x000d2cdb01007387 */ /* 0x000fe20000100800 */
[----:B------:R-:W-:Y:S01]  /*1da70*/  IMAD.X R217, R217, 0x1, R0, P5 ;  /* 0x00000001d9d97824 */ /* 0x000fe200028e0600 */
[----:B------:R-:W-:-:S02]  /*1da80*/  IADD3 R216, P5, R216, R12, RZ ;  /* 0x0000000cd8d87210 */ /* 0x000fc40007fbe0ff */
[----:B0-----:R-:W3:Y:S01]  /*1da90*/  LDL.LU R22, [R1+0xd30] ;  /* 0x000d300001167983 */ /* 0x001ee20000300800 */
[----:B------:R-:W-:-:S03]  /*1daa0*/  IMAD.X R19, R19, 0x1, R0, P6 ;  /* 0x0000000113137824 */ /* 0x000fc600030e0600 */
[----:B------:R-:W-:Y:S04]  /*1dab0*/  STL [R1+0xd24], R218 ;  /* 0x000d24da01007387 */ /* 0x000fe80000100800 */
[----:B------:R-:W-:Y:S04]  /*1dac0*/  STL [R1+0xd40], R217 ;  /* 0x000d40d901007387 */ /* 0x000fe80000100800 */
[----:B------:R-:W-:Y:S04]  /*1dad0*/  STL [R1+0xd14], R216 ;  /* 0x000d14d801007387 */ /* 0x000fe80000100800 */
[----:B------:R0:W-:Y:S04]  /*1dae0*/  STL [R1+0xd38], R19 ;  /* 0x000d381301007387 */ /* 0x0001e80000100800 */
[----:B------:R-:W4:Y:S04]  /*1daf0*/  LDL.LU R15, [R1+0xd04] ;  /* 0x000d0400010f7983 */ /* 0x000f280000300800 */
[----:B0-----:R-:W4:Y:S04]  /*1db00*/  LDL.LU R19, [R1+0xd28] ;  /* 0x000d280001137983 */ /* 0x001f280000300800 */
[----:B------:R-:W4:Y:S04]  /*1db10*/  LDL.LU R17, [R1+0xcfc] ;  /* 0x000cfc0001117983 */ /* 0x000f280000300800 */
[----:B------:R-:W4:Y:S04]  /*1db20*/  LDL.LU R219, [R1+0xd20] ;  /* 0x000d200001db7983 */ /* 0x000f280000300800 */
[----:B------:R-:W4:Y:S01]  /*1db30*/  LDL.LU R218, [R1+0xcf4] ;  /* 0x000cf40001da7983 */ /* 0x000f220000300800 */
[----:B--2---:R-:W-:-:S05]  /*1db40*/  IADD3 R23, P6, R23, R12, RZ ;  /* 0x0000000c17177210 */ /* 0x004fca0007fde0ff */
[----:B------:R0:W-:Y:S01]  /*1db50*/  STL [R1+0xd0c], R23 ;  /* 0x000d0c1701007387 */ /* 0x0001e20000100800 */
[----:B---3--:R-:W-:-:S03]  /*1db60*/  IMAD.X R22, R22, 0x1, R0, P1 ;  /* 0x0000000116167824 */ /* 0x008fc600008e0600 */
[----:B0-----:R-:W2:Y:S04]  /*1db70*/  LDL.LU R23, [R1+0xd18] ;  /* 0x000d180001177983 */ /* 0x001ea80000300800 */
[----:B------:R-:W3:Y:S04]  /*1db80*/  LDL.LU R217, [R1+0xcec] ;  /* 0x000cec0001d97983 */ /* 0x000ee80000300800 */
[----:B------:R0:W-:Y:S04]  /*1db90*/  STL [R1+0xd30], R22 ;  /* 0x000d301601007387 */ /* 0x0001e80000100800 */
[----:B------:R-:W3:Y:S01]  /*1dba0*/  LDL.LU R216, [R1+0xd10] ;  /* 0x000d100001d87983 */ /* 0x000ee20000300800 */
[----:B----4-:R-:W-:-:S03]  /*1dbb0*/  IADD3 R15, P1, R15, R12, RZ ;  /* 0x0000000c0f0f7210 */ /* 0x010fc60007f3e0ff */
[----:B0-----:R-:W4:Y:S01]  /*1dbc0*/  LDL.LU R22, [R1+0xce4] ;  /* 0x000ce40001167983 */ /* 0x001f220000300800 */
[----:B------:R-:W-:-:S05]  /*1dbd0*/  IMAD.X R19, R19, 0x1, R0, P2 ;  /* 0x0000000113137824 */ /* 0x000fca00010e0600 */
[----:B------:R0:W-:Y:S04]  /*1dbe0*/  STL [R1+0xd28], R19 ;  /* 0x000d281301007387 */ /* 0x0001e80000100800 */
[----:B------:R-:W-:Y:S04]  /*1dbf0*/  STL [R1+0xd04], R15 ;  /* 0x000d040f01007387 */ /* 0x000fe80000100800 */
[----:B0-----:R-:W4:Y:S01]  /*1dc00*/  LDL.LU R19, [R1+0xd08] ;  /* 0x000d080001137983 */ /* 0x001f220000300800 */
[-C--:B------:R-:W-:Y:S01]  /*1dc10*/  IADD3 R17, P2, R17, R12.reuse, RZ ;  /* 0x0000000c11117210 */ /* 0x080fe20007f5e0ff */
[----:B------:R-:W-:Y:S01]  /*1dc20*/  IMAD.X R219, R219, 0x1, R0, P3 ;  /* 0x00000001dbdb7824 */ /* 0x000fe200018e0600 */
[----:B------:R-:W-:-:S03]  /*1dc30*/  IADD3 R218, P3, R218, R12, RZ ;  /* 0x0000000cdada7210 */ /* 0x000fc60007f7e0ff */
[----:B------:R-:W-:Y:S01]  /*1dc40*/  STL [R1+0xcfc], R17 ;  /* 0x000cfc1101007387 */ /* 0x000fe20000100800 */
[--C-:B--2---:R-:W-:Y:S01]  /*1dc50*/  IMAD.X R23, R23, 0x1, R0.reuse, P4 ;  /* 0x0000000117177824 */ /* 0x104fe200020e0600 */
[----:B---3--:R-:W-:Y:S01]  /*1dc60*/  IADD3 R217, P4, R217, R12, RZ ;  /* 0x0000000cd9d97210 */ /* 0x008fe20007f9e0ff */
[----:B------:R-:W-:-:S03]  /*1dc70*/  IMAD.X R216, R216, 0x1, R0, P5 ;  /* 0x00000001d8d87824 */ /* 0x000fc600028e0600 */
[----:B------:R0:W-:Y:S04]  /*1dc80*/  STL [R1+0xd18], R23 ;  /* 0x000d181701007387 */ /* 0x0001e80000100800 */
[----:B------:R-:W-:Y:S01]  /*1dc90*/  STL [R1+0xd20], R219 ;  /* 0x000d20db01007387 */ /* 0x000fe20000100800 */
[----:B----4-:R-:W-:-:S03]  /*1dca0*/  IADD3 R22, P5, R22, R12, RZ ;  /* 0x0000000c16167210 */ /* 0x010fc60007fbe0ff */
[----:B0-----:R-:W2:Y:S04]  /*1dcb0*/  LDL.LU R23, [R1+0xcdc] ;  /* 0x000cdc0001177983 */ /* 0x001ea80000300800 */
[----:B------:R-:W-:Y:S04]  /*1dcc0*/  STL [R1+0xcf4], R218 ;  /* 0x000cf4da01007387 */ /* 0x000fe80000100800 */
[----:B------:R-:W-:Y:S04]  /*1dcd0*/  STL [R1+0xcec], R217 ;  /* 0x000cecd901007387 */ /* 0x000fe80000100800 */
[----:B------:R-:W-:Y:S04]  /*1dce0*/  STL [R1+0xd10], R216 ;  /* 0x000d10d801007387 */ /* 0x000fe80000100800 */
[----:B------:R0:W-:Y:S04]  /*1dcf0*/  STL [R1+0xce4], R22 ;  /* 0x000ce41601007387 */ /* 0x0001e80000100800 */
[----:B------:R-:W3:Y:S04]  /*1dd00*/  LDL.LU R15, [R1+0xd00] ;  /* 0x000d0000010f7983 */ /* 0x000ee80000300800 */
[----:B0-----:R-:W4:Y:S01]  /*1dd10*/  LDL.LU R22, [R1+0xcd4] ;  /* 0x000cd40001167983 */ /* 0x001f220000300800 */
[----:B------:R-:W-:-:S03]  /*1dd20*/  IMAD.X R19, R19, 0x1, R0, P6 ;  /* 0x0000000113137824 */ /* 0x000fc600030e0600 */
[----:B------:R-:W4:Y:S04]  /*1dd30*/  LDL.LU R17, [R1+0xcf8] ;  /* 0x000cf80001117983 */ /* 0x000f280000300800 */
[----:B------:R-:W4:Y:S04]  /*1dd40*/  LDL.LU R219, [R1+0xccc] ;  /* 0x000ccc0001db7983 */ /* 0x000f280000300800 */
[----:B------:R-:W4:Y:S04]  /*1dd50*/  LDL.LU R218, [R1+0xcf0] ;  /* 0x000cf00001da7983 */ /* 0x000f280000300800 */
[----:B------:R0:W-:Y:S04]  /*1dd60*/  STL [R1+0xd08], R19 ;  /* 0x000d081301007387 */ /* 0x0001e80000100800 */
[----:B0-----:R-:W4:Y:S04]  /*1dd70*/  LDL.LU R19, [R1+0xcc4] ;  /* 0x000cc40001137983 */ /* 0x001f280000300800 */
[----:B------:R-:W4:Y:S01]  /*1dd80*/  LDL.LU R217, [R1+0xce8] ;  /* 0x000ce80001d97983 */ /* 0x000f220000300800 */
[----:B--2---:R-:W-:-:S05]  /*1dd90*/  IADD3 R23, P6, R23, R12, RZ ;  /* 0x0000000c17177210 */ /* 0x004fca0007fde0ff */
[----:B------:R0:W-:Y:S01]  /*1dda0*/  STL [R1+0xcdc], R23 ;  /* 0x000cdc1701007387 */ /* 0x0001e20000100800 */
[----:B---3--:R-:W-:-:S03]  /*1ddb0*/  IMAD.X R15, R15, 0x1, R0, P1 ;  /* 0x000000010f0f7824 */ /* 0x008fc600008e0600 */
[----:B------:R-:W2:Y:S01]  /*1ddc0*/  LDL.LU R216, [R1+0xcbc] ;  /* 0x000cbc0001d87983 */ /* 0x000ea20000300800 */
[----:B----4-:R-:W-:-:S03]  /*1ddd0*/  IADD3 R22, P1, R22, R12, RZ ;  /* 0x0000000c16167210 */ /* 0x010fc60007f3e0ff */
[----:B0-----:R-:W3:Y:S04]  /*1dde0*/  LDL.LU R23, [R1+0xce0] ;  /* 0x000ce00001177983 */ /* 0x001ee80000300800 */
[----:B------:R0:W-:Y:S04]  /*1ddf0*/  STL [R1+0xcd4], R22 ;  /* 0x000cd41601007387 */ /* 0x0001e80000100800 */
[----:B------:R-:W-:Y:S01]  /*1de00*/  STL [R1+0xd00], R15 ;  /* 0x000d000f01007387 */ /* 0x000fe20000100800 */
[--C-:B------:R-:W-:Y:S02]  /*1de10*/  IMAD.X R17, R17, 0x1, R0.reuse, P2 ;  /* 0x0000000111117824 */ /* 0x100fe400010e0600 */
[----:B------:R-:W-:Y:S01]  /*1de20*/  IMAD.X R218, R218, 0x1, R0, P3 ;  /* 0x00000001dada7824 */ /* 0x000fe200018e0600 */
[----:B0-----:R-:W4:Y:S01]  /*1de30*/  LDL.LU R22, [R1+0xcb4] ;  /* 0x000cb40001167983 */ /* 0x001f220000300800 */
[----:B------:R-:W-:-:S02]  /*1de40*/  IADD3 R19, P3, R19, R12, RZ ;  /* 0x0000000c13137210 */ /* 0x000fc40007f7e0ff */
[----:B------:R-:W-:Y:S01]  /*1de50*/  IADD3 R219, P2, R219, R12, RZ ;  /* 0x0000000cdbdb7210 */ /* 0x000fe20007f5e0ff */
[----:B------:R-:W-:Y:S04]  /*1de60*/  STL [R1+0xcf8], R17 ;  /* 0x000cf81101007387 */ /* 0x000fe80000100800 */
[----:B------:R0:W-:Y:S04]  /*1de70*/  STL [R1+0xcc4], R19 ;  /* 0x000cc41301007387 */ /* 0x0001e80000100800 */
[----:B------:R-:W-:Y:S04]  /*1de80*/  STL [R1+0xccc], R219 ;  /* 0x000cccdb01007387 */ /* 0x000fe80000100800 */
[----:B0-----:R-:W4:Y:S01]  /*1de90*/  LDL.LU R19, [R1+0xcd8] ;  /* 0x000cd80001137983 */ /* 0x001f220000300800 */
[----:B------:R-:W-:-:S03]  /*1dea0*/  IMAD.X R217, R217, 0x1, R0, P4 ;  /* 0x00000001d9d97824 */ /* 0x000fc600020e0600 */
[----:B------:R-:W-:Y:S04]  /*1deb0*/  STL [R1+0xcf0], R218 ;  /* 0x000cf0da01007387 */ /* 0x000fe80000100800 */
[----:B------:R-:W-:Y:S01]  /*1dec0*/  STL [R1+0xce8], R217 ;  /* 0x000ce8d901007387 */ /* 0x000fe20000100800 */
[----:B--2---:R-:W-:Y:S01]  /*1ded0*/  IADD3 R216, P4, R216, R12, RZ ;  /* 0x0000000cd8d87210 */ /* 0x004fe20007f9e0ff */
[----:B---3--:R-:W-:-:S04]  /*1dee0*/  IMAD.X R23, R23, 0x1, R0, P5 ;  /* 0x0000000117177824 */ /* 0x008fc800028e0600 */
[----:B------:R-:W-:Y:S04]  /*1def0*/  STL [R1+0xcbc], R216 ;  /* 0x000cbcd801007387 */ /* 0x000fe80000100800 */
[----:B------:R0:W-:Y:S04]  /*1df00*/  STL [R1+0xce0], R23 ;  /* 0x000ce01701007387 */ /* 0x0001e80000100800 */
[----:B------:R-:W2:Y:S01]  /*1df10*/  LDL.LU R15, [R1+0xcac] ;  /* 0x000cac00010f7983 */ /* 0x000ea20000300800 */
[----:B----4-:R-:W-:-:S03]  /*1df20*/  IADD3 R22, P5, R22, R12, RZ ;  /* 0x0000000c16167210 */ /* 0x010fc60007fbe0ff */
[----:B0-----:R-:W3:Y:S04]  /*1df30*/  LDL.LU R23, [R1+0xcd0] ;  /* 0x000cd00001177983 */ /* 0x001ee80000300800 */
[----:B------:R-:W4:Y:S04]  /*1df40*/  LDL.LU R17, [R1+0xca4] ;  /* 0x000ca40001117983 */ /* 0x000f280000300800 */
[----:B------:R-:W4:Y:S04]  /*1df50*/  LDL.LU R219, [R1+0xcc8] ;  /* 0x000cc80001db7983 */ /* 0x000f280000300800 */
[----:B------:R-:W4:Y:S04]  /*1df60*/  LDL.LU R218, [R1+0xc9c] ;  /* 0x000c9c0001da7983 */ /* 0x000f280000300800 */
[----:B------:R0:W-:Y:S04]  /*1df70*/  STL [R1+0xcb4], R22 ;  /* 0x000cb41601007387 */ /* 0x0001e80000100800 */
[----:B0-----:R-:W4:Y:S01]  /*1df80*/  LDL.LU R22, [R1+0xcc0] ;  /* 0x000cc00001167983 */ /* 0x001f220000300800 */
[----:B------:R-:W-:-:S03]  /*1df90*/  IMAD.X R19, R19, 0x1, R0, P6 ;  /* 0x0000000113137824 */ /* 0x000fc600030e0600 */
[----:B------:R-:W4:Y:S04]  /*1dfa0*/  LDL.LU R217, [R1+0xc94] ;  /* 0x000c940001d97983 */ /* 0x000f280000300800 */
[----:B------:R0:W-:Y:S04]  /*1dfb0*/  STL [R1+0xcd8], R19 ;  /* 0x000cd81301007387 */ /* 0x0001e80000100800 */
[----:B------:R-:W4:Y:S04]  /*1dfc0*/  LDL.LU R216, [R1+0xcb8] ;  /* 0x000cb80001d87983 */ /* 0x000f280000300800 */
[----:B0-----:R-:W4:Y:S01]  /*1dfd0*/  LDL.LU R19, [R1+0xc8c] ;  /* 0x000c8c0001137983 */ /* 0x001f220000300800 */
[-C--:B--2---:R-:W-:Y:S01]  /*1dfe0*/  IADD3 R15, P6, R15, R12.reuse, RZ ;  /* 0x0000000c0f0f7210 */ /* 0x084fe20007fde0ff */
[--C-:B---3--:R-:W-:Y:S01]  /*1dff0*/  IMAD.X R23, R23, 0x1, R0.reuse, P1 ;  /* 0x0000000117177824 */ /* 0x108fe200008e0600 */
[----:B----4-:R-:W-:Y:S01]  /*1e000*/  IADD3 R17, P1, R17, R12, RZ ;  /* 0x0000000c11117210 */ /* 0x010fe20007f3e0ff */
[----:B------:R-:W-:-:S03]  /*1e010*/  IMAD.X R219, R219, 0x1, R0, P2 ;  /* 0x00000001dbdb7824 */ /* 0x000fc600010e0600 */
[----:B------:R0:W-:Y:S04]  /*1e020*/  STL [R1+0xcd0], R23 ;  /* 0x000cd01701007387 */ /* 0x0001e80000100800 */
[----:B------:R-:W-:Y:S01]  /*1e030*/  STL [R1+0xcac], R15 ;  /* 0x000cac0f01007387 */ /* 0x000fe20000100800 */
[----:B------:R-:W-:-:S03]  /*1e040*/  IMAD.X R22, R22, 0x1, R0, P3 ;  /* 0x0000000116167824 */ /* 0x000fc600018e0600 */
[----:B0-----:R-:W2:Y:S04]  /*1e050*/  LDL.LU R23, [R1+0xcb0] ;  /* 0x000cb00001177983 */ /* 0x001ea80000300800 */
[----:B------:R-:W-:Y:S04]  /*1e060*/  STL [R1+0xca4], R17 ;  /* 0x000ca41101007387 */ /* 0x000fe80000100800 */
[----:B------:R0:W-:Y:S04]  /*1e070*/  STL [R1+0xcc0], R22 ;  /* 0x000cc01601007387 */ /* 0x0001e80000100800 */
[----:B------:R-:W-:Y:S01]  /*1e080*/  STL [R1+0xcc8], R219 ;  /* 0x000cc8db01007387 */ /* 0x000fe20000100800 */
[----:B------:R-:W-:-:S02]  /*1e090*/  IADD3 R218, P2, R218, R12, RZ ;  /* 0x0000000cdada7210 */ /* 0x000fc40007f5e0ff */
[-C--:B------:R-:W-:Y:S01]  /*1e0a0*/  IADD3 R217, P3, R217, R12.reuse, RZ ;  /* 0x0000000cd9d97210 */ /* 0x080fe20007f7e0ff */
[----:B------:R-:W-:Y:S01]  /*1e0b0*/  IMAD.X R216, R216, 0x1, R0, P4 ;  /* 0x00000001d8d87824 */ /* 0x000fe200020e0600 */
[----:B0-----:R-:W3:Y:S01]  /*1e0c0*/  LDL.LU R22, [R1+0xc84] ;  /* 0x000c840001167983 */ /* 0x001ee20000300800 */
[----:B------:R-:W-:-:S03]  /*1e0d0*/  IADD3 R19, P4, R19, R12, RZ ;  /* 0x0000000c13137210 */ /* 0x000fc60007f9e0ff */
        /* <DEDUP_REMOVED lines=9> */
[----:B--2---:R-:W-:-:S05]  /*1e170*/  IMAD.X R23, R23, 0x1, R0, P5 ;  /* 0x0000000117177824 */ /* 0x004fca00028e0600 */
[----:B------:R0:W-:Y:S01]  /*1e180*/  STL [R1+0xcb0], R23 ;  /* 0x000cb01701007387 */ /* 0x0001e20000100800 */
[----:B---3--:R-:W-:-:S03]  /*1e190*/  IADD3 R22, P5, R22, R12, RZ ;  /* 0x0000000c16167210 */ /* 0x008fc60007fbe0ff */
[----:B0-----:R-:W2:Y:S04]  /*1e1a0*/  LDL.LU R23, [R1+0xc6c] ;  /* 0x000c6c0001177983 */ /* 0x001ea80000300800 */
[----:B------:R-:W3:Y:S04]  /*1e1b0*/  LDL.LU R217, [R1+0xc90] ;  /* 0x000c900001d97983 */ /* 0x000ee80000300800 */
[----:B------:R0:W-:Y:S04]  /*1e1c0*/  STL [R1+0xc84], R22 ;  /* 0x000c841601007387 */ /* 0x0001e80000100800 */
[----:B------:R-:W3:Y:S01]  /*1e1d0*/  LDL.LU R216, [R1+0xc64] ;  /* 0x000c640001d87983 */ /* 0x000ee20000300800 */
[----:B----4-:R-:W-:-:S03]  /*1e1e0*/  IMAD.X R15, R15, 0x1, R0, P6 ;  /* 0x000000010f0f7824 */ /* 0x010fc600030e0600 */
[----:B0-----:R-:W4:Y:S01]  /*1e1f0*/  LDL.LU R22, [R1+0xc88] ;  /* 0x000c880001167983 */ /* 0x001f220000300800 */
[----:B------:R-:W-:-:S05]  /*1e200*/  IADD3 R19, P6, R19, R12, RZ ;  /* 0x0000000c13137210 */ /* 0x000fca0007fde0ff */
[----:B------:R0:W-:Y:S04]  /*1e210*/  STL [R1+0xc7c], R19 ;  /* 0x000c7c1301007387 */ /* 0x0001e80000100800 */
[----:B------:R-:W-:Y:S04]  /*1e220*/  STL [R1+0xca8], R15 ;  /* 0x000ca80f01007387 */ /* 0x000fe80000100800 */
[----:B0-----:R-:W4:Y:S01]  /*1e230*/  LDL.LU R19, [R1+0xc5c] ;  /* 0x000c5c0001137983 */ /* 0x001f220000300800 */
[--C-:B------:R-:W-:Y:S02]  /*1e240*/  IMAD.X R17, R17, 0x1, R0.reuse, P1 ;  /* 0x0000000111117824 */ /* 0x100fe400008e0600 */
[----:B------:R-:W-:Y:S01]  /*1e250*/  IMAD.X R218, R218, 0x1, R0, P2 ;  /* 0x00000001dada7824 */ /* 0x000fe200010e0600 */
[----:B------:R-:W-:-:S02]  /*1e260*/  IADD3 R219, P1, R219, R12, RZ ;  /* 0x0000000cdbdb7210 */ /* 0x000fc40007f3e0ff */
[----:B------:R-:W-:Y:S01]  /*1e270*/  STL [R1+0xca0], R17 ;  /* 0x000ca01101007387 */ /* 0x000fe20000100800 */
[----:B--2---:R-:W-:Y:S01]  /*1e280*/  IADD3 R23, P2, R23, R12, RZ ;  /* 0x0000000c17177210 */ /* 0x004fe20007f5e0ff */
[----:B---3--:R-:W-:-:S04]  /*1e290*/  IMAD.X R217, R217, 0x1, R0, P3 ;  /* 0x00000001d9d97824 */ /* 0x008fc800018e0600 */
[----:B------:R0:W-:Y:S01]  /*1e2a0*/  STL [R1+0xc6c], R23 ;  /* 0x000c6c1701007387 */ /* 0x0001e20000100800 */
[----:B------:R-:W-:-:S03]  /*1e2b0*/  IADD3 R216, P3, R216, R12, RZ ;  /* 0x0000000cd8d87210 */ /* 0x000fc60007f7e0ff */
[----:B------:R-:W-:Y:S01]  /*1e2c0*/  STL [R1+0xc74], R219 ;  /* 0x000c74db01007387 */ /* 0x000fe20000100800 */
[----:B----4-:R-:W-:-:S03]  /*1e2d0*/  IMAD.X R22, R22, 0x1, R0, P4 ;  /* 0x0000000116167824 */ /* 0x010fc600020e0600 */
[----:B0-----:R-:W2:Y:S04]  /*1e2e0*/  LDL.LU R23, [R1+0xc80] ;  /* 0x000c800001177983 */ /* 0x001ea80000300800 */
[----:B------:R-:W-:Y:S04]  /*1e2f0*/  STL [R1+0xc98], R218 ;  /* 0x000c98da01007387 */ /* 0x000fe80000100800 */
[----:B------:R-:W-:Y:S04]  /*1e300*/  STL [R1+0xc90], R217 ;  /* 0x000c90d901007387 */ /* 0x000fe80000100800 */
[----:B------:R-:W-:Y:S04]  /*1e310*/  STL [R1+0xc64], R216 ;  /* 0x000c64d801007387 */ /* 0x000fe80000100800 */
[----:B------:R0:W-:Y:S04]  /*1e320*/  STL [R1+0xc88], R22 ;  /* 0x000c881601007387 */ /* 0x0001e80000100800 */
[----:B------:R-:W3:Y:S04]  /*1e330*/  LDL.LU R15, [R1+0xc54] ;  /* 0x000c5400010f7983 */ /* 0x000ee80000300800 */
[----:B0-----:R-:W4:Y:S01]  /*1e340*/  LDL.LU R22, [R1+0xc78] ;  /* 0x000c780001167983 */ /* 0x001f220000300800 */
[----:B------:R-:W-:-:S03]  /*1e350*/  IADD3 R19, P4, R19, R12, RZ ;  /* 0x0000000c13137210 */ /* 0x000fc60007f9e0ff */
[----:B------:R-:W4:Y:S04]  /*1e360*/  LDL.LU R17, [R1+0xc4c] ;  /* 0x000c4c0001117983 */ /* 0x000f280000300800 */
[----:B------:R-:W4:Y:S04]  /*1e370*/  LDL.LU R219, [R1+0xc70] ;  /* 0x000c700001db7983 */ /* 0x000f280000300800 */
[----:B------:R-:W4:Y:S04]  /*1e380*/  LDL.LU R218, [R1+0xc44] ;  /* 0x000c440001da7983 */ /* 0x000f280000300800 */
[----:B------:R0:W-:Y:S04]  /*1e390*/  STL [R1+0xc5c], R19 ;  /* 0x000c5c1301007387 */ /* 0x0001e80000100800 */
[----:B0-----:R-:W4:Y:S04]  /*1e3a0*/  LDL.LU R19, [R1+0xc68] ;  /* 0x000c680001137983 */ /* 0x001f280000300800 */
[----:B------:R-:W4:Y:S01]  /*1e3b0*/  LDL.LU R217, [R1+0xc3c] ;  /* 0x000c3c0001d97983 */ /* 0x000f220000300800 */
[----:B--2---:R-:W-:-:S05]  /*1e3c0*/  IMAD.X R23, R23, 0x1, R0, P5 ;  /* 0x0000000117177824 */ /* 0x004fca00028e0600 */
[----:B------:R0:W-:Y:S04]  /*1e3d0*/  STL [R1+0xc80], R23 ;  /* 0x000c801701007387 */ /* 0x0001e80000100800 */
[----:B------:R-:W2:Y:S01]  /*1e3e0*/  LDL.LU R216, [R1+0xc60] ;  /* 0x000c600001d87983 */ /* 0x000ea20000300800 */
[-C--:B---3--:R-:W-:Y:S01]  /*1e3f0*/  IADD3 R15, P5, R15, R12.reuse, RZ ;  /* 0x0000000c0f0f7210 */ /* 0x088fe20007fbe0ff */
[--C-:B----4-:R-:W-:Y:S02]  /*1e400*/  IMAD.X R22, R22, 0x1, R0.reuse, P6 ;  /* 0x0000000116167824 */ /* 0x110fe400030e0600 */
[----:B0-----:R-:W3:Y:S04]  /*1e410*/  LDL.LU R23, [R1+0xc34] ;  /* 0x000c340001177983 */ /* 0x001ee80000300800 */
[----:B------:R0:W-:Y:S04]  /*1e420*/  STL [R1+0xc78], R22 ;  /* 0x000c781601007387 */ /* 0x0001e80000100800 */
[----:B------:R-:W-:Y:S01]  /*1e430*/  STL [R1+0xc54], R15 ;  /* 0x000c540f01007387 */ /* 0x000fe20000100800 */
[----:B------:R-:W-:Y:S01]  /*1e440*/  IADD3 R17, P6, R17, R12, RZ ;  /* 0x0000000c11117210 */ /* 0x000fe20007fde0ff */
[----:B------:R-:W-:-:S02]  /*1e450*/  IMAD.X R219, R219, 0x1, R0, P1 ;  /* 0x00000001dbdb7824 */ /* 0x000fc400008e0600 */
[----:B0-----:R-:W4:Y:S01]  /*1e460*/  LDL.LU R22, [R1+0xc58] ;  /* 0x000c580001167983 */ /* 0x001f220000300800 */
[----:B------:R-:W-:-:S03]  /*1e470*/  IMAD.X R19, R19, 0x1, R0, P2 ;  /* 0x0000000113137824 */ /* 0x000fc600010e0600 */
[----:B------:R-:W-:Y:S04]  /*1e480*/  STL [R1+0xc4c], R17 ;  /* 0x000c4c1101007387 */ /* 0x000fe80000100800 */
[----:B------:R0:W-:Y:S04]  /*1e490*/  STL [R1+0xc68], R19 ;  /* 0x000c681301007387 */ /* 0x0001e80000100800 */
[----:B------:R-:W-:Y:S04]  /*1e4a0*/  STL [R1+0xc70], R219 ;  /* 0x000c70db01007387 */ /* 0x000fe80000100800 */
[----:B0-----:R-:W4:Y:S01]  /*1e4b0*/  LDL.LU R19, [R1+0xc2c] ;  /* 0x000c2c0001137983 */ /* 0x001f220000300800 */
[----:B------:R-:W-:-:S02]  /*1e4c0*/  IADD3 R218, P1, R218, R12, RZ ;  /* 0x0000000cdada7210 */ /* 0x000fc40007f3e0ff */
[----:B------:R-:W-:-:S03]  /*1e4d0*/  IADD3 R217, P2, R217, R12, RZ ;  /* 0x0000000cd9d97210 */ /* 0x000fc60007f5e0ff */
[----:B------:R-:W-:Y:S04]  /*1e4e0*/  STL [R1+0xc44], R218 ;  /* 0x000c44da01007387 */ /* 0x000fe80000100800 */
[----:B------:R-:W-:Y:S01]  /*1e4f0*/  STL [R1+0xc3c], R217 ;  /* 0x000c3cd901007387 */ /* 0x000fe20000100800 */
[----:B--2---:R-:W-:-:S05]  /*1e500*/  IMAD.X R216, R216, 0x1, R0, P3 ;  /* 0x00000001d8d87824 */ /* 0x004fca00018e0600 */
[----:B------:R-:W-:Y:S01]  /*1e510*/  STL [R1+0xc60], R216 ;  /* 0x000c60d801007387 */ /* 0x000fe20000100800 */
[----:B---3--:R-:W-:-:S05]  /*1e520*/  IADD3 R23, P3, R23, R12, RZ ;  /* 0x0000000c17177210 */ /* 0x008fca0007f7e0ff */
[----:B------:R0:W-:Y:S04]  /*1e530*/  STL [R1+0xc34], R23 ;  /* 0x000c341701007387 */ /* 0x0001e80000100800 */
[----:B------:R-:W2:Y:S01]  /*1e540*/  LDL.LU R15, [R1+0xc50] ;  /* 0x000c5000010f7983 */ /* 0x000ea20000300800 */
[----:B----4-:R-:W-:-:S03]  /*1e550*/  IMAD.X R22, R22, 0x1, R0, P4 ;  /* 0x0000000116167824 */ /* 0x010fc600020e0600 */
[----:B0-----:R-:W3:Y:S04]  /*1e560*/  LDL.LU R23, [R1+0xc24] ;  /* 0x000c240001177983 */ /* 0x001ee80000300800 */
[----:B------:R-:W4:Y:S04]  /*1e570*/  LDL.LU R17, [R1+0xc48] ;  /* 0x000c480001117983 */ /* 0x000f280000300800 */
[----:B------:R-:W4:Y:S04]  /*1e580*/  LDL.LU R219, [R1+0xc1c] ;  /* 0x000c1c0001db7983 */ /* 0x000f280000300800 */
[----:B------:R-:W4:Y:S04]  /*1e590*/  LDL.LU R218, [R1+0xc40] ;  /* 0x000c400001da7983 */ /* 0x000f280000300800 */
[----:B------:R0:W-:Y:S04]  /*1e5a0*/  STL [R1+0xc58], R22 ;  /* 0x000c581601007387 */ /* 0x0001e80000100800 */
[----:B0-----:R-:W4:Y:S01]  /*1e5b0*/  LDL.LU R22, [R1+0xc14] ;  /* 0x000c140001167983 */ /* 0x001f220000300800 */
[----:B------:R-:W-:-:S03]  /*1e5c0*/  IADD3 R19, P4, R19, R12, RZ ;  /* 0x0000000c13137210 */ /* 0x000fc60007f9e0ff */
[----:B------:R-:W4:Y:S04]  /*1e5d0*/  LDL.LU R217, [R1+0xc38] ;  /* 0x000c380001d97983 */ /* 0x000f280000300800 */
[----:B------:R0:W-:Y:S04]  /*1e5e0*/  STL [R1+0xc2c], R19 ;  /* 0x000c2c1301007387 */ /* 0x0001e80000100800 */
[----:B------:R-:W4:Y:S04]  /*1e5f0*/  LDL.LU R216, [R1+0xc0c] ;  /* 0x000c0c0001d87983 */ /* 0x000f280000300800 */
[----:B0-----:R-:W4:Y:S01]  /*1e600*/  LDL.LU R19, [R1+0xc30] ;  /* 0x000c300001137983 */ /* 0x001f220000300800 */
[--C-:B--2---:R-:W-:Y:S01]  /*1e610*/  IMAD.X R15, R15, 0x1, R0.reuse, P5 ;  /* 0x000000010f0f7824 */ /* 0x104fe200028e0600 */
[----:B---3--:R-:W-:Y:S01]  /*1e620*/  IADD3 R23, P5, R23, R12, RZ ;  /* 0x0000000c17177210 */ /* 0x008fe20007fbe0ff */
[----:B----4-:R-:W-:-:S02]  /*1e630*/  IMAD.X R17, R17, 0x1, R0, P6 ;  /* 0x0000000111117824 */ /* 0x010fc400030e0600 */
[----:B------:R-:W-:Y:S01]  /*1e640*/  IMAD.X R218, R218, 0x1, R0, P1 ;  /* 0x00000001dada7824 */ /* 0x000fe200008e0600 */
[-C--:B------:R-:W-:Y:S01]  /*1e650*/  IADD3 R219, P6, R219, R12.reuse, RZ ;  /* 0x0000000cdbdb7210 */ /* 0x080fe20007fde0ff */
[----:B------:R0:W-:Y:S04]  /*1e660*/  STL [R1+0xc24], R23 ;  /* 0x000c241701007387 */ /* 0x0001e80000100800 */
[----:B------:R-:W-:Y:S01]  /*1e670*/  STL [R1+0xc50], R15 ;  /* 0x000c500f01007387 */ /* 0x000fe20000100800 */
[----:B------:R-:W-:-:S03]  /*1e680*/  IADD3 R22, P1, R22, R12, RZ ;  /* 0x0000000c16167210 */ /* 0x000fc60007f3e0ff */
        /* <DEDUP_REMOVED lines=34> */
[----:B--2---:R-:W-:Y:S01]  /*1e8b0*/  IMAD.X R23, R23, 0x1, R0, P1 ;  /* 0x0000000117177824 */ /* 0x004fe200008e0600 */
[----:B---3--:R-:W-:-:S04]  /*1e8c0*/  IADD3 R217, P1, R217, R12, RZ ;  /* 0x0000000cd9d97210 */ /* 0x008fc80007f3e0ff */
[----:B------:R0:W-:Y:S01]  /*1e8d0*/  STL [R1+0xc10], R23 ;  /* 0x000c101701007387 */ /* 0x0001e20000100800 */
[----:B------:R-:W-:-:S03]  /*1e8e0*/  IMAD.X R216, R216, 0x1, R0, P2 ;  /* 0x00000001d8d87824 */ /* 0x000fc600010e0600 */
        /* <DEDUP_REMOVED lines=863> */
[----:B------:R0:W-:Y:S04]  /*21ee0*/  STL [R1+0x790], R216 ;  /* 0x000790d801007387 */ /* 0x0001e80000100800 */
[----:B------:R1:W-:Y:S04]  /*21ef0*/  STL [R1+0x764], R19 ;  /* 0x0007641301007387 */ /* 0x0003e80000100800 */
[----:B------:R-:W4:Y:S04]  /*21f00*/  LDL.LU R15, [R1+0x780] ;  /* 0x00078000010f7983 */ /* 0x000f280000300800 */
[----:B0-----:R-:W4:Y:S04]  /*21f10*/  LDL.LU R216, [R1+0x754] ;  /* 0x0007540001d87983 */ /* 0x001f280000300800 */
[----:B------:R-:W4:Y:S04]  /*21f20*/  LDL.LU R17, [R1+0x778] ;  /* 0x0007780001117983 */ /* 0x000f280000300800 */
[----:B------:R-:W4:Y:S04]  /*21f30*/  LDL.LU R219, [R1+0x74c] ;  /* 0x00074c0001db7983 */ /* 0x000f280000300800 */
[----:B------:R-:W4:Y:S01]  /*21f40*/  LDL.LU R218, [R1+0x770] ;  /* 0x0007700001da7983 */ /* 0x000f220000300800 */
[----:B--2---:R-:W-:-:S05]  /*21f50*/  IMAD.X R23, R23, 0x1, R0, P2 ;  /* 0x0000000117177824 */ /* 0x004fca00010e0600 */
[----:B------:R0:W-:Y:S04]  /*21f60*/  STL [R1+0x788], R23 ;  /* 0x0007881701007387 */ /* 0x0001e80000100800 */
[----:B-1----:R-:W2:Y:S04]  /*21f70*/  LDL.LU R19, [R1+0x744] ;  /* 0x0007440001137983 */ /* 0x002ea80000300800 */
[----:B------:R-:W2:Y:S01]  /*21f80*/  LDL.LU R217, [R1+0x768] ;  /* 0x0007680001d97983 */ /* 0x000ea20000300800 */
[----:B---3--:R-:W-:-:S05]  /*21f90*/  IADD3 R22, P2, R22, R12, RZ ;  /* 0x0000000c16167210 */ /* 0x008fca0007f5e0ff */
[----:B------:R1:W-:Y:S04]  /*21fa0*/  STL [R1+0x75c], R22 ;  /* 0x00075c1601007387 */ /* 0x0003e80000100800 */
[----:B0-----:R-:W3:Y:S01]  /*21fb0*/  LDL.LU R23, [R1+0x73c] ;  /* 0x00073c0001177983 */ /* 0x001ee20000300800 */
[----:B----4-:R-:W-:-:S03]  /*21fc0*/  IMAD.X R15, R15, 0x1, R0, P3 ;  /* 0x000000010f0f7824 */ /* 0x010fc600018e0600 */
[----:B-1----:R-:W4:Y:S01]  /*21fd0*/  LDL.LU R22, [R1+0x760] ;  /* 0x0007600001167983 */ /* 0x002f220000300800 */
        /* <DEDUP_REMOVED lines=9> */
[----:B------:R-:W-:-:S04]  /*22070*/  IMAD.X R217, R217, 0x1, R0, P6 ;  /* 0x00000001d9d97824 */ /* 0x000fc800030e0600 */
[----:B------:R0:W-:Y:S04]  /*22080*/  STL [R1+0x744], R19 ;  /* 0x0007441301007387 */ /* 0x0001e80000100800 */
[----:B------:R-:W-:Y:S01]  /*22090*/  STL [R1+0x74c], R219 ;  /* 0x00074cdb01007387 */ /* 0x000fe20000100800 */
[----:B---3--:R-:W-:-:S03]  /*220a0*/  IADD3 R23, P6, R23, R12, RZ ;  /* 0x0000000c17177210 */ /* 0x008fc60007fde0ff */
[----:B0-----:R-:W2:Y:S04]  /*220b0*/  LDL.LU R19, [R1+0x758] ;  /* 0x0007580001137983 */ /* 0x001ea80000300800 */
[----:B------:R-:W-:Y:S04]  /*220c0*/  STL [R1+0x770], R218 ;  /* 0x000770da01007387 */ /* 0x000fe80000100800 */
[----:B------:R-:W-:Y:S04]  /*220d0*/  STL [R1+0x768], R217 ;  /* 0x000768d901007387 */ /* 0x000fe80000100800 */
[----:B------:R0:W-:Y:S01]  /*220e0*/  STL [R1+0x73c], R23 ;  /* 0x00073c1701007387 */ /* 0x0001e20000100800 */
[----:B----4-:R-:W-:-:S05]  /*220f0*/  IMAD.X R22, R22, 0x1, R0, P1 ;  /* 0x0000000116167824 */ /* 0x010fca00008e0600 */
[----:B------:R1:W-:Y:S01]  /*22100*/  STL [R1+0x760], R22 ;  /* 0x0007601601007387 */ /* 0x0003e20000100800 */
[----:B0-----:R-:W-:Y:S02]  /*22110*/  IMAD.MOV.U32 R23, RZ, RZ, R21 ;  /* 0x000000ffff177224 */ /* 0x001fe400078e0015 */
[----:B------:R-:W-:Y:S02]  /*22120*/  IMAD.MOV.U32 R21, RZ, RZ, R251 ;  /* 0x000000ffff157224 */ /* 0x000fe400078e00fb */
[----:B-1----:R-:W-:Y:S02]  /*22130*/  IMAD.MOV.U32 R22, RZ, RZ, R252 ;  /* 0x000000ffff167224 */ /* 0x002fe400078e00fc */
[----:B------:R-:W-:Y:S02]  /*22140*/  IMAD.MOV.U32 R252, RZ, RZ, R250 ;  /* 0x000000fffffc7224 */ /* 0x000fe400078e00fa */
[----:B------:R-:W-:Y:S02]  /*22150*/  IMAD.MOV.U32 R250, RZ, RZ, R249 ;  /* 0x000000fffffa7224 */ /* 0x000fe400078e00f9 */
[----:B------:R-:W-:-:S02]  /*22160*/  IMAD.MOV.U32 R249, RZ, RZ, R248 ;  /* 0x000000fffff97224 */ /* 0x000fc400078e00f8 */
[----:B------:R-:W-:Y:S02]  /*22170*/  IMAD.MOV.U32 R248, RZ, RZ, R246 ;  /* 0x000000fffff87224 */ /* 0x000fe400078e00f6 */
[----:B------:R-:W-:Y:S02]  /*22180*/  IMAD.MOV.U32 R246, RZ, RZ, R245 ;  /* 0x000000fffff67224 */ /* 0x000fe400078e00f5 */
[----:B------:R-:W-:Y:S01]  /*22190*/  IMAD.MOV.U32 R245, RZ, RZ, R20 ;  /* 0x000000fffff57224 */ /* 0x000fe200078e0014 */
[----:B------:R-:W-:Y:S01]  /*221a0*/  IADD3 R216, P1, R216, R12, RZ ;  /* 0x0000000cd8d87210 */ /* 0x000fe20007f3e0ff */
[----:B------:R-:W3:Y:S04]  /*221b0*/  LDL.LU R20, [R1+0x72c] ;  /* 0x00072c0001147983 */ /* 0x000ee80000300800 */
[----:B------:R-:W4:Y:S04]  /*221c0*/  LDL.LU R251, [R1+0x750] ;  /* 0x0007500001fb7983 */ /* 0x000f280000300800 */
        /* <DEDUP_REMOVED lines=8> */
[----:B------:R-:W2:Y:S04]  /*22250*/  LDL.LU R217, [R1+0x738] ;  /* 0x0007380001d97983 */ /* 0x000ea80000300800 */
[----:B0-----:R-:W2:Y:S01]  /*22260*/  LDL.LU R19, [R1+0x70c] ;  /* 0x00070c0001137983 */ /* 0x001ea20000300800 */
[-C--:B---3--:R-:W-:Y:S01]  /*22270*/  IADD3 R20, P2, R20, R12.reuse, RZ ;  /* 0x0000000c14147210 */ /* 0x088fe20007f5e0ff */
[----:B----4-:R-:W-:Y:S01]  /*22280*/  IMAD.X R251, R251, 0x1, R0, P3 ;  /* 0x00000001fbfb7824 */ /* 0x010fe200018e0600 */
[----:B------:R-:W-:-:S03]  /*22290*/  IADD3 R15, P3, R15, R12, RZ ;  /* 0x0000000c0f0f7210 */ /* 0x000fc60007f7e0ff */
[----:B------:R0:W-:Y:S01]  /*222a0*/  STL [R1+0x72c], R20 ;  /* 0x00072c1401007387 */ /* 0x0001e20000100800 */
[----:B------:R-:W-:-:S03]  /*222b0*/  IMAD.X R17, R17, 0x1, R0, P4 ;  /* 0x0000000111117824 */ /* 0x000fc600020e0600 */
[----:B0-----:R-:W3:Y:S04]  /*222c0*/  LDL.LU R20, [R1+0xe28] ;  /* 0x000e280001147983 */ /* 0x001ee80000300800 */
[----:B------:R0:W-:Y:S01]  /*222d0*/  STL [R1+0x750], R251 ;  /* 0x000750fb01007387 */ /* 0x0001e20000100800 */
[----:B------:R-:W-:-:S03]  /*222e0*/  IMAD.X R216, R216, 0x1, R0, P5 ;  /* 0x00000001d8d87824 */ /* 0x000fc600028e0600 */
[----:B0-----:R-:W4:Y:S04]  /*222f0*/  LDL.LU R251, [R1+0x730] ;  /* 0x0007300001fb7983 */ /* 0x001f280000300800 */
[----:B------:R-:W-:Y:S04]  /*22300*/  STL [R1+0x724], R15 ;  /* 0x0007240f01007387 */ /* 0x000fe80000100800 */
[----:B------:R0:W-:Y:S04]  /*22310*/  STL [R1+0x740], R216 ;  /* 0x000740d801007387 */ /* 0x0001e80000100800 */
[----:B------:R-:W-:Y:S04]  /*22320*/  STL [R1+0x748], R17 ;  /* 0x0007481101007387 */ /* 0x000fe80000100800 */
[----:B0-----:R-:W3:Y:S01]  /*22330*/  LDL.LU R216, [R1+0x704] ;  /* 0x0007040001d87983 */ /* 0x001ee20000300800 */
[----:B------:R-:W-:-:S02]  /*22340*/  IADD3 R219, P4, R219, R12, RZ ;  /* 0x0000000cdbdb7210 */ /* 0x000fc40007f9e0ff */
[----:B------:R-:W-:-:S03]  /*22350*/  IADD3 R218, P5, R218, R12, RZ ;  /* 0x0000000cdada7210 */ /* 0x000fc60007fbe0ff */
[----:B------:R-:W-:Y:S04]  /*22360*/  STL [R1+0x71c], R219 ;  /* 0x00071cdb01007387 */ /* 0x000fe80000100800 */
[----:B------:R-:W-:Y:S01]  /*22370*/  STL [R1+0x714], R218 ;  /* 0x000714da01007387 */ /* 0x000fe20000100800 */
[----:B--2---:R-:W-:-:S05]  /*22380*/  IMAD.X R217, R217, 0x1, R0, P6 ;  /* 0x00000001d9d97824 */ /* 0x004fca00030e0600 */
[----:B------:R-:W-:Y:S01]  /*22390*/  STL [R1+0x738], R217 ;  /* 0x000738d901007387 */ /* 0x000fe20000100800 */
[----:B------:R-:W-:-:S05]  /*223a0*/  IADD3 R19, P6, R19, R12, RZ ;  /* 0x0000000c13137210 */ /* 0x000fca0007fde0ff */
[----:B------:R0:W-:Y:S04]  /*223b0*/  STL [R1+0x70c], R19 ;  /* 0x00070c1301007387 */ /* 0x0001e80000100800 */
[----:B------:R-:W2:Y:S04]  /*223c0*/  LDL.LU R15, [R1+0x6fc] ;  /* 0x0006fc00010f7983 */ /* 0x000ea80000300800 */
[----:B0-----:R-:W2:Y:S04]  /*223d0*/  LDL.LU R19, [R1+0x720] ;  /* 0x0007200001137983 */ /* 0x001ea80000300800 */
[----:B------:R-:W2:Y:S04]  /*223e0*/  LDL.LU R17, [R1+0x6f4] ;  /* 0x0006f40001117983 */ /* 0x000ea80000300800 */
[----:B------:R-:W2:Y:S04]  /*223f0*/  LDL.LU R219, [R1+0x718] ;  /* 0x0007180001db7983 */ /* 0x000ea80000300800 */
[----:B------:R-:W2:Y:S01]  /*22400*/  LDL.LU R218, [R1+0x6ec] ;  /* 0x0006ec0001da7983 */ /* 0x000ea20000300800 */
[----:B----4-:R-:W-:-:S05]  /*22410*/  IMAD.X R251, R251, 0x1, R0, P1 ;  /* 0x00000001fbfb7824 */ /* 0x010fca00008e0600 */
[----:B------:R0:W-:Y:S01]  /*22420*/  STL [R1+0x730], R251 ;  /* 0x000730fb01007387 */ /* 0x0001e20000100800 */
[----:B---3--:R-:W-:-:S03]  /*22430*/  IADD3 R216, P1, R216, R12, RZ ;  /* 0x0000000cd8d87210 */ /* 0x008fc60007f3e0ff */
[----:B0-----:R-:W3:Y:S04]  /*22440*/  LDL.LU R251, [R1+0x710] ;  /* 0x0007100001fb7983 */ /* 0x001ee80000300800 */
[----:B------:R-:W4:Y:S04]  /*22450*/  LDL.LU R12, [R1+0x728] ;  /* 0x00072800010c7983 */ /* 0x000f280000300800 */
[----:B------:R0:W-:Y:S04]  /*22460*/  STL [R1+0x704], R216 ;  /* 0x000704d801007387 */ /* 0x0001e80000100800 */
[----:B------:R-:W3:Y:S04]  /*22470*/  LDL.LU R217, [R1+0x6e4] ;  /* 0x0006e40001d97983 */ /* 0x000ee80000300800 */
[----:B0-----:R-:W3:Y:S01]  /*22480*/  LDL.LU R216, [R1+0x708] ;  /* 0x0007080001d87983 */ /* 0x001ee20000300800 */
[----:B--2---:R-:W-:-:S02]  /*22490*/  IMAD.X R19, R19, 0x1, R0, P3 ;  /* 0x0000000113137824 */ /* 0x004fc400018e0600 */
[----:B----4-:R-:W-:-:S05]  /*224a0*/  IMAD.X R12, R12, 0x1, R0, P2 ;  /* 0x000000010c0c7824 */ /* 0x010fca00010e0600 */
[----:B------:R0:W-:Y:S02]  /*224b0*/  STL [R1+0x728], R12 ;  /* 0x0007280c01007387 */ /* 0x0001e40000100800 */
[----:B0-----:R-:W0:Y:S02]  /*224c0*/  LDC R12, c[0x0][0x238] ;  /* 0x00008e00ff0c7b82 */ /* 0x001e240000000800 */
[----:B------:R1:W-:Y:S01]  /*224d0*/  STL [R1+0x720], R19 ;  /* 0x0007201301007387 */ /* 0x0003e20000100800 */
[--C-:B---3--:R-:W-:Y:S02]  /*224e0*/  IMAD.X R251, R251, 0x1, R0.reuse, P5 ;  /* 0x00000001fbfb7824 */ /* 0x108fe400028e0600 */
[----:B------:R-:W-:Y:S02]  /*224f0*/  IMAD.X R219, R219, 0x1, R0, P4 ;  /* 0x00000001dbdb7824 */ /* 0x000fe400020e0600 */
[----:B0-----:R-:W-:-:S04]  /*22500*/  IMAD.SHL.U32 R12, R12, 0x80, RZ ;  /* 0x000000800c0c7824 */ /* 0x001fc800078e00ff */
[----:B------:R-:W-:-:S05]  /*22510*/  IMAD.SHL.U32 R12, R12, 0x2, RZ ;  /* 0x000000020c0c7824 */ /* 0x000fca00078e00ff */
[-C--:B------:R-:W-:Y:S02]  /*22520*/  IADD3 R15, P2, R15, R12.reuse, RZ ;  /* 0x0000000c0f0f7210 */ /* 0x080fe40007f5e0ff */
[----:B------:R-:W-:-:S03]  /*22530*/  IADD3 R17, P3, R17, R12, RZ ;  /* 0x0000000c11117210 */ /* 0x000fc60007f7e0ff */
[----:B------:R-:W-:Y:S04]  /*22540*/  STL [R1+0x6fc], R15 ;  /* 0x0006fc0f01007387 */ /* 0x000fe80000100800 */
[----:B-1----:R-:W2:Y:S04]  /*22550*/  LDL.LU R19, [R1+0x6dc] ;  /* 0x0006dc0001137983 */ /* 0x002ea80000300800 */
[----:B------:R-:W-:Y:S04]  /*22560*/  STL [R1+0x6f4], R17 ;  /* 0x0006f41101007387 */ /* 0x000fe80000100800 */
[----:B------:R0:W-:Y:S04]  /*22570*/  STL [R1+0x710], R251 ;  /* 0x000710fb01007387 */ /* 0x0001e80000100800 */
[----:B------:R-:W-:Y:S04]  /*22580*/  STL [R1+0x718], R219 ;  /* 0x000718db01007387 */ /* 0x000fe80000100800 */
[----:B0-----:R-:W3:Y:S01]  /*22590*/  LDL.LU R251, [R1+0x700] ;  /* 0x0007000001fb7983 */ /* 0x001ee20000300800 */
[----:B------:R-:W-:-:S02]  /*225a0*/  IADD3 R218, P4, R218, R12, RZ ;  /* 0x0000000cdada7210 */ /* 0x000fc40007f9e0ff */
[-C--:B------:R-:W-:Y:S01]  /*225b0*/  IADD3 R217, P5, R217, R12.reuse, RZ ;  /* 0x0000000cd9d97210 */ /* 0x080fe20007fbe0ff */
[----:B------:R-:W-:Y:S02]  /*225c0*/  IMAD.X R216, R216, 0x1, R0, P6 ;  /* 0x00000001d8d87824 */ /* 0x000fe400030e0600 */
[----:B------:R-:W-:Y:S04]  /*225d0*/  STL [R1+0x6ec], R218 ;  /* 0x0006ecda01007387 */ /* 0x000fe80000100800 */
[----:B------:R-:W4:Y:S04]  /*225e0*/  LDL.LU R15, [R1+0x6d4] ;  /* 0x0006d400010f7983 */ /* 0x000f280000300800 */
[----:B------:R0:W-:Y:S04]  /*225f0*/  STL [R1+0x6e4], R217 ;  /* 0x0006e4d901007387 */ /* 0x0001e80000100800 */
[----:B------:R1:W-:Y:S04]  /*22600*/  STL [R1+0x708], R216 ;  /* 0x000708d801007387 */ /* 0x0003e80000100800 */
[----:B------:R-:W4:Y:S04]  /*22610*/  LDL.LU R17, [R1+0x6f8] ;  /* 0x0006f80001117983 */ /* 0x000f280000300800 */
[----:B0-----:R-:W4:Y:S04]  /*22620*/  LDL.LU R217, [R1+0x6cc] ;  /* 0x0006cc0001d97983 */ /* 0x001f280000300800 */
[----:B------:R-:W4:Y:S04]  /*22630*/  LDL.LU R219, [R1+0x6f0] ;  /* 0x0006f00001db7983 */ /* 0x000f280000300800 */
[----:B------:R-:W4:Y:S04]  /*22640*/  LDL.LU R218, [R1+0x6c4] ;  /* 0x0006c40001da7983 */ /* 0x000f280000300800 */
[----:B-1----:R-:W4:Y:S01]  /*22650*/  LDL.LU R216, [R1+0x6e8] ;  /* 0x0006e80001d87983 */ /* 0x002f220000300800 */
[----:B--2---:R-:W-:-:S05]  /*22660*/  IADD3 R19, P6, R19, R12, RZ ;  /* 0x0000000c13137210 */ /* 0x004fca0007fde0ff */
[----:B------:R0:W-:Y:S01]  /*22670*/  STL [R1+0x6dc], R19 ;  /* 0x0006dc1301007387 */ /* 0x0001e20000100800 */
[----:B---3--:R-:W-:-:S03]  /*22680*/  IMAD.X R251, R251, 0x1, R0, P1 ;  /* 0x00000001fbfb7824 */ /* 0x008fc600008e0600 */
[----:B0-----:R-:W2:Y:S04]  /*22690*/  LDL.LU R19, [R1+0x6bc] ;  /* 0x0006bc0001137983 */ /* 0x001ea80000300800 */
[----:B------:R0:W-:Y:S02]  /*226a0*/  STL [R1+0x700], R251 ;  /* 0x000700fb01007387 */ /* 0x0001e40000100800 */
[----:B0-----:R-:W-:Y:S02]  /*226b0*/  IMAD.MOV.U32 R251, RZ, RZ, R247 ;  /* 0x000000fffffb7224 */ /* 0x001fe400078e00f7 */
[----:B------:R-:W-:Y:S02]  /*226c0*/  IMAD.MOV.U32 R247, RZ, RZ, R2 ;  /* 0x000000fffff77224 */ /* 0x000fe400078e0002 */
[----:B------:R-:W3:Y:S01]  /*226d0*/  LDL.LU R2, [R1+0x6e0] ;  /* 0x0006e00001027983 */ /* 0x000ee20000300800 */
[-C--:B----4-:R-:W-:Y:S01]  /*226e0*/  IADD3 R15, P1, R15, R12.reuse, RZ ;  /* 0x0000000c0f0f7210 */ /* 0x090fe20007f3e0ff */
[--C-:B------:R-:W-:Y:S01]  /*226f0*/  IMAD.X R17, R17, 0x1, R0.reuse, P2 ;  /* 0x0000000111117824 */ /* 0x100fe200010e0600 */
[----:B------:R-:W-:Y:S01]  /*22700*/  IADD3 R217, P2, R217, R12, RZ ;  /* 0x0000000cd9d97210 */ /* 0x000fe20007f5e0ff */
[----:B------:R-:W-:-:S02]  /*22710*/  IMAD.X R219, R219, 0x1, R0, P3 ;  /* 0x00000001dbdb7824 */ /* 0x000fc400018e0600 */
[----:B------:R-:W-:Y:S01]  /*22720*/  IMAD.X R216, R216, 0x1, R0, P4 ;  /* 0x00000001d8d87824 */ /* 0x000fe200020e0600 */
[----:B------:R-:W-:Y:S04]  /*22730*/  STL [R1+0x6d4], R15 ;  /* 0x0006d40f01007387 */ /* 0x000fe80000100800 */
[----:B------:R0:W-:Y:S04]  /*22740*/  STL [R1+0x6cc], R217 ;  /* 0x0006ccd901007387 */ /* 0x0001e80000100800 */
[----:B------:R-:W-:Y:S01]  /*22750*/  STL [R1+0x6f8], R17 ;  /* 0x0006f81101007387 */ /* 0x000fe20000100800 */
[----:B------:R-:W-:-:S03]  /*22760*/  IADD3 R218, P3, R218, R12, RZ ;  /* 0x0000000cdada7210 */ /* 0x000fc60007f7e0ff */
[----:B0-----:R-:W4:Y:S04]  /*22770*/  LDL.LU R217, [R1+0x6b4] ;  /* 0x0006b40001d97983 */ /* 0x001f280000300800 */
[----:B------:R-:W-:Y:S01]  /*22780*/  STL [R1+0x6f0], R219 ;  /* 0x0006f0db01007387 */ /* 0x000fe20000100800 */
[----:B--2---:R-:W-:-:S05]  /*22790*/  IADD3 R19, P4, R19, R12, RZ ;  /* 0x0000000c13137210 */ /* 0x004fca0007f9e0ff */
[----:B------:R0:W-:Y:S04]  /*227a0*/  STL [R1+0x6bc], R19 ;  /* 0x0006bc1301007387 */ /* 0x0001e80000100800 */
[----:B------:R-:W-:Y:S04]  /*227b0*/  STL [R1+0x6c4], R218 ;  /* 0x0006c4da01007387 */ /* 0x000fe80000100800 */
[----:B0-----:R-:W2:Y:S01]  /*227c0*/  LDL.LU R19, [R1+0x6d8] ;  /* 0x0006d80001137983 */ /* 0x001ea20000300800 */
[----:B---3--:R-:W-:-:S03]  /*227d0*/  IMAD.X R2, R2, 0x1, R0, P5 ;  /* 0x0000000102027824 */ /* 0x008fc600028e0600 */
[----:B------:R-:W-:Y:S04]  /*227e0*/  STL [R1+0x6e8], R216 ;  /* 0x0006e8d801007387 */ /* 0x000fe80000100800 */
[----:B------:R0:W-:Y:S04]  /*227f0*/  STL [R1+0x6e0], R2 ;  /* 0x0006e00201007387 */ /* 0x0001e80000100800 */
[----:B0-----:R-:W3:Y:S04]  /*22800*/  LDL.LU R2, [R1+0x6ac] ;  /* 0x0006ac0001027983 */ /* 0x001ee80000300800 */
[----:B------:R-:W3:Y:S04]  /*22810*/  LDL.LU R15, [R1+0x6d0] ;  /* 0x0006d000010f7983 */ /* 0x000ee80000300800 */
[----:B------:R-:W3:Y:S01]  /*22820*/  LDL.LU R216, [R1+0x6a4] ;  /* 0x0006a40001d87983 */ /* 0x000ee20000300800 */
[----:B----4-:R-:W-:-:S03]  /*22830*/  IADD3 R217, P5, R217, R12, RZ ;  /* 0x0000000cd9d97210 */ /* 0x010fc60007fbe0ff */
[----:B------:R-:W4:Y:S04]  /*22840*/  LDL.LU R17, [R1+0x6c8] ;  /* 0x0006c80001117983 */ /* 0x000f280000300800 */
[----:B------:R-:W4:Y:S04]  /*22850*/  LDL.LU R219, [R1+0x69c] ;  /* 0x00069c0001db7983 */ /* 0x000f280000300800 */
[----:B------:R-:W4:Y:S04]  /*22860*/  LDL.LU R218, [R1+0x6c0] ;  /* 0x0006c00001da7983 */ /* 0x000f280000300800 */
[----:B------:R0:W-:Y:S04]  /*22870*/  STL [R1+0x6b4], R217 ;  /* 0x0006b4d901007387 */ /* 0x0001e80000100800 */
[----:B0-----:R-:W4:Y:S01]  /*22880*/  LDL.LU R217, [R1+0x694] ;  /* 0x0006940001d97983 */ /* 0x001f220000300800 */
[----:B--2---:R-:W-:-:S05]  /*22890*/  IMAD.X R19, R19, 0x1, R0, P6 ;  /* 0x0000000113137824 */ /* 0x004fca00030e0600 */
[----:B------:R0:W-:Y:S04]  /*228a0*/  STL [R1+0x6d8], R19 ;  /* 0x0006d81301007387 */ /* 0x0001e80000100800 */
[----:B0-----:R-:W2:Y:S01]  /*228b0*/  LDL.LU R19, [R1+0x6b8] ;  /* 0x0006b80001137983 */ /* 0x001ea20000300800 */
[-C--:B---3--:R-:W-:Y:S01]  /*228c0*/  IADD3 R2, P6, R2, R12.reuse, RZ ;  /* 0x0000000c02027210 */ /* 0x088fe20007fde0ff */
[----:B------:R-:W-:Y:S01]  /*228d0*/  IMAD.X R15, R15, 0x1, R0, P1 ;  /* 0x000000010f0f7824 */ /* 0x000fe200008e0600 */
[----:B------:R-:W-:-:S03]  /*228e0*/  IADD3 R216, P1, R216, R12, RZ ;  /* 0x0000000cd8d87210 */ /* 0x000fc60007f3e0ff */
[----:B------:R0:W-:Y:S04]  /*228f0*/  STL [R1+0x6ac], R2 ;  /* 0x0006ac0201007387 */ /* 0x0001e80000100800 */
[----:B0-----:R-:W3:Y:S04]  /*22900*/  LDL.LU R2, [R1+0xe24] ;  /* 0x000e240001027983 */ /* 0x001ee80000300800 */
[----:B------:R0:W-:Y:S04]  /*22910*/  STL [R1+0x6a4], R216 ;  /* 0x0006a4d801007387 */ /* 0x0001e80000100800 */
[----:B------:R-:W-:Y:S04]  /*22920*/  STL [R1+0x6d0], R15 ;  /* 0x0006d00f01007387 */ /* 0x000fe80000100800 */
[----:B0-----:R-:W3:Y:S01]  /*22930*/  LDL.LU R216, [R1+0x68c] ;  /* 0x00068c0001d87983 */ /* 0x001ee20000300800 */
[----:B----4-:R-:W-:-:S02]  /*22940*/  IMAD.X R17, R17, 0x1, R0, P2 ;  /* 0x0000000111117824 */ /* 0x010fc400010e0600 */
[--C-:B------:R-:W-:Y:S01]  /*22950*/  IMAD.X R218, R218, 0x1, R0.reuse, P3 ;  /* 0x00000001dada7824 */ /* 0x100fe200018e0600 */
[-C--:B------:R-:W-:Y:S02]  /*22960*/  IADD3 R217, P3, R217, R12.reuse, RZ ;  /* 0x0000000cd9d97210 */ /* 0x080fe40007f7e0ff */
[----:B------:R-:W-:Y:S01]  /*22970*/  IADD3 R219, P2, R219, R12, RZ ;  /* 0x0000000cdbdb7210 */ /* 0x000fe20007f5e0ff */
[----:B------:R-:W-:Y:S04]  /*22980*/  STL [R1+0x6c8], R17 ;  /* 0x0006c81101007387 */ /* 0x000fe80000100800 */
[----:B------:R0:W-:Y:S04]  /*22990*/  STL [R1+0x694], R217 ;  /* 0x000694d901007387 */ /* 0x0001e80000100800 */
[----:B------:R-:W-:Y:S04]  /*229a0*/  STL [R1+0x69c], R219 ;  /* 0x00069cdb01007387 */ /* 0x000fe80000100800 */
[----:B0-----:R-:W4:Y:S04]  /*229b0*/  LDL.LU R217, [R1+0x684] ;  /* 0x0006840001d97983 */ /* 0x001f280000300800 */
[----:B------:R-:W-:Y:S04]  /*229c0*/  STL [R1+0x6c0], R218 ;  /* 0x0006c0da01007387 */ /* 0x000fe80000100800 */
[----:B------:R-:W4:Y:S01]  /*229d0*/  LDL.LU R15, [R1+0x6a8] ;  /* 0x0006a800010f7983 */ /* 0x000f220000300800 */
[----:B--2---:R-:W-:-:S05]  /*229e0*/  IMAD.X R19, R19, 0x1, R0, P4 ;  /* 0x0000000113137824 */ /* 0x004fca00020e0600 */
[----:B------:R0:W-:Y:S04]  /*229f0*/  STL [R1+0x6b8], R19 ;  /* 0x0006b81301007387 */ /* 0x0001e80000100800 */
[----:B------:R-:W2:Y:S01]  /*22a00*/  LDL.LU R17, [R1+0x67c] ;  /* 0x00067c0001117983 */ /* 0x000ea20000300800 */
[----:B0-----:R-:W-:Y:S02]  /*22a10*/  IMAD.MOV.U32 R19, RZ, RZ, R23 ;  /* 0x000000ffff137224 */ /* 0x001fe400078e0017 */
[----:B------:R-:W-:Y:S02]  /*22a20*/  IMAD.MOV.U32 R23, RZ, RZ, R21 ;  /* 0x000000ffff177224 */ /* 0x000fe400078e0015 */
[----:B------:R-:W-:Y:S02]  /*22a30*/  IMAD.MOV.U32 R21, RZ, RZ, R252 ;  /* 0x000000ffff157224 */ /* 0x000fe400078e00fc */
[----:B------:R-:W-:-:S02]  /*22a40*/  IMAD.MOV.U32 R252, RZ, RZ, R250 ;  /* 0x000000fffffc7224 */ /* 0x000fc400078e00fa */
[----:B------:R-:W-:Y:S02]  /*22a50*/  IMAD.MOV.U32 R250, RZ, RZ, R249 ;  /* 0x000000fffffa7224 */ /* 0x000fe400078e00f9 */
[----:B------:R-:W-:Y:S02]  /*22a60*/  IMAD.MOV.U32 R249, RZ, RZ, R246 ;  /* 0x000000fffff97224 */ /* 0x000fe400078e00f6 */
[----:B------:R-:W-:Y:S02]  /*22a70*/  IMAD.MOV.U32 R246, RZ, RZ, R245 ;  /* 0x000000fffff67224 */ /* 0x000fe400078e00f5 */
[----:B------:R-:W2:Y:S01]  /*22a80*/  LDL.LU R245, [R1+0x6a0] ;  /* 0x0006a00001f57983 */ /* 0x000ea20000300800 */
[----:B---3--:R-:W-:-:S03]  /*22a90*/  IADD3 R216, P4, R216, R12, RZ ;  /* 0x0000000cd8d87210 */ /* 0x008fc60007f9e0ff */
[----:B------:R-:W3:Y:S04]  /*22aa0*/  LDL.LU R12, [R1+0x6b0] ;  /* 0x0006b000010c7983 */ /* 0x000ee80000300800 */
[----:B------:R-:W2:Y:S04]  /*22ab0*/  LDL.LU R219, [R1+0x674] ;  /* 0x0006740001db7983 */ /* 0x000ea80000300800 */
[----:B------:R-:W2:Y:S04]  /*22ac0*/  LDL.LU R218, [R1+0x698] ;  /* 0x0006980001da7983 */ /* 0x000ea80000300800 */
[----:B------:R0:W-:Y:S04]  /*22ad0*/  STL [R1+0x68c], R216 ;  /* 0x00068cd801007387 */ /* 0x0001e80000100800 */
[----:B0-----:R-:W2:Y:S01]  /*22ae0*/  LDL.LU R216, [R1+0x66c] ;  /* 0x00066c0001d87983 */ /* 0x001ea20000300800 */
[----:B----4-:R-:W-:-:S02]  /*22af0*/  IMAD.X R15, R15, 0x1, R0, P6 ;  /* 0x000000010f0f7824 */ /* 0x010fc400030e0600 */
[----:B---3--:R-:W-:-:S05]  /*22b00*/  IMAD.X R12, R12, 0x1, R0, P5 ;  /* 0x000000010c0c7824 */ /* 0x008fca00028e0600 */
[----:B------:R0:W-:Y:S02]  /*22b10*/  STL [R1+0x6b0], R12 ;  /* 0x0006b00c01007387 */ /* 0x0001e40000100800 */
[----:B0-----:R-:W0:Y:S01]  /*22b20*/  LDC R12, c[0x0][0x238] ;  /* 0x00008e00ff0c7b82 */ /* 0x001e220000000800 */
[--C-:B--2---:R-:W-:Y:S02]  /*22b30*/  IMAD.X R245, R245, 0x1, R0.reuse, P1 ;  /* 0x00000001f5f57824 */ /* 0x104fe400008e0600 */
[----:B------:R-:W-:Y:S02]  /*22b40*/  IMAD.X R218, R218, 0x1, R0, P2 ;  /* 0x00000001dada7824 */ /* 0x000fe400010e0600 */
[----:B0-----:R-:W-:-:S04]  /*22b50*/  IMAD.SHL.U32 R12, R12, 0x80, RZ ;  /* 0x000000800c0c7824 */ /* 0x001fc800078e00ff */
[----:B------:R-:W-:-:S05]  /*22b60*/  IMAD.SHL.U32 R12, R12, 0x2, RZ ;  /* 0x000000020c0c7824 */ /* 0x000fca00078e00ff */
[-C--:B------:R-:W-:Y:S02]  /*22b70*/  IADD3 R217, P5, R217, R12.reuse, RZ ;  /* 0x0000000cd9d97210 */ /* 0x080fe40007fbe0ff */
[----:B------:R-:W-:-:S03]  /*22b80*/  IADD3 R17, P6, R17, R12, RZ ;  /* 0x0000000c11117210 */ /* 0x000fc60007fde0ff */
[----:B------:R0:W-:Y:S01]  /*22b90*/  STL [R1+0x684], R217 ;  /* 0x000684d901007387 */ /* 0x0001e20000100800 */
[-C--:B------:R-:W-:Y:S02]  /*22ba0*/  IADD3 R219, P1, R219, R12.reuse, RZ ;  /* 0x0000000cdbdb7210 */ /* 0x080fe40007f3e0ff */
[----:B------:R-:W-:Y:S01]  /*22bb0*/  IADD3 R216, P2, R216, R12, RZ ;  /* 0x0000000cd8d87210 */ /* 0x000fe20007f5e0ff */
[----:B0-----:R-:W2:Y:S04]  /*22bc0*/  LDL.LU R217, [R1+0x690] ;  /* 0x0006900001d97983 */ /* 0x001ea80000300800 */
[----:B------:R-:W-:Y:S04]  /*22bd0*/  STL [R1+0x6a8], R15 ;  /* 0x0006a80f01007387 */ /* 0x000fe80000100800 */
[----:B------:R0:W-:Y:S04]  /*22be0*/  STL [R1+0x6a0], R245 ;  /* 0x0006a0f501007387 */ /* 0x0001e80000100800 */
[----:B------:R-:W-:Y:S01]  /*22bf0*/  STL [R1+0x67c], R17 ;  /* 0x00067c1101007387 */ /* 0x000fe20000100800 */
[----:B0-----:R-:W-:-:S03]  /*22c00*/  IMAD.MOV.U32 R245, RZ, RZ, R244 ;  /* 0x000000fffff57224 */ /* 0x001fc600078e00f4 */
[----:B------:R-:W3:Y:S04]  /*22c10*/  LDL.LU R244, [R1+0x664] ;  /* 0x0006640001f47983 */ /* 0x000ee80000300800 */
[----:B------:R-:W4:Y:S04]  /*22c20*/  LDL.LU R15, [R1+0x688] ;  /* 0x00068800010f7983 */ /* 0x000f280000300800 */
[----:B------:R-:W-:Y:S04]  /*22c30*/  STL [R1+0x674], R219 ;  /* 0x000674db01007387 */ /* 0x000fe80000100800 */
[----:B------:R0:W-:Y:S04]  /*22c40*/  STL [R1+0x66c], R216 ;  /* 0x00066cd801007387 */ /* 0x0001e80000100800 */
[----:B------:R1:W-:Y:S04]  /*22c50*/  STL [R1+0x698], R218 ;  /* 0x000698da01007387 */ /* 0x0003e80000100800 */
[----:B0-----:R-:W4:Y:S04]  /*22c60*/  LDL.LU R216, [R1+0x65c] ;  /* 0x00065c0001d87983 */ /* 0x001f280000300800 */
[----:B------:R-:W4:Y:S01]  /*22c70*/  LDL.LU R17, [R1+0x680] ;  /* 0x0006800001117983 */ /* 0x000f220000300800 */
[----:B--2---:R-:W-:-:S05]  /*22c80*/  IMAD.X R217, R217, 0x1, R0, P3 ;  /* 0x00000001d9d97824 */ /* 0x004fca00018e0600 */
[----:B------:R0:W-:Y:S04]  /*22c90*/  STL [R1+0x690], R217 ;  /* 0x000690d901007387 */ /* 0x0001e80000100800 */
[----:B------:R-:W2:Y:S04]  /*22ca0*/  LDL.LU R219, [R1+0x654] ;  /* 0x0006540001db7983 */ /* 0x000ea80000300800 */
[----:B-1----:R-:W2:Y:S01]  /*22cb0*/  LDL.LU R218, [R1+0x678] ;  /* 0x0006780001da7983 */ /* 0x002ea20000300800 */
[----:B---3--:R-:W-:-:S03]  /*22cc0*/  IADD3 R244, P3, R244, R12, RZ ;  /* 0x0000000cf4f47210 */ /* 0x008fc60007f7e0ff */
[----:B0-----:R-:W3:Y:S01]  /*22cd0*/  LDL.LU R217, [R1+0x64c] ;  /* 0x00064c0001d97983 */ /* 0x001ee20000300800 */
[----:B----4-:R-:W-:-:S03]  /*22ce0*/  IMAD.X R15, R15, 0x1, R0, P4 ;  /* 0x000000010f0f7824 */ /* 0x010fc600020e0600 */
[----:B------:R0:W-:Y:S02]  /*22cf0*/  STL [R1+0x664], R244 ;  /* 0x000664f401007387 */ /* 0x0001e40000100800 */
[----:B0-----:R-:W-:Y:S02]  /*22d00*/  IMAD.MOV.U32 R244, RZ, RZ, R2 ;  /* 0x000000fffff47224 */ /* 0x001fe400078e0002 */
[----:B------:R-:W4:Y:S01]  /*22d10*/  LDL.LU R2, [R1+0x670] ;  /* 0x0006700001027983 */ /* 0x000f220000300800 */
[----:B------:R-:W-:-:S03]  /*22d20*/  IADD3 R216, P4, R216, R12, RZ ;  /* 0x0000000cd8d87210 */ /* 0x000fc60007f9e0ff */
[----:B------:R-:W-:Y:S04]  /*22d30*/  STL [R1+0x688], R15 ;  /* 0x0006880f01007387 */ /* 0x000fe80000100800 */
[----:B------:R0:W-:Y:S04]  /*22d40*/  STL [R1+0x65c], R216 ;  /* 0x00065cd801007387 */ /* 0x0001e80000100800 */
[----:B0-----:R-:W4:Y:S01]  /*22d50*/  LDL.LU R216, [R1+0x644] ;  /* 0x0006440001d87983 */ /* 0x001f220000300800 */
[----:B------:R-:W-:-:S05]  /*22d60*/  IMAD.X R17, R17, 0x1, R0, P5 ;  /* 0x0000000111117824 */ /* 0x000fca00028e0600 */
[----:B------:R-:W-:Y:S01]  /*22d70*/  STL [R1+0x680], R17 ;  /* 0x0006801101007387 */ /* 0x000fe20000100800 */
[----:B--2---:R-:W-:Y:S01]  /*22d80*/  IADD3 R219, P5, R219, R12, RZ ;  /* 0x0000000cdbdb7210 */ /* 0x004fe20007fbe0ff */
[----:B------:R-:W-:-:S05]  /*22d90*/  IMAD.X R218, R218, 0x1, R0, P6 ;  /* 0x00000001dada7824 */ /* 0x000fca00030e0600 */
[----:B------:R0:W-:Y:S04]  /*22da0*/  STL [R1+0x678], R218 ;  /* 0x000678da01007387 */ /* 0x0001e80000100800 */
[----:B------:R-:W-:Y:S01]  /*22db0*/  STL [R1+0x654], R219 ;  /* 0x000654db01007387 */ /* 0x000fe20000100800 */
[----:B---3--:R-:W-:-:S03]  /*22dc0*/  IADD3 R217, P6, R217, R12, RZ ;  /* 0x0000000cd9d97210 */ /* 0x008fc60007fde0ff */
[----:B0-----:R-:W2:Y:S01]  /*22dd0*/  LDL.LU R218, [R1+0x668] ;  /* 0x0006680001da7983 */ /* 0x001ea20000300800 */
[----:B----4-:R-:W-:-:S05]  /*22de0*/  IMAD.X R2, R2, 0x1, R0, P1 ;  /* 0x0000000102027824 */ /* 0x010fca00008e0600 */
[----:B------:R0:W-:Y:S04]  /*22df0*/  STL [R1+0x670], R2 ;  /* 0x0006700201007387 */ /* 0x0001e80000100800 */
[----:B------:R1:W-:Y:S04]  /*22e00*/  STL [R1+0x64c], R217 ;  /* 0x00064cd901007387 */ /* 0x0003e80000100800 */
[----:B0-----:R-:W3:Y:S01]  /*22e10*/  LDL.LU R2, [R1+0x63c] ;  /* 0x00063c0001027983 */ /* 0x001ee20000300800 */
[----:B------:R-:W-:-:S03]  /*22e20*/  IADD3 R216, P1, R216, R12, RZ ;  /* 0x0000000cd8d87210 */ /* 0x000fc60007f3e0ff */
[----:B-1----:R-:W4:Y:S04]  /*22e30*/  LDL.LU R217, [R1+0x660] ;  /* 0x0006600001d97983 */ /* 0x002f280000300800 */
[----:B------:R-:W4:Y:S04]  /*22e40*/  LDL.LU R15, [R1+0x634] ;  /* 0x00063400010f7983 */ /* 0x000f280000300800 */
[----:B------:R0:W-:Y:S04]  /*22e50*/  STL [R1+0x644], R216 ;  /* 0x000644d801007387 */ /* 0x0001e80000100800 */
[----:B------:R-:W4:Y:S04]  /*22e60*/  LDL.LU R17, [R1+0x658] ;  /* 0x0006580001117983 */ /* 0x000f280000300800 */
[----:B0-----:R-:W4:Y:S04]  /*22e70*/  LDL.LU R216, [R1+0x62c] ;  /* 0x00062c0001d87983 */ /* 0x001f280000300800 */
[----:B------:R-:W4:Y:S01]  /*22e80*/  LDL.LU R219, [R1+0x650] ;  /* 0x0006500001db7983 */ /* 0x000f220000300800 */
[----:B--2---:R-:W-:-:S05]  /*22e90*/  IMAD.X R218, R218, 0x1, R0, P2 ;  /* 0x00000001dada7824 */ /* 0x004fca00010e0600 */
[----:B------:R0:W-:Y:S04]  /*22ea0*/  STL [R1+0x668], R218 ;  /* 0x000668da01007387 */ /* 0x0001e80000100800 */
        /* <DEDUP_REMOVED lines=8> */
[----:B------:R-:W-:-:S03]  /*22f30*/  IADD3 R216, P4, R216, R12, RZ ;  /* 0x0000000cd8d87210 */ /* 0x000fc60007f9e0ff */
[----:B0-----:R-:W4:Y:S04]  /*22f40*/  LDL.LU R217, [R1+0x648] ;  /* 0x0006480001d97983 */ /* 0x001f280000300800 */
[----:B------:R-:W-:Y:S04]  /*22f50*/  STL [R1+0x634], R15 ;  /* 0x0006340f01007387 */ /* 0x000fe80000100800 */
[----:B------:R0:W-:Y:S04]  /*22f60*/  STL [R1+0x62c], R216 ;  /* 0x00062cd801007387 */ /* 0x0001e80000100800 */
[----:B------:R-:W-:Y:S04]  /*22f70*/  STL [R1+0x658], R17 ;  /* 0x0006581101007387 */ /* 0x000fe80000100800 */
[----:B0-----:R-:W3:Y:S01]  /*22f80*/  LDL.LU R216, [R1+0x61c] ;  /* 0x00061c0001d87983 */ /* 0x001ee20000300800 */
[----:B------:R-:W-:-:S03]  /*22f90*/  IMAD.X R219, R219, 0x1, R0, P5 ;  /* 0x00000001dbdb7824 */ /* 0x000fc600028e0600 */
[----:B------:R-:W3:Y:S04]  /*22fa0*/  LDL.LU R15, [R1+0x614] ;  /* 0x00061400010f7983 */ /* 0x000ee80000300800 */
[----:B------:R-:W-:Y:S01]  /*22fb0*/  STL [R1+0x650], R219 ;  /* 0x000650db01007387 */ /* 0x000fe20000100800 */
[----:B--2---:R-:W-:-:S05]  /*22fc0*/  IADD3 R218, P5, R218, R12, RZ ;  /* 0x0000000cdada7210 */ /* 0x004fca0007fbe0ff */
[----:B------:R0:W-:Y:S04]  /*22fd0*/  STL [R1+0x624], R218 ;  /* 0x000624da01007387 */ /* 0x0001e80000100800 */
[----:B0-----:R-:W2:Y:S04]  /*22fe0*/  LDL.LU R218, [R1+0x638] ;  /* 0x0006380001da7983 */ /* 0x001ea80000300800 */
[----:B------:R-:W2:Y:S01]  /*22ff0*/  LDL.LU R17, [R1+0x60c] ;  /* 0x00060c0001117983 */ /* 0x000ea20000300800 */
[----:B----4-:R-:W-:-:S05]  /*23000*/  IMAD.X R217, R217, 0x1, R0, P6 ;  /* 0x00000001d9d97824 */ /* 0x010fca00030e0600 */
[----:B------:R0:W-:Y:S04]  /*23010*/  STL [R1+0x648], R217 ;  /* 0x000648d901007387 */ /* 0x0001e80000100800 */
[----:B------:R-:W4:Y:S01]  /*23020*/  LDL.LU R219, [R1+0x630] ;  /* 0x0006300001db7983 */ /* 0x000f220000300800 */
[----:B---3--:R-:W-:-:S03]  /*23030*/  IADD3 R216, P6, R216, R12, RZ ;  /* 0x0000000cd8d87210 */ /* 0x008fc60007fde0ff */
[----:B0-----:R-:W3:Y:S04]  /*23040*/  LDL.LU R217, [R1+0x604] ;  /* 0x0006040001d97983 */ /* 0x001ee80000300800 */
[----:B------:R-:W2:Y:S04]  /*23050*/  LDL.LU R12, [R1+0x640] ;  /* 0x00064000010c7983 */ /* 0x000ea80000300800 */
[----:B------:R0:W-:Y:S04]  /*23060*/  STL [R1+0x61c], R216 ;  /* 0x00061cd801007387 */ /* 0x0001e80000100800 */
[----:B0-----:R-:W3:Y:S01]  /*23070*/  LDL.LU R216, [R1+0x628] ;  /* 0x0006280001d87983 */ /* 0x001ee20000300800 */
[----:B--2---:R-:W-:-:S05]  /*23080*/  IMAD.X R12, R12, 0x1, R0, P1 ;  /* 0x000000010c0c7824 */ /* 0x004fca00008e0600 */
[----:B------:R0:W-:Y:S02]  /*23090*/  STL [R1+0x640], R12 ;  /* 0x0006400c01007387 */ /* 0x0001e40000100800 */
[----:B0-----:R-:W0:Y:S01]  /*230a0*/  LDC R12, c[0x0][0x238] ;  /* 0x00008e00ff0c7b82 */ /* 0x001e220000000800 */
[----:B------:R-:W-:Y:S02]  /*230b0*/  IMAD.X R218, R218, 0x1, R0, P2 ;  /* 0x00000001dada7824 */ /* 0x000fe400010e0600 */
[----:B0-----:R-:W-:-:S04]  /*230c0*/  IMAD.SHL.U32 R12, R12, 0x80, RZ ;  /* 0x000000800c0c7824 */ /* 0x001fc800078e00ff */
[----:B------:R-:W-:-:S05]  /*230d0*/  IMAD.SHL.U32 R12, R12, 0x2, RZ ;  /* 0x000000020c0c7824 */ /* 0x000fca00078e00ff */
[----:B------:R-:W-:-:S05]  /*230e0*/  IADD3 R15, P1, R15, R12, RZ ;  /* 0x0000000c0f0f7210 */ /* 0x000fca0007f3e0ff */
[----:B------:R-:W-:Y:S04]  /*230f0*/  STL [R1+0x614], R15 ;  /* 0x0006140f01007387 */ /* 0x000fe80000100800 */
[----:B------:R0:W-:Y:S04]  /*23100*/  STL [R1+0x638], R218 ;  /* 0x000638da01007387 */ /* 0x0001e80000100800 */
[----:B0-----:R-:W2:Y:S01]  /*23110*/  LDL.LU R218, [R1+0x5fc] ;  /* 0x0005fc0001da7983 */ /* 0x001ea20000300800 */
[-C--:B------:R-:W-:Y:S01]  /*23120*/  IADD3 R17, P2, R17, R12.reuse, RZ ;  /* 0x0000000c11117210 */ /* 0x080fe20007f5e0ff */
[--C-:B----4-:R-:W-:Y:S01]  /*23130*/  IMAD.X R219, R219, 0x1, R0.reuse, P3 ;  /* 0x00000001dbdb7824 */ /* 0x110fe200018e0600 */
[----:B---3--:R-:W-:Y:S01]  /*23140*/  IADD3 R217, P3, R217, R12, RZ ;  /* 0x0000000cd9d97210 */ /* 0x008fe20007f7e0ff */
[----:B------:R-:W-:-:S02]  /*23150*/  IMAD.X R216, R216, 0x1, R0, P4 ;  /* 0x00000001d8d87824 */ /* 0x000fc400020e0600 */
[----:B------:R-:W-:Y:S04]  /*23160*/  STL [R1+0x60c], R17 ;  /* 0x00060c1101007387 */ /* 0x000fe80000100800 */
[----:B------:R0:W-:Y:S04]  /*23170*/  STL [R1+0x604], R217 ;  /* 0x000604d901007387 */ /* 0x0001e80000100800 */
[----:B------:R-:W-:Y:S04]  /*23180*/  STL [R1+0x630], R219 ;  /* 0x000630db01007387 */ /* 0x000fe80000100800 */
[----:B0-----:R-:W3:Y:S04]  /*23190*/  LDL.LU R217, [R1+0x5f4] ;  /* 0x0005f40001d97983 */ /* 0x001ee80000300800 */
[----:B------:R-:W4:Y:S04]  /*231a0*/  LDL.LU R15, [R1+0x618] ;  /* 0x00061800010f7983 */ /* 0x000f280000300800 */
[----:B------:R-:W3:Y:S04]  /*231b0*/  LDL.LU R17, [R1+0x5ec] ;  /* 0x0005ec0001117983 */ /* 0x000ee80000300800 */
[----:B------:R0:W-:Y:S04]  /*231c0*/  STL [R1+0x628], R216 ;  /* 0x000628d801007387 */ /* 0x0001e80000100800 */
[----:B0-----:R-:W3:Y:S01]  /*231d0*/  LDL.LU R216, [R1+0x610] ;  /* 0x0006100001d87983 */ /* 0x001ee20000300800 */
[----:B--2---:R-:W-:-:S03]  /*231e0*/  IADD3 R218, P4, R218, R12, RZ ;  /* 0x0000000cdada7210 */ /* 0x004fc60007f9e0ff */
[----:B------:R-:W2:Y:S04]  /*231f0*/  LDL.LU R12, [R1+0x620] ;  /* 0x00062000010c7983 */ /* 0x000ea80000300800 */
[----:B------:R0:W-:Y:S04]  /*23200*/  STL [R1+0x5fc], R218 ;  /* 0x0005fcda01007387 */ /* 0x0001e80000100800 */
[----:B------:R-:W2:Y:S04]  /*23210*/  LDL.LU R219, [R1+0x5e4] ;  /* 0x0005e40001db7983 */ /* 0x000ea80000300800 */
[----:B0-----:R-:W2:Y:S01]  /*23220*/  LDL.LU R218, [R1+0x608] ;  /* 0x0006080001da7983 */ /* 0x001ea20000300800 */
[----:B----4-:R-:W-:-:S02]  /*23230*/  IMAD.X R15, R15, 0x1, R0, P6 ;  /* 0x000000010f0f7824 */ /* 0x010fc400030e0600 */
[--C-:B---3--:R-:W-:Y:S02]  /*23240*/  IMAD.X R216, R216, 0x1, R0.reuse, P1 ;  /* 0x00000001d8d87824 */ /* 0x108fe400008e0600 */
[----:B--2---:R-:W-:-:S05]  /*23250*/  IMAD.X R12, R12, 0x1, R0, P5 ;  /* 0x000000010c0c7824 */ /* 0x004fca00028e0600 */
[----:B------:R0:W-:Y:S02]  /*23260*/  STL [R1+0x620], R12 ;  /* 0x0006200c01007387 */ /* 0x0001e40000100800 */
[----:B0-----:R-:W0:Y:S02]  /*23270*/  LDC R12, c[0x0][0x238] ;  /* 0x00008e00ff0c7b82 */ /* 0x001e240000000800 */
[----:B0-----:R-:W-:-:S04]  /*23280*/  IMAD.SHL.U32 R12, R12, 0x80, RZ ;  /* 0x000000800c0c7824 */ /* 0x001fc800078e00ff */
[----:B------:R-:W-:-:S05]  /*23290*/  IMAD.SHL.U32 R12, R12, 0x2, RZ ;  /* 0x000000020c0c7824 */ /* 0x000fca00078e00ff */
[-C--:B------:R-:W-:Y:S02]  /*232a0*/  IADD3 R217, P5, R217, R12.reuse, RZ ;  /* 0x0000000cd9d97210 */ /* 0x080fe40007fbe0ff */
[----:B------:R-:W-:-:S03]  /*232b0*/  IADD3 R17, P6, R17, R12, RZ ;  /* 0x0000000c11117210 */ /* 0x000fc60007fde0ff */
[----:B------:R0:W-:Y:S04]  /*232c0*/  STL [R1+0x5f4], R217 ;  /* 0x0005f4d901007387 */ /* 0x0001e80000100800 */
[----:B0-----:R-:W2:Y:S04]  /*232d0*/  LDL.LU R217, [R1+0x5dc] ;  /* 0x0005dc0001d97983 */ /* 0x001ea80000300800 */
[----:B------:R-:W-:Y:S04]  /*232e0*/  STL [R1+0x618], R15 ;  /* 0x0006180f01007387 */ /* 0x000fe80000100800 */
[----:B------:R-:W-:Y:S04]  /*232f0*/  STL [R1+0x5ec], R17 ;  /* 0x0005ec1101007387 */ /* 0x000fe80000100800 */
[----:B------:R0:W-:Y:S04]  /*23300*/  STL [R1+0x610], R216 ;  /* 0x000610d801007387 */ /* 0x0001e80000100800 */
[----:B0-----:R-:W3:Y:S01]  /*23310*/  LDL.LU R216, [R1+0x600] ;  /* 0x0006000001d87983 */ /* 0x001ee20000300800 */
[----:B------:R-:W-:Y:S01]  /*23320*/  IADD3 R219, P1, R219, R12, RZ ;  /* 0x0000000cdbdb7210 */ /* 0x000fe20007f3e0ff */
[----:B------:R-:W-:-:S02]  /*23330*/  IMAD.X R218, R218, 0x1, R0, P2 ;  /* 0x00000001dada7824 */ /* 0x000fc400010e0600 */
[----:B------:R-:W4:Y:S04]  /*23340*/  LDL.LU R15, [R1+0x5d4] ;  /* 0x0005d400010f7983 */ /* 0x000f280000300800 */
[----:B------:R0:W-:Y:S04]  /*23350*/  STL [R1+0x5e4], R219 ;  /* 0x0005e4db01007387 */ /* 0x0001e80000100800 */
[----:B0-----:R-:W4:Y:S04]  /*23360*/  LDL.LU R219, [R1+0x5f8] ;  /* 0x0005f80001db7983 */ /* 0x001f280000300800 */
[----:B------:R0:W-:Y:S04]  /*23370*/  STL [R1+0x608], R218 ;  /* 0x000608da01007387 */ /* 0x0001e80000100800 */
[----:B------:R-:W4:Y:S04]  /*23380*/  LDL.LU R17, [R1+0x5cc] ;  /* 0x0005cc0001117983 */ /* 0x000f280000300800 */
[----:B0-----:R-:W4:Y:S01]  /*23390*/  LDL.LU R218, [R1+0x5f0] ;  /* 0x0005f00001da7983 */ /* 0x001f220000300800 */
[----:B--2---:R-:W-:-:S05]  /*233a0*/  IADD3 R217, P2, R217, R12, RZ ;  /* 0x0000000cd9d97210 */ /* 0x004fca0007f5e0ff */
[----:B------:R0:W-:Y:S01]  /*233b0*/  STL [R1+0x5dc], R217 ;  /* 0x0005dcd901007387 */ /* 0x0001e20000100800 */
[----:B---3--:R-:W-:-:S03]  /*233c0*/  IMAD.X R216, R216, 0x1, R0, P3 ;  /* 0x00000001d8d87824 */ /* 0x008fc600018e0600 */
[----:B0-----:R-:W2:Y:S04]  /*233d0*/  LDL.LU R217, [R1+0x5c4] ;  /* 0x0005c40001d97983 */ /* 0x001ea80000300800 */
[----:B------:R0:W-:Y:S02]  /*233e0*/  STL [R1+0x600], R216 ;  /* 0x000600d801007387 */ /* 0x0001e40000100800 */
[----:B0-----:R-:W-:Y:S02]  /*233f0*/  IMAD.MOV.U32 R216, RZ, RZ, R19 ;  /* 0x000000ffffd87224 */ /* 0x001fe400078e0013 */
[----:B------:R-:W-:Y:S02]  /*23400*/  IMAD.MOV.U32 R19, RZ, RZ, R23 ;  /* 0x000000ffff137224 */ /* 0x000fe400078e0017 */
[----:B------:R-:W-:-:S02]  /*23410*/  IMAD.MOV.U32 R23, RZ, RZ, R21 ;  /* 0x000000ffff177224 */ /* 0x000fc400078e0015 */
[----:B------:R-:W-:Y:S02]  /*23420*/  IMAD.MOV.U32 R21, RZ, RZ, R252 ;  /* 0x000000ffff157224 */ /* 0x000fe400078e00fc */
[----:B------:R-:W-:Y:S02]  /*23430*/  IMAD.MOV.U32 R252, RZ, RZ, R250 ;  /* 0x000000fffffc7224 */ /* 0x000fe400078e00fa */
[----:B------:R-:W-:Y:S02]  /*23440*/  IMAD.MOV.U32 R250, RZ, RZ, R249 ;  /* 0x000000fffffa7224 */ /* 0x000fe400078e00f9 */
[----:B------:R-:W-:Y:S02]  /*23450*/  IMAD.MOV.U32 R249, RZ, RZ, R246 ;  /* 0x000000fffff97224 */ /* 0x000fe400078e00f6 */
[----:B------:R-:W-:Y:S02]  /*23460*/  IMAD.MOV.U32 R246, RZ, RZ, R20 ;  /* 0x000000fffff67224 */ /* 0x000fe400078e0014 */
[----:B------:R-:W3:Y:S01]  /*23470*/  LDL.LU R20, [R1+0x5e8] ;  /* 0x0005e80001147983 */ /* 0x000ee20000300800 */
[-C--:B----4-:R-:W-:Y:S01]  /*23480*/  IADD3 R15, P3, R15, R12.reuse, RZ ;  /* 0x0000000c0f0f7210 */ /* 0x090fe20007f7e0ff */
[--C-:B------:R-:W-:Y:S01]  /*23490*/  IMAD.X R219, R219, 0x1, R0.reuse, P4 ;  /* 0x00000001dbdb7824 */ /* 0x100fe200020e0600 */
[----:B------:R-:W-:Y:S01]  /*234a0*/  IADD3 R17, P4, R17, R12, RZ ;  /* 0x0000000c11117210 */ /* 0x000fe20007f9e0ff */
[----:B------:R-:W-:-:S02]  /*234b0*/  IMAD.X R218, R218, 0x1, R0, P5 ;  /* 0x00000001dada7824 */ /* 0x000fc400028e0600 */
[----:B------:R-:W-:Y:S04]  /*234c0*/  STL [R1+0x5d4], R15 ;  /* 0x0005d40f01007387 */ /* 0x000fe80000100800 */
[----:B------:R0:W-:Y:S04]  /*234d0*/  STL [R1+0x5f8], R219 ;  /* 0x0005f8db01007387 */ /* 0x0001e80000100800 */
[----:B0-----:R-:W4:Y:S04]  /*234e0*/  LDL.LU R219, [R1+0x5bc] ;  /* 0x0005bc0001db7983 */ /* 0x001f280000300800 */
[----:B------:R-:W-:Y:S04]  /*234f0*/  STL [R1+0x5cc], R17 ;  /* 0x0005cc1101007387 */ /* 0x000fe80000100800 */
[----:B------:R0:W-:Y:S01]  /*23500*/  STL [R1+0x5f0], R218 ;  /* 0x0005f0da01007387 */ /* 0x0001e20000100800 */
[----:B--2---:R-:W-:-:S05]  /*23510*/  IADD3 R217, P5, R217, R12, RZ ;  /* 0x0000000cd9d97210 */ /* 0x004fca0007fbe0ff */
[----:B------:R-:W-:Y:S04]  /*23520*/  STL [R1+0x5c4], R217 ;  /* 0x0005c4d901007387 */ /* 0x000fe80000100800 */
[----:B0-----:R-:W2:Y:S01]  /*23530*/  LDL.LU R218, [R1+0x5e0] ;  /* 0x0005e00001da7983 */ /* 0x001ea20000300800 */
[----:B---3--:R-:W-:-:S05]  /*23540*/  IMAD.X R20, R20, 0x1, R0, P6 ;  /* 0x0000000114147824 */ /* 0x008fca00030e0600 */
[----:B------:R0:W-:Y:S04]  /*23550*/  STL [R1+0x5e8], R20 ;  /* 0x0005e81401007387 */ /* 0x0001e80000100800 */
[----:B0-----:R-:W3:Y:S04]  /*23560*/  LDL.LU R20, [R1+0x5b4] ;  /* 0x0005b40001147983 */ /* 0x001ee80000300800 */
[----:B------:R-:W3:Y:S01]  /*23570*/  LDL.LU R217, [R1+0x5d8] ;  /* 0x0005d80001d97983 */ /* 0x000ee20000300800 */
[----:B----4-:R-:W-:-:S03]  /*23580*/  IADD3 R219, P6, R219, R12, RZ ;  /* 0x0000000cdbdb7210 */ /* 0x010fc60007fde0ff */
[----:B------:R-:W4:Y:S04]  /*23590*/  LDL.LU R15, [R1+0x5ac] ;  /* 0x0005ac00010f7983 */ /* 0x000f280000300800 */
[----:B------:R-:W4:Y:S04]  /*235a0*/  LDL.LU R17, [R1+0x5d0] ;  /* 0x0005d00001117983 */ /* 0x000f280000300800 */
[----:B------:R0:W-:Y:S04]  /*235b0*/  STL [R1+0x5bc], R219 ;  /* 0x0005bcdb01007387 */ /* 0x0001e80000100800 */
[----:B0-----:R-:W4:Y:S01]  /*235c0*/  LDL.LU R219, [R1+0x5a4] ;  /* 0x0005a40001db7983 */ /* 0x001f220000300800 */
[----:B--2---:R-:W-:-:S05]  /*235d0*/  IMAD.X R218, R218, 0x1, R0, P1 ;  /* 0x00000001dada7824 */ /* 0x004fca00008e0600 */
[----:B------:R0:W-:Y:S04]  /*235e0*/  STL [R1+0x5e0], R218 ;  /* 0x0005e0da01007387 */ /* 0x0001e80000100800 */
[----:B0-----:R-:W2:Y:S01]  /*235f0*/  LDL.LU R218, [R1+0x5c8] ;  /* 0x0005c80001da7983 */ /* 0x001ea20000300800 */
[----:B---3--:R-:W-:Y:S01]  /*23600*/  IADD3 R20, P1, R20, R12, RZ ;  /* 0x0000000c14147210 */ /* 0x008fe20007f3e0ff */
[----:B------:R-:W-:-:S04]  /*23610*/  IMAD.X R217, R217, 0x1, R0, P2 ;  /* 0x00000001d9d97824 */ /* 0x000fc800010e0600 */
[----:B------:R0:W-:Y:S04]  /*23620*/  STL [R1+0x5b4], R20 ;  /* 0x0005b41401007387 */ /* 0x0001e80000100800 */
[----:B0-----:R-:W3:Y:S04]  /*23630*/  LDL.LU R20, [R1+0xe1c] ;  /* 0x000e1c0001147983 */ /* 0x001ee80000300800 */
[----:B------:R0:W-:Y:S04]  /*23640*/  STL [R1+0x5d8], R217 ;  /* 0x0005d8d901007387 */ /* 0x0001e80000100800 */
[----:B0-----:R-:W3:Y:S01]  /*23650*/  LDL.LU R217, [R1+0x59c] ;  /* 0x00059c0001d97983 */ /* 0x001ee20000300800 */
[-C--:B----4-:R-:W-:Y:S01]  /*23660*/  IADD3 R15, P2, R15, R12.reuse, RZ ;  /* 0x0000000c0f0f7210 */ /* 0x090fe20007f5e0ff */
[----:B------:R-:W-:Y:S01]  /*23670*/  IMAD.X R17, R17, 0x1, R0, P3 ;  /* 0x0000000111117824 */ /* 0x000fe200018e0600 */
[----:B------:R-:W-:-:S03]  /*23680*/  IADD3 R219, P3, R219, R12, RZ ;  /* 0x0000000cdbdb7210 */ /* 0x000fc60007f7e0ff */
[----:B------:R-:W-:Y:S04]  /*23690*/  STL [R1+0x5ac], R15 ;  /* 0x0005ac0f01007387 */ /* 0x000fe80000100800 */
[----:B------:R-:W-:Y:S04]  /*236a0*/  STL [R1+0x5d0], R17 ;  /* 0x0005d01101007387 */ /* 0x000fe80000100800 */
[----:B------:R0:W-:Y:S04]  /*236b0*/  STL [R1+0x5a4], R219 ;  /* 0x0005a4db01007387 */ /* 0x0001e80000100800 */
[----:B0-----:R-:W4:Y:S04]  /*236c0*/  LDL.LU R219, [R1+0x594] ;  /* 0x0005940001db7983 */ /* 0x001f280000300800 */
[----:B------:R-:W4:Y:S01]  /*236d0*/  LDL.LU R15, [R1+0x5b8] ;  /* 0x0005b800010f7983 */ /* 0x000f220000300800 */
[----:B--2---:R-:W-:-:S05]  /*236e0*/  IMAD.X R218, R218, 0x1, R0, P4 ;  /* 0x00000001dada7824 */ /* 0x004fca00020e0600 */
[----:B------:R0:W-:Y:S04]  /*236f0*/  STL [R1+0x5c8], R218 ;  /* 0x0005c8da01007387 */ /* 0x0001e80000100800 */
[----:B0-----:R-:W2:Y:S01]  /*23700*/  LDL.LU R218, [R1+0x58c] ;  /* 0x00058c0001da7983 */ /* 0x001ea20000300800 */
[----:B---3--:R-:W-:-:S03]  /*23710*/  IADD3 R217, P4, R217, R12, RZ ;  /* 0x0000000cd9d97210 */ /* 0x008fc60007f9e0ff */
[----:B------:R-:W3:Y:S04]  /*23720*/  LDL.LU R12, [R1+0x5c0] ;  /* 0x0005c000010c7983 */ /* 0x000ee80000300800 */
[----:B------:R-:W2:Y:S04]  /*23730*/  LDL.LU R17, [R1+0x5b0] ;  /* 0x0005b00001117983 */ /* 0x000ea80000300800 */
[----:B------:R0:W-:Y:S04]  /*23740*/  STL [R1+0x59c], R217 ;  /* 0x00059cd901007387 */ /* 0x0001e80000100800 */
[----:B0-----:R-:W2:Y:S01]  /*23750*/  LDL.LU R217, [R1+0x584] ;  /* 0x0005840001d97983 */ /* 0x001ea20000300800 */
[----:B----4-:R-:W-:-:S02]  /*23760*/  IMAD.X R15, R15, 0x1, R0, P6 ;  /* 0x000000010f0f7824 */ /* 0x010fc400030e0600 */
[----:B---3--:R-:W-:-:S05]  /*23770*/  IMAD.X R12, R12, 0x1, R0, P5 ;  /* 0x000000010c0c7824 */ /* 0x008fca00028e0600 */
[----:B------:R0:W-:Y:S02]  /*23780*/  STL [R1+0x5c0], R12 ;  /* 0x0005c00c01007387 */ /* 0x0001e40000100800 */
[----:B0-----:R-:W0:Y:S02]  /*23790*/  LDC R12, c[0x0][0x238] ;  /* 0x00008e00ff0c7b82 */ /* 0x001e240000000800 */
[----:B0-----:R-:W-:-:S04]  /*237a0*/  IMAD.SHL.U32 R12, R12, 0x80, RZ ;  /* 0x000000800c0c7824 */ /* 0x001fc800078e00ff */
[----:B------:R-:W-:-:S05]  /*237b0*/  IMAD.SHL.U32 R12, R12, 0x2, RZ ;  /* 0x000000020c0c7824 */ /* 0x000fca00078e00ff */
[-C--:B------:R-:W-:Y:S02]  /*237c0*/  IADD3 R219, P5, R219, R12.reuse, RZ ;  /* 0x0000000cdbdb7210 */ /* 0x080fe40007fbe0ff */
[----:B--2---:R-:W-:-:S03]  /*237d0*/  IADD3 R218, P6, R218, R12, RZ ;  /* 0x0000000cdada7210 */ /* 0x004fc60007fde0ff */
[----:B------:R0:W-:Y:S04]  /*237e0*/  STL [R1+0x594], R219 ;  /* 0x000594db01007387 */ /* 0x0001e80000100800 */
[----:B0-----:R-:W2:Y:S04]  /*237f0*/  LDL.LU R219, [R1+0x5a8] ;  /* 0x0005a80001db7983 */ /* 0x001ea80000300800 */
[----:B------:R-:W-:Y:S04]  /*23800*/  STL [R1+0x5b8], R15 ;  /* 0x0005b80f01007387 */ /* 0x000fe80000100800 */
[----:B------:R0:W-:Y:S04]  /*23810*/  STL [R1+0x58c], R218 ;  /* 0x00058cda01007387 */ /* 0x0001e80000100800 */
[----:B0-----:R-:W3:Y:S01]  /*23820*/  LDL.LU R218, [R1+0x57c] ;  /* 0x00057c0001da7983 */ /* 0x001ee20000300800 */
[----:B------:R-:W-:Y:S01]  /*23830*/  IMAD.X R17, R17, 0x1, R0, P1 ;  /* 0x0000000111117824 */ /* 0x000fe200008e0600 */
[----:B------:R-:W-:-:S02]  /*23840*/  IADD3 R217, P1, R217, R12, RZ ;  /* 0x0000000cd9d97210 */ /* 0x000fc40007f3e0ff */
[----:B------:R-:W4:Y:S04]  /*23850*/  LDL.LU R15, [R1+0x574] ;  /* 0x00057400010f7983 */ /* 0x000f280000300800 */
[----:B------:R-:W-:Y:S04]  /*23860*/  STL [R1+0x5b0], R17 ;  /* 0x0005b01101007387 */ /* 0x000fe80000100800 */
[----:B------:R0:W-:Y:S04]  /*23870*/  STL [R1+0x584], R217 ;  /* 0x000584d901007387 */ /* 0x0001e80000100800 */
[----:B0-----:R-:W4:Y:S04]  /*23880*/  LDL.LU R217, [R1+0x598] ;  /* 0x0005980001d97983 */ /* 0x001f280000300800 */
[----:B------:R-:W4:Y:S01]  /*23890*/  LDL.LU R17, [R1+0x56c] ;  /* 0x00056c0001117983 */ /* 0x000f220000300800 */
[----:B--2---:R-:W-:-:S05]  /*238a0*/  IMAD.X R219, R219, 0x1, R0, P2 ;  /* 0x00000001dbdb7824 */ /* 0x004fca00010e0600 */
[----:B------:R0:W-:Y:S01]  /*238b0*/  STL [R1+0x5a8], R219 ;  /* 0x0005a8db01007387 */ /* 0x0001e20000100800 */
[----:B---3--:R-:W-:-:S03]  /*238c0*/  IADD3 R218, P2, R218, R12, RZ ;  /* 0x0000000cdada7210 */ /* 0x008fc60007f5e0ff */
[----:B0-----:R-:W2:Y:S04]  /*238d0*/  LDL.LU R219, [R1+0x590] ;  /* 0x0005900001db7983 */ /* 0x001ea80000300800 */
[----:B------:R-:W3:Y:S04]  /*238e0*/  LDL.LU R12, [R1+0x5a0] ;  /* 0x0005a000010c7983 */ /* 0x000ee80000300800 */
        /* <DEDUP_REMOVED lines=8> */
[----:B------:R-:W-:-:S05]  /*23970*/  IADD3 R15, P3, R15, R12, RZ ;  /* 0x0000000c0f0f7210 */ /* 0x000fca0007f7e0ff */
[----:B------:R-:W-:Y:S04]  /*23980*/  STL [R1+0x574], R15 ;  /* 0x0005740f01007387 */ /* 0x000fe80000100800 */
[----:B------:R0:W-:Y:S04]  /*23990*/  STL [R1+0x598], R217 ;  /* 0x000598d901007387 */ /* 0x0001e80000100800 */
[----:B0-----:R-:W3:Y:S01]  /*239a0*/  LDL.LU R217, [R1+0x55c] ;  /* 0x00055c0001d97983 */ /* 0x001ee20000300800 */
[-C--:B------:R-:W-:Y:S01]  /*239b0*/  IADD3 R17, P4, R17, R12.reuse, RZ ;  /* 0x0000000c11117210 */ /* 0x080fe20007f9e0ff */
[----:B--2---:R-:W-:Y:S01]  /*239c0*/  IMAD.X R219, R219, 0x1, R0, P5 ;  /* 0x00000001dbdb7824 */ /* 0x004fe200028e0600 */
[----:B------:R-:W-:-:S03]  /*239d0*/  IADD3 R20, P5, R20, R12, RZ ;  /* 0x0000000c14147210 */ /* 0x000fc60007fbe0ff */
[----:B------:R-:W-:Y:S04]  /*239e0*/  STL [R1+0x56c], R17 ;  /* 0x00056c1101007387 */ /* 0x000fe80000100800 */
[----:B------:R0:W-:Y:S04]  /*239f0*/  STL [R1+0x564], R20 ;  /* 0x0005641401007387 */ /* 0x0001e80000100800 */
[----:B------:R1:W-:Y:S04]  /*23a00*/  STL [R1+0x590], R219 ;  /* 0x000590db01007387 */ /* 0x0003e80000100800 */
[----:B0-----:R-:W2:Y:S01]  /*23a10*/  LDL.LU R20, [R1+0xe18] ;  /* 0x000e180001147983 */ /* 0x001ea20000300800 */
[----:B------:R-:W-:-:S03]  /*23a20*/  IMAD.X R218, R218, 0x1, R0, P6 ;  /* 0x00000001dada7824 */ /* 0x000fc600030e0600 */
[----:B------:R-:W4:Y:S04]  /*23a30*/  LDL.LU R15, [R1+0x578] ;  /* 0x00057800010f7983 */ /* 0x000f280000300800 */
[----:B------:R-:W4:Y:S04]  /*23a40*/  LDL.LU R17, [R1+0xd5c] ;  /* 0x000d5c0001117983 */ /* 0x000f280000300800 */
[----:B------:R0:W-:Y:S04]  /*23a50*/  STL [R1+0x588], R218 ;  /* 0x000588da01007387 */ /* 0x0001e80000100800 */
[----:B-1----:R-:W4:Y:S01]  /*23a60*/  LDL.LU R219, [R1+0x570] ;  /* 0x0005700001db7983 */ /* 0x002f220000300800 */
[----:B---3--:R-:W-:-:S03]  /*23a70*/  IADD3 R217, P6, R217, R12, RZ ;  /* 0x0000000cd9d97210 */ /* 0x008fc60007fde0ff */
[----:B------:R-:W3:Y:S04]  /*23a80*/  LDL.LU R12, [R1+0xd70] ;  /* 0x000d7000010c7983 */ /* 0x000ee80000300800 */
[----:B0-----:R-:W3:Y:S04]  /*23a90*/  LDL.LU R218, [R1+0x568] ;  /* 0x0005680001da7983 */ /* 0x001ee80000300800 */
[----:B------:R0:W-:Y:S01]  /*23aa0*/  STL [R1+0x55c], R217 ;  /* 0x00055cd901007387 */ /* 0x0001e20000100800 */
[----:B--2---:R-:W-:-:S05]  /*23ab0*/  IMAD.X R20, R20, 0x1, R0, P1 ;  /* 0x0000000114147824 */ /* 0x004fca00008e0600 */
[----:B------:R1:W-:Y:S01]  /*23ac0*/  STL [R1+0x580], R20 ;  /* 0x0005801401007387 */ /* 0x0003e20000100800 */
[--C-:B----4-:R-:W-:Y:S02]  /*23ad0*/  IMAD.X R15, R15, 0x1, R0.reuse, P2 ;  /* 0x000000010f0f7824 */ /* 0x110fe400010e0600 */
[----:B------:R-:W-:Y:S01]  /*23ae0*/  IMAD.X R219, R219, 0x1, R0, P3 ;  /* 0x00000001dbdb7824 */ /* 0x000fe200018e0600 */
[----:B0-----:R-:W2:Y:S01]  /*23af0*/  LDL.LU R217, [R1+0xd64] ;  /* 0x000d640001d97983 */ /* 0x001ea20000300800 */
[----:B-1----:R-:W0:Y:S02]  /*23b00*/  LDC R20, c[0x0][0x23c] ;  /* 0x00008f00ff147b82 */ /* 0x002e240000000800 */
[----:B0-----:R-:W-:-:S04]  /*23b10*/  IMAD.SHL.U32 R20, R20, 0x80, RZ ;  /* 0x0000008014147824 */ /* 0x001fc800078e00ff */
[----:B------:R-:W-:-:S05]  /*23b20*/  IMAD.SHL.U32 R20, R20, 0x2, RZ ;  /* 0x0000000214147824 */ /* 0x000fca00078e00ff */
[-C--:B------:R-:W-:Y:S02]  /*23b30*/  IADD3 R17, P2, R17, R20.reuse, RZ ;  /* 0x0000001411117210 */ /* 0x080fe40007f5e0ff */
[-C--:B------:R-:W-:Y:S02]  /*23b40*/  IADD3 R2, P3, R2, R20.reuse, RZ ;  /* 0x0000001402027210 */ /* 0x080fe40007f7e0ff */
[----:B---3--:R-:W-:-:S05]  /*23b50*/  IADD3 R12, P1, R12, R20, RZ ;  /* 0x000000140c0c7210 */ /* 0x008fca0007f3e0ff */
[----:B------:R-:W-:Y:S04]  /*23b60*/  STL [R1+0xd70], R12 ;  /* 0x000d700c01007387 */ /* 0x000fe80000100800 */
[----:B------:R-:W-:Y:S04]  /*23b70*/  STL [R1+0x578], R15 ;  /* 0x0005780f01007387 */ /* 0x000fe80000100800 */
[----:B------:R-:W-:Y:S04]  /*23b80*/  STL [R1+0xd5c], R17 ;  /* 0x000d5c1101007387 */ /* 0x000fe80000100800 */
[----:B------:R-:W-:Y:S04]  /*23b90*/  STL [R1+0x570], R219 ;  /* 0x000570db01007387 */ /* 0x000fe80000100800 */
[----:B------:R0:W-:Y:S04]  /*23ba0*/  STL [R1+0xd68], R2 ;  /* 0x000d680201007387 */ /* 0x0001e80000100800 */
[----:B0-----:R-:W3:Y:S01]  /*23bb0*/  LDL.LU R2, [R1+0xe14] ;  /* 0x000e140001027983 */ /* 0x001ee20000300800 */
[----:B------:R-:W-:Y:S01]  /*23bc0*/  IMAD.X R218, R218, 0x1, R0, P4 ;  /* 0x00000001dada7824 */ /* 0x000fe200020e0600 */
[----:B--2---:R-:W-:-:S04]  /*23bd0*/  IADD3 R217, P4, R217, R20, RZ ;  /* 0x00000014d9d97210 */ /* 0x004fc80007f9e0ff */
[----:B------:R0:W-:Y:S04]  /*23be0*/  STL [R1+0x568], R218 ;  /* 0x000568da01007387 */ /* 0x0001e80000100800 */
[----:B0-----:R-:W2:Y:S04]  /*23bf0*/  LDL.LU R218, [R1+0xd60] ;  /* 0x000d600001da7983 */ /* 0x001ea80000300800 */
[----:B------:R-:W4:Y:S04]  /*23c00*/  LDL.LU R12, [R1+0x558] ;  /* 0x00055800010c7983 */ /* 0x000f280000300800 */
[----:B------:R-:W4:Y:S04]  /*23c10*/  LDL.LU R15, [R1+0xd4c] ;  /* 0x000d4c00010f7983 */ /* 0x000f280000300800 */
[----:B------:R0:W-:Y:S04]  /*23c20*/  STL [R1+0xd64], R217 ;  /* 0x000d64d901007387 */ /* 0x0001e80000100800 */
[----:B0-----:R-:W4:Y:S01]  /*23c30*/  LDL.LU R217, [R1+0xd6c] ;  /* 0x000d6c0001d97983 */ /* 0x001f220000300800 */
[----:B---3--:R-:W-:-:S05]  /*23c40*/  IMAD.X R2, R2, 0x1, R0, P5 ;  /* 0x0000000102027824 */ /* 0x008fca00028e0600 */
[----:B------:R0:W-:Y:S04]  /*23c50*/  STL [R1+0x560], R2 ;  /* 0x0005600201007387 */ /* 0x0001e80000100800 */
[----:B0-----:R-:W3:Y:S01]  /*23c60*/  LDL.LU R2, [R1+0xe10] ;  /* 0x000e100001027983 */ /* 0x001ee20000300800 */
[----:B--2---:R-:W-:-:S03]  /*23c70*/  IADD3 R218, P5, R218, R20, RZ ;  /* 0x00000014dada7210 */ /* 0x004fc60007fbe0ff */
[----:B------:R-:W2:Y:S04]  /*23c80*/  LDL.LU R17, [R1+0x550] ;  /* 0x0005500001117983 */ /* 0x000ea80000300800 */
[----:B------:R-:W2:Y:S01]  /*23c90*/  LDL.LU R219, [R1+0x554] ;  /* 0x0005540001db7983 */ /* 0x000ea20000300800 */
[----:B----4-:R-:W-:Y:S01]  /*23ca0*/  IMAD.X R12, R12, 0x1, R0, P6 ;  /* 0x000000010c0c7824 */ /* 0x010fe200030e0600 */
[----:B------:R-:W-:Y:S02]  /*23cb0*/  IADD3 R15, P6, R15, R20, RZ ;  /* 0x000000140f0f7210 */ /* 0x000fe40007fde0ff */
[----:B------:R0:W-:Y:S04]  /*23cc0*/  STL [R1+0xd60], R218 ;  /* 0x000d60da01007387 */ /* 0x0001e80000100800 */
[----:B0-----:R-:W4:Y:S04]  /*23cd0*/  LDL.LU R218, [R1+0x548] ;  /* 0x0005480001da7983 */ /* 0x001f280000300800 */
[----:B------:R-:W-:Y:S04]  /*23ce0*/  STL [R1+0x558], R12 ;  /* 0x0005580c01007387 */ /* 0x000fe80000100800 */
[----:B------:R-:W-:Y:S01]  /*23cf0*/  STL [R1+0xd4c], R15 ;  /* 0x000d4c0f01007387 */ /* 0x000fe20000100800 */
[----:B---3--:R-:W-:-:S05]  /*23d00*/  IMAD.X R217, R217, 0x1, R2, P1 ;  /* 0x00000001d9d97824 */ /* 0x008fca00008e0602 */
[----:B------:R0:W-:Y:S04]  /*23d10*/  STL [R1+0xd6c], R217 ;  /* 0x000d6cd901007387 */ /* 0x0001e80000100800 */
[----:B0-----:R-:W3:Y:S01]  /*23d20*/  LDL.LU R217, [R1+0xd58] ;  /* 0x000d580001d97983 */ /* 0x001ee20000300800 */
[-C--:B--2---:R-:W-:Y:S01]  /*23d30*/  IADD3 R17, P1, R17, R20.reuse, RZ ;  /* 0x0000001411117210 */ /* 0x084fe20007f3e0ff */
[----:B------:R-:W-:Y:S01]  /*23d40*/  IMAD.X R219, R219, 0x1, R2, P2 ;  /* 0x00000001dbdb7824 */ /* 0x000fe200010e0602 */
[----:B----4-:R-:W-:-:S03]  /*23d50*/  IADD3 R218, P2, R218, R20, RZ ;  /* 0x00000014dada7210 */ /* 0x010fc60007f5e0ff */
[----:B------:R-:W-:Y:S04]  /*23d60*/  STL [R1+0x550], R17 ;  /* 0x0005501101007387 */ /* 0x000fe80000100800 */
        /* <DEDUP_REMOVED lines=8> */
[----:B------:R-:W3:Y:S04]  /*23df0*/  LDL.LU R17, [R1+0x530] ;  /* 0x0005300001117983 */ /* 0x000ee80000300800 */
[----:B0-----:R-:W3:Y:S01]  /*23e00*/  LDL.LU R217, [R1+0xd48] ;  /* 0x000d480001d97983 */ /* 0x001ee20000300800 */
[-C--:B--2---:R-:W-:Y:S01]  /*23e10*/  IADD3 R219, P3, R219, R20.reuse, RZ ;  /* 0x00000014dbdb7210 */ /* 0x084fe20007f7e0ff */
[----:B----4-:R-:W-:Y:S01]  /*23e20*/  IMAD.X R12, R12, 0x1, R2, P4 ;  /* 0x000000010c0c7824 */ /* 0x010fe200020e0602 */
[----:B------:R-:W-:-:S03]  /*23e30*/  IADD3 R15, P4, R15, R20, RZ ;  /* 0x000000140f0f7210 */ /* 0x000fc60007f9e0ff */
[----:B------:R0:W-:Y:S01]  /*23e40*/  STL [R1+0x540], R219 ;  /* 0x000540db01007387 */ /* 0x0001e20000100800 */
[----:B------:R-:W-:-:S03]  /*23e50*/  IMAD.X R218, R218, 0x1, R2, P5 ;  /* 0x00000001dada7824 */ /* 0x000fc600028e0602 */
[----:B0-----:R-:W2:Y:S04]  /*23e60*/  LDL.LU R219, [R1+0x528] ;  /* 0x0005280001db7983 */ /* 0x001ea80000300800 */
[----:B------:R-:W-:Y:S04]  /*23e70*/  STL [R1+0xd54], R12 ;  /* 0x000d540c01007387 */ /* 0x000fe80000100800 */
[----:B------:R-:W-:Y:S04]  /*23e80*/  STL [R1+0x538], R15 ;  /* 0x0005380f01007387 */ /* 0x000fe80000100800 */
[----:B------:R0:W-:Y:S04]  /*23e90*/  STL [R1+0xd50], R218 ;  /* 0x000d50da01007387 */ /* 0x0001e80000100800 */
[----:B0-----:R-:W4:Y:S01]  /*23ea0*/  LDL.LU R218, [R1+0x54c] ;  /* 0x00054c0001da7983 */ /* 0x001f220000300800 */
[----:B---3--:R-:W-:-:S05]  /*23eb0*/  IADD3 R17, P5, R17, R20, RZ ;  /* 0x0000001411117210 */ /* 0x008fca0007fbe0ff */
[----:B------:R-:W-:Y:S01]  /*23ec0*/  STL [R1+0x530], R17 ;  /* 0x0005301101007387 */ /* 0x000fe20000100800 */
[----:B------:R-:W-:-:S05]  /*23ed0*/  IMAD.X R217, R217, 0x1, R2, P6 ;  /* 0x00000001d9d97824 */ /* 0x000fca00030e0602 */
[----:B------:R0:W-:Y:S04]  /*23ee0*/  STL [R1+0xd48], R217 ;  /* 0x000d48d901007387 */ /* 0x0001e80000100800 */
[----:B0-----:R-:W3:Y:S04]  /*23ef0*/  LDL.LU R217, [R1+0x520] ;  /* 0x0005200001d97983 */ /* 0x001ee80000300800 */
[----:B------:R-:W3:Y:S01]  /*23f00*/  LDL.LU R12, [R1+0x544] ;  /* 0x00054400010c7983 */ /* 0x000ee20000300800 */
[----:B--2---:R-:W-:-:S03]  /*23f10*/  IADD3 R219, P6, R219, R20, RZ ;  /* 0x00000014dbdb7210 */ /* 0x004fc60007fde0ff */
[----:B------:R-:W2:Y:S04]  /*23f20*/  LDL.LU R15, [R1+0x518] ;  /* 0x00051800010f7983 */ /* 0x000ea80000300800 */
[----:B------:R0:W-:Y:S01]  /*23f30*/  STL [R1+0x528], R219 ;  /* 0x000528db01007387 */ /* 0x0001e20000100800 */
[----:B----4-:R-:W-:-:S03]  /*23f40*/  IMAD.X R218, R218, 0x1, R2, P1 ;  /* 0x00000001dada7824 */ /* 0x010fc600008e0602 */
[----:B0-----:R-:W4:Y:S04]  /*23f50*/  LDL.LU R219, [R1+0x53c] ;  /* 0x00053c0001db7983 */ /* 0x001f280000300800 */
[----:B------:R0:W-:Y:S04]  /*23f60*/  STL [R1+0x54c], R218 ;  /* 0x00054cda01007387 */ /* 0x0001e80000100800 */
[----:B------:R-:W4:Y:S04]  /*23f70*/  LDL.LU R17, [R1+0x510] ;  /* 0x0005100001117983 */ /* 0x000f280000300800 */
[----:B0-----:R-:W4:Y:S01]  /*23f80*/  LDL.LU R218, [R1+0x534] ;  /* 0x0005340001da7983 */ /* 0x001f220000300800 */
[----:B---3--:R-:W-:-:S05]  /*23f90*/  IADD3 R217, P1, R217, R20, RZ ;  /* 0x00000014d9d97210 */ /* 0x008fca0007f3e0ff */
[----:B------:R0:W-:Y:S04]  /*23fa0*/  STL [R1+0x520], R217 ;  /* 0x000520d901007387 */ /* 0x0001e80000100800 */
[----:B0-----:R-:W3:Y:S01]  /*23fb0*/  LDL.LU R217, [R1+0x508] ;  /* 0x0005080001d97983 */ /* 0x001ee20000300800 */
[--C-:B------:R-:W-:Y:S01]  /*23fc0*/  IMAD.X R12, R12, 0x1, R2.reuse, P2 ;  /* 0x000000010c0c7824 */ /* 0x100fe200010e0602 */
[-C--:B--2---:R-:W-:Y:S01]  /*23fd0*/  IADD3 R15, P2, R15, R20.reuse, RZ ;  /* 0x000000140f0f7210 */ /* 0x084fe20007f5e0ff */
[--C-:B----4-:R-:W-:Y:S01]  /*23fe0*/  IMAD.X R219, R219, 0x1, R2.reuse, P3 ;  /* 0x00000001dbdb7824 */ /* 0x110fe200018e0602 */
[----:B------:R-:W-:Y:S02]  /*23ff0*/  IADD3 R17, P3, R17, R20, RZ ;  /* 0x0000001411117210 */ /* 0x000fe40007f7e0ff */
[----:B------:R-:W-:Y:S04]  /*24000*/  STL [R1+0x544], R12 ;  /* 0x0005440c01007387 */ /* 0x000fe80000100800 */
[----:B------:R-:W-:Y:S04]  /*24010*/  STL [R1+0x518], R15 ;  /* 0x0005180f01007387 */ /* 0x000fe80000100800 */
[----:B------:R0:W-:Y:S01]  /*24020*/  STL [R1+0x53c], R219 ;  /* 0x00053cdb01007387 */ /* 0x0001e20000100800 */
[----:B------:R-:W-:-:S03]  /*24030*/  IMAD.X R218, R218, 0x1, R2, P4 ;  /* 0x00000001dada7824 */ /* 0x000fc600020e0602 */
[----:B0-----:R-:W2:Y:S04]  /*24040*/  LDL.LU R219, [R1+0x52c] ;  /* 0x00052c0001db7983 */ /* 0x001ea80000300800 */
[----:B------:R-:W-:Y:S04]  /*24050*/  STL [R1+0x510], R17 ;  /* 0x0005101101007387 */ /* 0x000fe80000100800 */
[----:B------:R0:W-:Y:S04]  /*24060*/  STL [R1+0x534], R218 ;  /* 0x000534da01007387 */ /* 0x0001e80000100800 */
[----:B0-----:R-:W4:Y:S04]  /*24070*/  LDL.LU R218, [R1+0x500] ;  /* 0x0005000001da7983 */ /* 0x001f280000300800 */
[----:B------:R-:W4:Y:S04]  /*24080*/  LDL.LU R12, [R1+0x524] ;  /* 0x00052400010c7983 */ /* 0x000f280000300800 */
[----:B------:R-:W4:Y:S01]  /*24090*/  LDL.LU R15, [R1+0x4f8] ;  /* 0x0004f800010f7983 */ /* 0x000f220000300800 */
[----:B---3--:R-:W-:-:S05]  /*240a0*/  IADD3 R217, P4, R217, R20, RZ ;  /* 0x00000014d9d97210 */ /* 0x008fca0007f9e0ff */
[----:B------:R0:W-:Y:S04]  /*240b0*/  STL [R1+0x508], R217 ;  /* 0x000508d901007387 */ /* 0x0001e80000100800 */
[----:B0-----:R-:W3:Y:S01]  /*240c0*/  LDL.LU R217, [R1+0x51c] ;  /* 0x00051c0001d97983 */ /* 0x001ee20000300800 */
[----:B--2---:R-:W-:-:S05]  /*240d0*/  IMAD.X R219, R219, 0x1, R2, P5 ;  /* 0x00000001dbdb7824 */ /* 0x004fca00028e0602 */
[----:B------:R0:W-:Y:S04]  /*240e0*/  STL [R1+0x52c], R219 ;  /* 0x00052cdb01007387 */ /* 0x0001e80000100800 */
[----:B------:R-:W2:Y:S01]  /*240f0*/  LDL.LU R17, [R1+0x4f0] ;  /* 0x0004f00001117983 */ /* 0x000ea20000300800 */
[-C--:B----4-:R-:W-:Y:S01]  /*24100*/  IADD3 R218, P5, R218, R20.reuse, RZ ;  /* 0x00000014dada7210 */ /* 0x090fe20007fbe0ff */
[--C-:B------:R-:W-:Y:S01]  /*24110*/  IMAD.X R12, R12, 0x1, R2.reuse, P6 ;  /* 0x000000010c0c7824 */ /* 0x100fe200030e0602 */
[----:B------:R-:W-:Y:S01]  /*24120*/  IADD3 R15, P6, R15, R20, RZ ;  /* 0x000000140f0f7210 */ /* 0x000fe20007fde0ff */
[----:B0-----:R-:W4:Y:S04]  /*24130*/  LDL.LU R219, [R1+0x514] ;  /* 0x0005140001db7983 */ /* 0x001f280000300800 */
[----:B------:R0:W-:Y:S04]  /*24140*/  STL [R1+0x500], R218 ;  /* 0x000500da01007387 */ /* 0x0001e80000100800 */
[----:B0-----:R-:W4:Y:S04]  /*24150*/  LDL.LU R218, [R1+0x4e8] ;  /* 0x0004e80001da7983 */ /* 0x001f280000300800 */
[----:B------:R-:W-:Y:S04]  /*24160*/  STL [R1+0x524], R12 ;  /* 0x0005240c01007387 */ /* 0x000fe80000100800 */
[----:B------:R-:W-:Y:S01]  /*24170*/  STL [R1+0x4f8], R15 ;  /* 0x0004f80f01007387 */ /* 0x000fe20000100800 */
[----:B---3--:R-:W-:-:S05]  /*24180*/  IMAD.X R217, R217, 0x1, R2, P1 ;  /* 0x00000001d9d97824 */ /* 0x008fca00008e0602 */
[----:B------:R0:W-:Y:S04]  /*24190*/  STL [R1+0x51c], R217 ;  /* 0x00051cd901007387 */ /* 0x0001e80000100800 */
[----:B0-----:R-:W3:Y:S01]  /*241a0*/  LDL.LU R217, [R1+0x50c] ;  /* 0x00050c0001d97983 */ /* 0x001ee20000300800 */
[----:B--2---:R-:W-:Y:S01]  /*241b0*/  IADD3 R17, P1, R17, R20, RZ ;  /* 0x0000001411117210 */ /* 0x004fe20007f3e0ff */
[----:B----4-:R-:W-:-:S04]  /*241c0*/  IMAD.X R219, R219, 0x1, R2, P2 ;  /* 0x00000001dbdb7824 */ /* 0x010fc800010e0602 */
[----:B------:R-:W-:Y:S04]  /*241d0*/  STL [R1+0x4f0], R17 ;  /* 0x0004f01101007387 */ /* 0x000fe80000100800 */
[----:B------:R0:W-:Y:S01]  /*241e0*/  STL [R1+0x514], R219 ;  /* 0x000514db01007387 */ /* 0x0001e20000100800 */
[----:B------:R-:W-:-:S03]  /*241f0*/  IADD3 R218, P2, R218, R20, RZ ;  /* 0x00000014dada7210 */ /* 0x000fc60007f5e0ff */
        /* <DEDUP_REMOVED lines=223> */
[----:B------:R-:W3:Y:S01]  /*24ff0*/  LDL.LU R17, [R1+0x3b0] ;  /* 0x0003b00001117983 */ /* 0x000ee20000300800 */
[----:B0-----:R-:W-:Y:S02]  /*25000*/  IMAD.MOV.U32 R217, RZ, RZ, R250 ;  /* 0x000000ffffd97224 */ /* 0x001fe400078e00fa */
[----:B------:R-:W-:Y:S02]  /*25010*/  IMAD.MOV.U32 R250, RZ, RZ, R249 ;  /* 0x000000fffffa7224 */ /* 0x000fe400078e00f9 */
[----:B------:R-:W-:Y:S02]  /*25020*/  IMAD.MOV.U32 R249, RZ, RZ, R246 ;  /* 0x000000fffff97224 */ /* 0x000fe400078e00f6 */
[----:B------:R-:W-:-:S02]  /*25030*/  IMAD.MOV.U32 R246, RZ, RZ, R245 ;  /* 0x000000fffff67224 */ /* 0x000fc400078e00f5 */
[----:B------:R-:W3:Y:S01]  /*25040*/  LDL.LU R245, [R1+0x3d4] ;  /* 0x0003d40001f57983 */ /* 0x000ee20000300800 */
        /* <DEDUP_REMOVED lines=10> */
[----:B---3--:R-:W-:Y:S01]  /*250f0*/  IADD3 R17, P5, R17, R20, RZ ;  /* 0x0000001411117210 */ /* 0x008fe20007fbe0ff */
[----:B------:R-:W-:-:S05]  /*25100*/  IMAD.X R245, R245, 0x1, R2, P6 ;  /* 0x00000001f5f57824 */ /* 0x000fca00030e0602 */
[----:B------:R0:W-:Y:S04]  /*25110*/  STL [R1+0x3d4], R245 ;  /* 0x0003d4f501007387 */ /* 0x0001e80000100800 */
[----:B------:R1:W-:Y:S01]  /*25120*/  STL [R1+0x3b0], R17 ;  /* 0x0003b01101007387 */ /* 0x0003e20000100800 */
[----:B0-----:R-:W-:-:S03]  /*25130*/  IMAD.MOV.U32 R245, RZ, RZ, R244 ;  /* 0x000000fffff57224 */ /* 0x001fc600078e00f4 */
[----:B------:R-:W3:Y:S01]  /*25140*/  LDL.LU R244, [R1+0x3a0] ;  /* 0x0003a00001f47983 */ /* 0x000ee20000300800 */
[----:B--2---:R-:W-:-:S03]  /*25150*/  IADD3 R219, P6, R219, R20, RZ ;  /* 0x00000014dbdb7210 */ /* 0x004fc60007fde0ff */
[----:B------:R-:W2:Y:S04]  /*25160*/  LDL.LU R12, [R1+0x3c4] ;  /* 0x0003c400010c7983 */ /* 0x000ea80000300800 */
[----:B------:R-:W2:Y:S04]  /*25170*/  LDL.LU R15, [R1+0x398] ;  /* 0x00039800010f7983 */ /* 0x000ea80000300800 */
[----:B------:R0:W-:Y:S01]  /*25180*/  STL [R1+0x3a8], R219 ;  /* 0x0003a8db01007387 */ /* 0x0001e20000100800 */
[----:B----4-:R-:W-:Y:S02]  /*25190*/  IMAD.X R218, R218, 0x1, R2, P1 ;  /* 0x00000001dada7824 */ /* 0x010fe400008e0602 */
[----:B-1----:R-:W-:Y:S01]  /*251a0*/  IMAD.MOV.U32 R17, RZ, RZ, R217 ;  /* 0x000000ffff117224 */ /* 0x002fe200078e00d9 */
[----:B0-----:R-:W4:Y:S04]  /*251b0*/  LDL.LU R219, [R1+0x3bc] ;  /* 0x0003bc0001db7983 */ /* 0x001f280000300800 */
[----:B------:R0:W-:Y:S04]  /*251c0*/  STL [R1+0x3cc], R218 ;  /* 0x0003ccda01007387 */ /* 0x0001e80000100800 */
[----:B------:R-:W4:Y:S01]  /*251d0*/  LDL.LU R217, [R1+0x3b4] ;  /* 0x0003b40001d97983 */ /* 0x000f220000300800 */
[----:B0-----:R-:W-:-:S02]  /*251e0*/  IMAD.MOV.U32 R218, RZ, RZ, R249 ;  /* 0x000000ffffda7224 */ /* 0x001fc400078e00f9 */
[----:B------:R-:W-:Y:S02]  /*251f0*/  IMAD.MOV.U32 R249, RZ, RZ, R246 ;  /* 0x000000fffff97224 */ /* 0x000fe400078e00f6 */
[----:B------:R-:W4:Y:S01]  /*25200*/  LDL.LU R246, [R1+0x388] ;  /* 0x0003880001f67983 */ /* 0x000f220000300800 */
[----:B---3--:R-:W-:-:S05]  /*25210*/  IADD3 R244, P1, R244, R20, RZ ;  /* 0x00000014f4f47210 */ /* 0x008fca0007f3e0ff */
[----:B------:R0:W-:Y:S04]  /*25220*/  STL [R1+0x3a0], R244 ;  /* 0x0003a0f401007387 */ /* 0x0001e80000100800 */
[----:B0-----:R-:W3:Y:S01]  /*25230*/  LDL.LU R244, [R1+0x3ac] ;  /* 0x0003ac0001f47983 */ /* 0x001ee20000300800 */
[--C-:B--2---:R-:W-:Y:S01]  /*25240*/  IMAD.X R12, R12, 0x1, R2.reuse, P2 ;  /* 0x000000010c0c7824 */ /* 0x104fe200010e0602 */
[-C--:B------:R-:W-:Y:S01]  /*25250*/  IADD3 R15, P2, R15, R20.reuse, RZ ;  /* 0x000000140f0f7210 */ /* 0x080fe20007f5e0ff */
[--C-:B----4-:R-:W-:Y:S01]  /*25260*/  IMAD.X R219, R219, 0x1, R2.reuse, P3 ;  /* 0x00000001dbdb7824 */ /* 0x110fe200018e0602 */
[-C--:B------:R-:W-:Y:S01]  /*25270*/  IADD3 R17, P3, R17, R20.reuse, RZ ;  /* 0x0000001411117210 */ /* 0x080fe20007f7e0ff */
[----:B------:R-:W-:Y:S01]  /*25280*/  IMAD.X R217, R217, 0x1, R2, P4 ;  /* 0x00000001d9d97824 */ /* 0x000fe200020e0602 */
[----:B------:R-:W-:Y:S04]  /*25290*/  STL [R1+0x3c4], R12 ;  /* 0x0003c40c01007387 */ /* 0x000fe80000100800 */
[----:B------:R-:W-:Y:S04]  /*252a0*/  STL [R1+0x398], R15 ;  /* 0x0003980f01007387 */ /* 0x000fe80000100800 */
[----:B------:R0:W-:Y:S01]  /*252b0*/  STL [R1+0x3bc], R219 ;  /* 0x0003bcdb01007387 */ /* 0x0001e20000100800 */
[----:B------:R-:W-:-:S03]  /*252c0*/  IADD3 R246, P4, R246, R20, RZ ;  /* 0x00000014f6f67210 */ /* 0x000fc60007f9e0ff */
[----:B0-----:R-:W2:Y:S04]  /*252d0*/  LDL.LU R219, [R1+0x380] ;  /* 0x0003800001db7983 */ /* 0x001ea80000300800 */
[----:B------:R-:W-:Y:S04]  /*252e0*/  STL [R1+0x390], R17 ;  /* 0x0003901101007387 */ /* 0x000fe80000100800 */
[----:B------:R0:W-:Y:S04]  /*252f0*/  STL [R1+0x388], R246 ;  /* 0x000388f601007387 */ /* 0x0001e80000100800 */
[----:B------:R-:W-:Y:S01]  /*25300*/  STL [R1+0x3b4], R217 ;  /* 0x0003b4d901007387 */ /* 0x000fe20000100800 */
[----:B0-----:R-:W-:-:S03]  /*25310*/  IMAD.MOV.U32 R246, RZ, RZ, R245 ;  /* 0x000000fffff67224 */ /* 0x001fc600078e00f5 */
[----:B------:R-:W4:Y:S01]  /*25320*/  LDL.LU R245, [R1+0x3a4] ;  /* 0x0003a40001f57983 */ /* 0x000f220000300800 */
[----:B---3--:R-:W-:-:S05]  /*25330*/  IMAD.X R244, R244, 0x1, R2, P5 ;  /* 0x00000001f4f47824 */ /* 0x008fca00028e0602 */
[----:B------:R0:W-:Y:S04]  /*25340*/  STL [R1+0x3ac], R244 ;  /* 0x0003acf401007387 */ /* 0x0001e80000100800 */
[----:B0-----:R-:W3:Y:S04]  /*25350*/  LDL.LU R244, [R1+0x378] ;  /* 0x0003780001f47983 */ /* 0x001ee80000300800 */
[----:B------:R-:W3:Y:S04]  /*25360*/  LDL.LU R12, [R1+0x39c] ;  /* 0x00039c00010c7983 */ /* 0x000ee80000300800 */
[----:B------:R-:W3:Y:S01]  /*25370*/  LDL.LU R217, [R1+0x370] ;  /* 0x0003700001d97983 */ /* 0x000ee20000300800 */
[----:B--2---:R-:W-:Y:S01]  /*25380*/  IADD3 R219, P5, R219, R20, RZ ;  /* 0x00000014dbdb7210 */ /* 0x004fe20007fbe0ff */
[----:B------:R-:W-:-:S04]  /*25390*/  IMAD.MOV.U32 R17, RZ, RZ, R218 ;  /* 0x000000ffff117224 */ /* 0x000fc800078e00da */
[----:B------:R0:W-:Y:S04]  /*253a0*/  STL [R1+0x380], R219 ;  /* 0x000380db01007387 */ /* 0x0001e80000100800 */
[----:B------:R-:W2:Y:S01]  /*253b0*/  LDL.LU R15, [R1+0x394] ;  /* 0x00039400010f7983 */ /* 0x000ea20000300800 */
[----:B----4-:R-:W-:-:S03]  /*253c0*/  IMAD.X R245, R245, 0x1, R2, P6 ;  /* 0x00000001f5f57824 */ /* 0x010fc600030e0602 */
[----:B0-----:R-:W4:Y:S04]  /*253d0*/  LDL.LU R219, [R1+0x368] ;  /* 0x0003680001db7983 */ /* 0x001f280000300800 */
[----:B------:R-:W4:Y:S04]  /*253e0*/  LDL.LU R218, [R1+0x38c] ;  /* 0x00038c0001da7983 */ /* 0x000f280000300800 */
[----:B------:R0:W-:Y:S04]  /*253f0*/  STL [R1+0x3a4], R245 ;  /* 0x0003a4f501007387 */ /* 0x0001e80000100800 */
[----:B0-----:R-:W4:Y:S01]  /*25400*/  LDL.LU R245, [R1+0x360] ;  /* 0x0003600001f57983 */ /* 0x001f220000300800 */
[-C--:B---3--:R-:W-:Y:S01]  /*25410*/  IADD3 R244, P6, R244, R20.reuse, RZ ;  /* 0x00000014f4f47210 */ /* 0x088fe20007fde0ff */
[----:B------:R-:W-:Y:S01]  /*25420*/  IMAD.X R12, R12, 0x1, R2, P1 ;  /* 0x000000010c0c7824 */ /* 0x000fe200008e0602 */
[----:B------:R-:W-:-:S03]  /*25430*/  IADD3 R217, P1, R217, R20, RZ ;  /* 0x00000014d9d97210 */ /* 0x000fc60007f3e0ff */
[----:B------:R0:W-:Y:S04]  /*25440*/  STL [R1+0x378], R244 ;  /* 0x000378f401007387 */ /* 0x0001e80000100800 */
[----:B0-----:R0:W5:Y:S04]  /*25450*/  LDL.LU R244, [R1+0xe0c] ;  /* 0x000e0c0001f47983 */ /* 0x0011680000300800 */
[----:B------:R-:W-:Y:S04]  /*25460*/  STL [R1+0x39c], R12 ;  /* 0x00039c0c01007387 */ /* 0x000fe80000100800 */
[----:B------:R1:W-:Y:S04]  /*25470*/  STL [R1+0x370], R217 ;  /* 0x000370d901007387 */ /* 0x0003e80000100800 */
[----:B-1----:R-:W3:Y:S01]  /*25480*/  LDL.LU R217, [R1+0x384] ;  /* 0x0003840001d97983 */ /* 0x002ee20000300800 */
[--C-:B--2---:R-:W-:Y:S01]  /*25490*/  IMAD.X R15, R15, 0x1, R2.reuse, P2 ;  /* 0x000000010f0f7824 */ /* 0x104fe200010e0602 */
[-C--:B----4-:R-:W-:Y:S01]  /*254a0*/  IADD3 R219, P2, R219, R20.reuse, RZ ;  /* 0x00000014dbdb7210 */ /* 0x090fe20007f5e0ff */
[----:B------:R-:W-:Y:S01]  /*254b0*/  IMAD.X R218, R218, 0x1, R2, P3 ;  /* 0x00000001dada7824 */ /* 0x000fe200018e0602 */
[----:B------:R-:W-:-:S02]  /*254c0*/  IADD3 R245, P3, R245, R20, RZ ;  /* 0x00000014f5f57210 */ /* 0x000fc40007f7e0ff */
[----:B------:R-:W-:Y:S04]  /*254d0*/  STL [R1+0x394], R15 ;  /* 0x0003940f01007387 */ /* 0x000fe80000100800 */
[----:B------:R1:W-:Y:S04]  /*254e0*/  STL [R1+0x368], R219 ;  /* 0x000368db01007387 */ /* 0x0003e80000100800 */
[----:B-1----:R-:W2:Y:S04]  /*254f0*/  LDL.LU R219, [R1+0x37c] ;  /* 0x00037c0001db7983 */ /* 0x002ea80000300800 */
[----:B------:R-:W-:Y:S04]  /*25500*/  STL [R1+0x38c], R218 ;  /* 0x00038cda01007387 */ /* 0x000fe80000100800 */
[----:B------:R1:W-:Y:S04]  /*25510*/  STL [R1+0x360], R245 ;  /* 0x000360f501007387 */ /* 0x0003e80000100800 */
[----:B-1----:R-:W4:Y:S04]  /*25520*/  LDL.LU R245, [R1+0x350] ;  /* 0x0003500001f57983 */ /* 0x002f280000300800 */
[----:B------:R-:W4:Y:S04]  /*25530*/  LDL.LU R12, [R1+0x374] ;  /* 0x00037400010c7983 */ /* 0x000f280000300800 */
[----:B------:R-:W4:Y:S01]  /*25540*/  LDL.LU R218, [R1+0x348] ;  /* 0x0003480001da7983 */ /* 0x000f220000300800 */
[----:B---3--:R-:W-:-:S05]  /*25550*/  IMAD.X R217, R217, 0x1, R2, P4 ;  /* 0x00000001d9d97824 */ /* 0x008fca00020e0602 */
[----:B------:R1:W-:Y:S02]  /*25560*/  STL [R1+0x384], R217 ;  /* 0x000384d901007387 */ /* 0x0003e40000100800 */
[----:B-1----:R-:W-:Y:S02]  /*25570*/  IMAD.MOV.U32 R217, RZ, RZ, R216 ;  /* 0x000000ffffd97224 */ /* 0x002fe400078e00d8 */
[----:B------:R-:W-:Y:S02]  /*25580*/  IMAD.MOV.U32 R216, RZ, RZ, R19 ;  /* 0x000000ffffd87224 */ /* 0x000fe400078e0013 */
[----:B------:R-:W-:Y:S02]  /*25590*/  IMAD.MOV.U32 R19, RZ, RZ, R23 ;  /* 0x000000ffff137224 */ /* 0x000fe400078e0017 */
[----:B------:R-:W-:Y:S02]  /*255a0*/  IMAD.MOV.U32 R23, RZ, RZ, R21 ;  /* 0x000000ffff177224 */ /* 0x000fe400078e0015 */
[----:B------:R-:W-:-:S02]  /*255b0*/  IMAD.MOV.U32 R21, RZ, RZ, R252 ;  /* 0x000000ffff157224 */ /* 0x000fc400078e00fc */
[----:B------:R-:W3:Y:S01]  /*255c0*/  LDL.LU R252, [R1+0x36c] ;  /* 0x00036c0001fc7983 */ /* 0x000ee20000300800 */
[-C--:B------:R-:W-:Y:S01]  /*255d0*/  IADD3 R17, P4, R17, R20.reuse, RZ ;  /* 0x0000001411117210 */ /* 0x080fe20007f9e0ff */
[--C-:B--2---:R-:W-:Y:S02]  /*255e0*/  IMAD.X R219, R219, 0x1, R2.reuse, P5 ;  /* 0x00000001dbdb7824 */ /* 0x104fe400028e0602 */
[----:B------:R-:W2:Y:S04]  /*255f0*/  LDL.LU R15, [R1+0x340] ;  /* 0x00034000010f7983 */ /* 0x000ea80000300800 */
[----:B------:R1:W-:Y:S01]  /*25600*/  STL [R1+0x358], R17 ;  /* 0x0003581101007387 */ /* 0x0003e20000100800 */
[-C--:B----4-:R-:W-:Y:S01]  /*25610*/  IADD3 R245, P5, R245, R20.reuse, RZ ;  /* 0x00000014f5f57210 */ /* 0x090fe20007fbe0ff */
[--C-:B------:R-:W-:Y:S01]  /*25620*/  IMAD.X R12, R12, 0x1, R2.reuse, P6 ;  /* 0x000000010c0c7824 */ /* 0x100fe200030e0602 */
[----:B------:R-:W-:Y:S01]  /*25630*/  IADD3 R218, P6, R218, R20, RZ ;  /* 0x00000014dada7210 */ /* 0x000fe20007fde0ff */
[----:B-1----:R-:W4:Y:S04]  /*25640*/  LDL.LU R17, [R1+0x364] ;  /* 0x0003640001117983 */ /* 0x002f280000300800 */
[----:B------:R1:W-:Y:S04]  /*25650*/  STL [R1+0x37c], R219 ;  /* 0x00037cdb01007387 */ /* 0x0003e80000100800 */
[----:B-1----:R-:W4:Y:S04]  /*25660*/  LDL.LU R219, [R1+0x338] ;  /* 0x0003380001db7983 */ /* 0x002f280000300800 */
[----:B------:R1:W-:Y:S04]  /*25670*/  STL [R1+0x350], R245 ;  /* 0x000350f501007387 */ /* 0x0003e80000100800 */
[----:B-1----:R0:W5:Y:S04]  /*25680*/  LDL.LU R245, [R1+0xe08] ;  /* 0x000e080001f57983 */ /* 0x0021680000300800 */
[----:B------:R-:W-:Y:S04]  /*25690*/  STL [R1+0x374], R12 ;  /* 0x0003740c01007387 */ /* 0x000fe80000100800 */
[----:B------:R1:W-:Y:S04]  /*256a0*/  STL [R1+0x348], R218 ;  /* 0x000348da01007387 */ /* 0x0003e80000100800 */
[----:B-1----:R-:W4:Y:S01]  /*256b0*/  LDL.LU R218, [R1+0x35c] ;  /* 0x00035c0001da7983 */ /* 0x002f220000300800 */
[----:B---3--:R-:W-:-:S05]  /*256c0*/  IMAD.X R252, R252, 0x1, R2, P1 ;  /* 0x00000001fcfc7824 */ /* 0x008fca00008e0602 */
[----:B------:R1:W-:Y:S02]  /*256d0*/  STL [R1+0x36c], R252 ;  /* 0x00036cfc01007387 */ /* 0x0003e40000100800 */
[----:B-1----:R-:W-:Y:S02]  /*256e0*/  IMAD.MOV.U32 R252, RZ, RZ, R250 ;  /* 0x000000fffffc7224 */ /* 0x002fe400078e00fa */
[----:B------:R-:W3:Y:S01]  /*256f0*/  LDL.LU R250, [R1+0x330] ;  /* 0x0003300001fa7983 */ /* 0x000ee20000300800 */
[----:B--2---:R-:W-:Y:S01]  /*25700*/  IADD3 R15, P1, R15, R20, RZ ;  /* 0x000000140f0f7210 */ /* 0x004fe20007f3e0ff */
[----:B----4-:R-:W-:-:S04]  /*25710*/  IMAD.X R17, R17, 0x1, R2, P2 ;  /* 0x0000000111117824 */ /* 0x010fc800010e0602 */
[----:B------:R-:W-:Y:S04]  /*25720*/  STL [R1+0x340], R15 ;  /* 0x0003400f01007387 */ /* 0x000fe80000100800 */
[----:B------:R1:W-:Y:S01]  /*25730*/  STL [R1+0x364], R17 ;  /* 0x0003641101007387 */ /* 0x0003e20000100800 */
[----:B------:R-:W-:-:S03]  /*25740*/  IADD3 R219, P2, R219, R20, RZ ;  /* 0x00000014dbdb7210 */ /* 0x000fc60007f5e0ff */
[----:B-1----:R-:W2:Y:S04]  /*25750*/  LDL.LU R17, [R1+0x328] ;  /* 0x0003280001117983 */ /* 0x002ea80000300800 */
[----:B------:R-:W4:Y:S04]  /*25760*/  LDL.LU R12, [R1+0x34c] ;  /* 0x00034c00010c7983 */ /* 0x000f280000300800 */
[----:B------:R-:W4:Y:S04]  /*25770*/  LDL.LU R15, [R1+0x320] ;  /* 0x00032000010f7983 */ /* 0x000f280000300800 */
[----:B------:R1:W-:Y:S04]  /*25780*/  STL [R1+0x338], R219 ;  /* 0x000338db01007387 */ /* 0x0003e80000100800 */
[----:B-1----:R-:W4:Y:S01]  /*25790*/  LDL.LU R219, [R1+0x344] ;  /* 0x0003440001db7983 */ /* 0x002f220000300800 */
[----:B------:R-:W-:-:S05]  /*257a0*/  IMAD.X R218, R218, 0x1, R2, P3 ;  /* 0x00000001dada7824 */ /* 0x000fca00018e0602 */
[----:B------:R1:W-:Y:S02]  /*257b0*/  STL [R1+0x35c], R218 ;  /* 0x00035cda01007387 */ /* 0x0003e40000100800 */
[----:B-1----:R-:W-:Y:S02]  /*257c0*/  IMAD.MOV.U32 R218, RZ, RZ, R217 ;  /* 0x000000ffffda7224 */ /* 0x002fe400078e00d9 */
[----:B------:R-:W-:Y:S02]  /*257d0*/  IMAD.MOV.U32 R217, RZ, RZ, R216 ;  /* 0x000000ffffd97224 */ /* 0x000fe400078e00d8 */
[----:B------:R-:W-:Y:S02]  /*257e0*/  IMAD.MOV.U32 R216, RZ, RZ, R19 ;  /* 0x000000ffffd87224 */ /* 0x000fe400078e0013 */
[----:B------:R-:W-:Y:S02]  /*257f0*/  IMAD.MOV.U32 R19, RZ, RZ, R23 ;  /* 0x000000ffff137224 */ /* 0x000fe400078e0017 */
[----:B------:R-:W-:-:S02]  /*25800*/  IMAD.MOV.U32 R23, RZ, RZ, R21 ;  /* 0x000000ffff177224 */ /* 0x000fc400078e0015 */
[----:B------:R-:W4:Y:S01]  /*25810*/  LDL.LU R21, [R1+0x318] ;  /* 0x0003180001157983 */ /* 0x000f220000300800 */
[----:B---3--:R-:W-:-:S03]  /*25820*/  IADD3 R250, P3, R250, R20, RZ ;  /* 0x00000014fafa7210 */ /* 0x008fc60007f7e0ff */
[----:B------:R-:W3:Y:S04]  /*25830*/  LDL.LU R20, [R1+0x354] ;  /* 0x0003540001147983 */ /* 0x000ee80000300800 */
[----:B------:R1:W-:Y:S02]  /*25840*/  STL [R1+0x330], R250 ;  /* 0x000330fa01007387 */ /* 0x0003e40000100800 */
[----:B-1----:R-:W-:Y:S02]  /*25850*/  IMAD.MOV.U32 R250, RZ, RZ, R249 ;  /* 0x000000fffffa7224 */ /* 0x002fe400078e00f9 */
[----:B------:R-:W4:Y:S01]  /*25860*/  LDL.LU R249, [R1+0x33c] ;  /* 0x00033c0001f97983 */ /* 0x000f220000300800 */
[----:B---3--:R-:W-:-:S05]  /*25870*/  IMAD.X R20, R20, 0x1, R2, P4 ;  /* 0x0000000114147824 */ /* 0x008fca00020e0602 */
[----:B------:R1:W-:Y:S02]  /*25880*/  STL [R1+0x354], R20 ;  /* 0x0003541401007387 */ /* 0x0003e40000100800 */
[----:B-1----:R-:W1:Y:S02]  /*25890*/  LDC R20, c[0x0][0x23c] ;  /* 0x00008f00ff147b82 */ /* 0x002e640000000800 */
[----:B-1----:R-:W-:-:S04]  /*258a0*/  IMAD.SHL.U32 R20, R20, 0x80, RZ ;  /* 0x0000008014147824 */ /* 0x002fc800078e00ff */
[----:B------:R-:W-:-:S05]  /*258b0*/  IMAD.SHL.U32 R20, R20, 0x2, RZ ;  /* 0x0000000214147824 */ /* 0x000fca00078e00ff */
[----:B--2---:R-:W-:-:S05]  /*258c0*/  IADD3 R17, P4, R17, R20, RZ ;  /* 0x0000001411117210 */ /* 0x004fca0007f9e0ff */
[----:B------:R1:W-:Y:S04]  /*258d0*/  STL [R1+0x328], R17 ;  /* 0x0003281101007387 */ /* 0x0003e80000100800 */
[----:B-1----:R-:W2:Y:S01]  /*258e0*/  LDL.LU R17, [R1+0x310] ;  /* 0x0003100001117983 */ /* 0x002ea20000300800 */
[--C-:B----4-:R-:W-:Y:S01]  /*258f0*/  IMAD.X R12, R12, 0x1, R2.reuse, P5 ;  /* 0x000000010c0c7824 */ /* 0x110fe200028e0602 */
[-C--:B------:R-:W-:Y:S01]  /*25900*/  IADD3 R15, P5, R15, R20.reuse, RZ ;  /* 0x000000140f0f7210 */ /* 0x080fe20007fbe0ff */
[--C-:B------:R-:W-:Y:S01]  /*25910*/  IMAD.X R219, R219, 0x1, R2.reuse, P6 ;  /* 0x00000001dbdb7824 */ /* 0x100fe200030e0602 */
[----:B------:R-:W-:Y:S02]  /*25920*/  IADD3 R21, P6, R21, R20, RZ ;  /* 0x0000001415157210 */ /* 0x000fe40007fde0ff */
[----:B------:R-:W-:Y:S04]  /*25930*/  STL [R1+0x34c], R12 ;  /* 0x00034c0c01007387 */ /* 0x000fe80000100800 */
[----:B------:R-:W-:Y:S04]  /*25940*/  STL [R1+0x320], R15 ;  /* 0x0003200f01007387 */ /* 0x000fe80000100800 */
[----:B------:R1:W-:Y:S01]  /*25950*/  STL [R1+0x344], R219 ;  /* 0x000344db01007387 */ /* 0x0003e20000100800 */
[----:B------:R-:W-:-:S03]  /*25960*/  IMAD.X R249, R249, 0x1, R2, P1 ;  /* 0x00000001f9f97824 */ /* 0x000fc600008e0602 */
[----:B-1----:R-:W3:Y:S04]  /*25970*/  LDL.LU R219, [R1+0x308] ;  /* 0x0003080001db7983 */ /* 0x002ee80000300800 */
[----:B------:R1:W-:Y:S02]  /*25980*/  STL [R1+0x318], R21 ;  /* 0x0003181501007387 */ /* 0x0003e40000100800 */
[----:B-1----:R-:W-:Y:S02]  /*25990*/  IMAD.MOV.U32 R21, RZ, RZ, R252 ;  /* 0x000000ffff157224 */ /* 0x002fe400078e00fc */
[----:B------:R-:W4:Y:S04]  /*259a0*/  LDL.LU R252, [R1+0x32c] ;  /* 0x00032c0001fc7983 */ /* 0x000f280000300800 */
[----:B------:R-:W3:Y:S04]  /*259b0*/  LDL.LU R12, [R1+0x300] ;  /* 0x00030000010c7983 */ /* 0x000ee80000300800 */
[----:B------:R1:W-:Y:S02]  /*259c0*/  STL [R1+0x33c], R249 ;  /* 0x00033cf901007387 */ /* 0x0003e40000100800 */
[----:B-1----:R-:W-:-:S02]  /*259d0*/  IMAD.MOV.U32 R249, RZ, RZ, R246 ;  /* 0x000000fffff97224 */ /* 0x002fc400078e00f6 */
[----:B------:R-:W3:Y:S01]  /*259e0*/  LDL.LU R246, [R1+0x324] ;  /* 0x0003240001f67983 */ /* 0x000ee20000300800 */
[----:B--2---:R-:W-:-:S03]  /*259f0*/  IADD3 R17, P1, R17, R20, RZ ;  /* 0x0000001411117210 */ /* 0x004fc60007f3e0ff */
[----:B------:R-:W2:Y:S04]  /*25a00*/  LDL.LU R20, [R1+0x334] ;  /* 0x0003340001147983 */ /* 0x000ea80000300800 */
[----:B------:R-:W2:Y:S04]  /*25a10*/  LDL.LU R15, [R1+0x2f8] ;  /* 0x0002f800010f7983 */ /* 0x000ea80000300800 */
[----:B------:R1:W-:Y:S04]  /*25a20*/  STL [R1+0x310], R17 ;  /* 0x0003101101007387 */ /* 0x0003e80000100800 */
[----:B-1----:R-:W2:Y:S01]  /*25a30*/  LDL.LU R17, [R1+0x31c] ;  /* 0x00031c0001117983 */ /* 0x002ea20000300800 */
[----:B----4-:R-:W-:-:S02]  /*25a40*/  IMAD.X R252, R252, 0x1, R2, P3 ;  /* 0x00000001fcfc7824 */ /* 0x010fc400018e0602 */
[--C-:B---3--:R-:W-:Y:S02]  /*25a50*/  IMAD.X R246, R246, 0x1, R2.reuse, P4 ;  /* 0x00000001f6f67824 */ /* 0x108fe400020e0602 */
[----:B--2---:R-:W-:-:S05]  /*25a60*/  IMAD.X R20, R20, 0x1, R2, P2 ;  /* 0x0000000114147824 */ /* 0x004fca00010e0602 */
[----:B------:R1:W-:Y:S02]  /*25a70*/  STL [R1+0x334], R20 ;  /* 0x0003341401007387 */ /* 0x0003e40000100800 */
[----:B-1----:R-:W1:Y:S02]  /*25a80*/  LDC R20, c[0x0][0x23c] ;  /* 0x00008f00ff147b82 */ /* 0x002e640000000800 */
[----:B-1----:R-:W-:-:S04]  /*25a90*/  IMAD.SHL.U32 R20, R20, 0x80, RZ ;  /* 0x0000008014147824 */ /* 0x002fc800078e00ff */
[----:B------:R-:W-:-:S05]  /*25aa0*/  IMAD.SHL.U32 R20, R20, 0x2, RZ ;  /* 0x0000000214147824 */ /* 0x000fca00078e00ff */
[----:B------:R-:W-:-:S05]  /*25ab0*/  IADD3 R219, P2, R219, R20, RZ ;  /* 0x00000014dbdb7210 */ /* 0x000fca0007f5e0ff */
[----:B------:R1:W-:Y:S01]  /*25ac0*/  STL [R1+0x308], R219 ;  /* 0x000308db01007387 */ /* 0x0003e20000100800 */
[----:B------:R-:W-:Y:S01]  /*25ad0*/  IADD3 R12, P3, R12, R20, RZ ;  /* 0x000000140c0c7210 */ /* 0x000fe20007f7e0ff */
[----:B-1----:R-:W-:Y:S02]  /*25ae0*/  IMAD.MOV.U32 R219, RZ, RZ, R218 ;  /* 0x000000ffffdb7224 */ /* 0x002fe400078e00da */
[----:B------:R-:W-:Y:S02]  /*25af0*/  IMAD.MOV.U32 R218, RZ, RZ, R217 ;  /* 0x000000ffffda7224 */ /* 0x000fe400078e00d9 */
[----:B------:R-:W-:Y:S02]  /*25b00*/  IMAD.MOV.U32 R217, RZ, RZ, R216 ;  /* 0x000000ffffd97224 */ /* 0x000fe400078e00d8 */
[----:B------:R-:W-:Y:S02]  /*25b10*/  IMAD.MOV.U32 R216, RZ, RZ, R19 ;  /* 0x000000ffffd87224 */ /* 0x000fe400078e0013 */
[----:B------:R-:W2:Y:S04]  /*25b20*/  LDL.LU R19, [R1+0x2f0] ;  /* 0x0002f00001137983 */ /* 0x000ea80000300800 */
[----:B------:R1:W-:Y:S02]  /*25b30*/  STL [R1+0x32c], R252 ;  /* 0x00032cfc01007387 */ /* 0x0003e40000100800 */
[----:B-1----:R-:W-:-:S02]  /*25b40*/  IMAD.MOV.U32 R252, RZ, RZ, R250 ;  /* 0x000000fffffc7224 */ /* 0x002fc400078e00fa */
[----:B------:R-:W3:Y:S04]  /*25b50*/  LDL.LU R250, [R1+0x314] ;  /* 0x0003140001fa7983 */ /* 0x000ee80000300800 */
[----:B------:R1:W-:Y:S04]  /*25b60*/  STL [R1+0x324], R246 ;  /* 0x000324f601007387 */ /* 0x0003e80000100800 */
[----:B------:R4:W-:Y:S04]  /*25b70*/  STL [R1+0x300], R12 ;  /* 0x0003000c01007387 */ /* 0x0009e80000100800 */
[----:B-1----:R-:W3:Y:S01]  /*25b80*/  LDL.LU R246, [R1+0x2e8] ;  /* 0x0002e80001f67983 */ /* 0x002ee20000300800 */
[----:B------:R-:W-:Y:S01]  /*25b90*/  IADD3 R15, P4, R15, R20, RZ ;  /* 0x000000140f0f7210 */ /* 0x000fe20007f9e0ff */
[----:B------:R-:W-:-:S04]  /*25ba0*/  IMAD.X R17, R17, 0x1, R2, P5 ;  /* 0x0000000111117824 */ /* 0x000fc800028e0602 */
[----:B------:R1:W-:Y:S04]  /*25bb0*/  STL [R1+0x2f8], R15 ;  /* 0x0002f80f01007387 */ /* 0x0003e80000100800 */
[----:B------:R0:W-:Y:S04]  /*25bc0*/  STL [R1+0x31c], R17 ;  /* 0x00031c1101007387 */ /* 0x0001e80000100800 */
[----:B----4-:R-:W4:Y:S04]  /*25bd0*/  LDL.LU R12, [R1+0x2e0] ;  /* 0x0002e000010c7983 */ /* 0x010f280000300800 */
[----:B-1----:R-:W4:Y:S01]  /*25be0*/  LDL.LU R15, [R1+0x304] ;  /* 0x00030400010f7983 */ /* 0x002f220000300800 */
[----:B0-----:R-:W-:-:S02]  /*25bf0*/  IMAD.MOV.U32 R17, RZ, RZ, R219 ;  /* 0x000000ffff117224 */ /* 0x001fc400078e00db */
[----:B------:R-:W-:Y:S02]  /*25c00*/  IMAD.MOV.U32 R219, RZ, RZ, R218 ;  /* 0x000000ffffdb7224 */ /* 0x000fe400078e00da */
[----:B------:R-:W-:Y:S02]  /*25c10*/  IMAD.MOV.U32 R218, RZ, RZ, R217 ;  /* 0x000000ffffda7224 */ /* 0x000fe400078e00d9 */
[----:B------:R-:W-:Y:S01]  /*25c20*/  IMAD.MOV.U32 R217, RZ, RZ, R216 ;  /* 0x000000ffffd97224 */ /* 0x000fe200078e00d8 */
[----:B--2---:R-:W-:-:S05]  /*25c30*/  IADD3 R19, P5, R19, R20, RZ ;  /* 0x0000001413137210 */ /* 0x004fca0007fbe0ff */
[----:B------:R0:W-:Y:S04]  /*25c40*/  STL [R1+0x2f0], R19 ;  /* 0x0002f01301007387 */ /* 0x0001e80000100800 */
[----:B------:R-:W2:Y:S01]  /*25c50*/  LDL.LU R216, [R1+0x2d8] ;  /* 0x0002d80001d87983 */ /* 0x000ea20000300800 */
[----:B---3--:R-:W-:Y:S02]  /*25c60*/  IMAD.X R250, R250, 0x1, R2, P6 ;  /* 0x00000001fafa7824 */ /* 0x008fe400030e0602 */
[----:B0-----:R-:W-:Y:S02]  /*25c70*/  IMAD.MOV.U32 R19, RZ, RZ, R21 ;  /* 0x000000ffff137224 */ /* 0x001fe400078e0015 */
[----:B------:R-:W-:Y:S02]  /*25c80*/  IMAD.MOV.U32 R21, RZ, RZ, R252 ;  /* 0x000000ffff157224 */ /* 0x000fe400078e00fc */
[----:B------:R-:W3:Y:S04]  /*25c90*/  LDL.LU R252, [R1+0x2fc] ;  /* 0x0002fc0001fc7983 */ /* 0x000ee80000300800 */
[----:B------:R0:W-:Y:S01]  /*25ca0*/  STL [R1+0x314], R250 ;  /* 0x000314fa01007387 */ /* 0x0001e20000100800 */
[----:B------:R-:W-:-:S03]  /*25cb0*/  IADD3 R246, P6, R246, R20, RZ ;  /* 0x00000014f6f67210 */ /* 0x000fc60007fde0ff */
[----:B0-----:R-:W3:Y:S04]  /*25cc0*/  LDL.LU R250, [R1+0x2d0] ;  /* 0x0002d00001fa7983 */ /* 0x001ee80000300800 */
[----:B------:R-:W2:Y:S04]  /*25cd0*/  LDL.LU R20, [R1+0x30c] ;  /* 0x00030c0001147983 */ /* 0x000ea80000300800 */
[----:B------:R0:W-:Y:S04]  /*25ce0*/  STL [R1+0x2e8], R246 ;  /* 0x0002e8f601007387 */ /* 0x0001e80000100800 */
[----:B0-----:R-:W3:Y:S01]  /*25cf0*/  LDL.LU R246, [R1+0x2f4] ;  /* 0x0002f40001f67983 */ /* 0x001ee20000300800 */
[----:B----4-:R-:W-:-:S02]  /*25d00*/  IMAD.X R15, R15, 0x1, R2, P2 ;  /* 0x000000010f0f7824 */ /* 0x010fc400010e0602 */
[----:B--2---:R-:W-:-:S05]  /*25d10*/  IMAD.X R20, R20, 0x1, R2, P1 ;  /* 0x0000000114147824 */ /* 0x004fca00008e0602 */
[----:B------:R0:W-:Y:S02]  /*25d20*/  STL [R1+0x30c], R20 ;  /* 0x00030c1401007387 */ /* 0x0001e40000100800 */
[----:B0-----:R-:W0:Y:S02]  /*25d30*/  LDC R20, c[0x0][0x23c] ;  /* 0x00008f00ff147b82 */ /* 0x001e240000000800 */
[----:B0-----:R-:W-:-:S04]  /*25d40*/  IMAD.SHL.U32 R20, R20, 0x80, RZ ;  /* 0x0000008014147824 */ /* 0x001fc800078e00ff */
[----:B------:R-:W-:-:S05]  /*25d50*/  IMAD.SHL.U32 R20, R20, 0x2, RZ ;  /* 0x0000000214147824 */ /* 0x000fca00078e00ff */
[-C--:B------:R-:W-:Y:S02]  /*25d60*/  IADD3 R12, P1, R12, R20.reuse, RZ ;  /* 0x000000140c0c7210 */ /* 0x080fe40007f3e0ff */
[----:B------:R-:W-:-:S03]  /*25d70*/  IADD3 R216, P2, R216, R20, RZ ;  /* 0x00000014d8d87210 */ /* 0x000fc60007f5e0ff */
[----:B------:R-:W-:Y:S04]  /*25d80*/  STL [R1+0x2e0], R12 ;  /* 0x0002e00c01007387 */ /* 0x000fe80000100800 */
[----:B------:R0:W-:Y:S02]  /*25d90*/  STL [R1+0x304], R15 ;  /* 0x0003040f01007387 */ /* 0x0001e40000100800 */
[----:B0-----:R-:W-:Y:S02]  /*25da0*/  IMAD.MOV.U32 R15, RZ, RZ, R17 ;  /* 0x000000ffff0f7224 */ /* 0x001fe400078e0011 */
[----:B------:R-:W-:Y:S02]  /*25db0*/  IMAD.MOV.U32 R17, RZ, RZ, R219 ;  /* 0x000000ffff117224 */ /* 0x000fe400078e00db */
[----:B------:R-:W-:-:S02]  /*25dc0*/  IMAD.MOV.U32 R219, RZ, RZ, R218 ;  /* 0x000000ffffdb7224 */ /* 0x000fc400078e00da */
[----:B------:R-:W2:Y:S04]  /*25dd0*/  LDL.LU R218, [R1+0x2ec] ;  /* 0x0002ec0001da7983 */ /* 0x000ea80000300800 */
[----:B------:R0:W-:Y:S02]  /*25de0*/  STL [R1+0x2d8], R216 ;  /* 0x0002d8d801007387 */ /* 0x0001e40000100800 */
[----:B0-----:R-:W-:Y:S02]  /*25df0*/  IMAD.MOV.U32 R216, RZ, RZ, R21 ;  /* 0x000000ffffd87224 */ /* 0x001fe400078e0015 */
[----:B------:R-:W4:Y:S01]  /*25e00*/  LDL.LU R21, [R1+0x2c0] ;  /* 0x0002c00001157983 */ /* 0x000f220000300800 */
[--C-:B---3--:R-:W-:Y:S01]  /*25e10*/  IMAD.X R252, R252, 0x1, R2.reuse, P3 ;  /* 0x00000001fcfc7824 */ /* 0x108fe200018e0602 */
[----:B------:R-:W-:Y:S01]  /*25e20*/  IADD3 R250, P3, R250, R20, RZ ;  /* 0x00000014fafa7210 */ /* 0x000fe20007f7e0ff */
[----:B------:R-:W-:-:S04]  /*25e30*/  IMAD.X R246, R246, 0x1, R2, P4 ;  /* 0x00000001f6f67824 */ /* 0x000fc800020e0602 */
[----:B------:R0:W-:Y:S04]  /*25e40*/  STL [R1+0x2d0], R250 ;  /* 0x0002d0fa01007387 */ /* 0x0001e80000100800 */
[----:B------:R1:W-:Y:S04]  /*25e50*/  STL [R1+0x2fc], R252 ;  /* 0x0002fcfc01007387 */ /* 0x0003e80000100800 */
[----:B0-----:R-:W3:Y:S04]  /*25e60*/  LDL.LU R250, [R1+0x2e4] ;  /* 0x0002e40001fa7983 */ /* 0x001ee80000300800 */
[----:B------:R0:W-:Y:S01]  /*25e70*/  STL [R1+0x2f4], R246 ;  /* 0x0002f4f601007387 */ /* 0x0001e20000100800 */
[----:B-1----:R-:W-:-:S03]  /*25e80*/  IMAD.MOV.U32 R252, RZ, RZ, R247 ;  /* 0x000000fffffc7224 */ /* 0x002fc600078e00f7 */
[----:B0-----:R-:W3:Y:S04]  /*25e90*/  LDL.LU R246, [R1+0x2b8] ;  /* 0x0002b80001f67983 */ /* 0x001ee80000300800 */
[----:B------:R-:W3:Y:S04]  /*25ea0*/  LDL.LU R12, [R1+0x2dc] ;  /* 0x0002dc00010c7983 */ /* 0x000ee80000300800 */
[----:B------:R-:W3:Y:S01]  /*25eb0*/  LDL.LU R247, [R1+0x2b0] ;  /* 0x0002b00001f77983 */ /* 0x000ee20000300800 */
[----:B------:R-:W-:-:S05]  /*25ec0*/  IADD3 R15, P4, R15, R20, RZ ;  /* 0x000000140f0f7210 */ /* 0x000fca0007f9e0ff */
[----:B------:R0:W-:Y:S02]  /*25ed0*/  STL [R1+0x2c8], R15 ;  /* 0x0002c80f01007387 */ /* 0x0001e40000100800 */
[----:B0-----:R-:W-:Y:S02]  /*25ee0*/  IMAD.MOV.U32 R15, RZ, RZ, R17 ;  /* 0x000000ffff0f7224 */ /* 0x001fe400078e0011 */
[----:B------:R-:W-:Y:S02]  /*25ef0*/  IMAD.MOV.U32 R17, RZ, RZ, R219 ;  /* 0x000000ffff117224 */ /* 0x000fe400078e00db */
[----:B--2---:R-:W-:-:S05]  /*25f00*/  IMAD.X R218, R218, 0x1, R2, P5 ;  /* 0x00000001dada7824 */ /* 0x004fca00028e0602 */
[----:B------:R0:W-:Y:S01]  /*25f10*/  STL [R1+0x2ec], R218 ;  /* 0x0002ecda01007387 */ /* 0x0001e20000100800 */
[----:B----4-:R-:W-:-:S03]  /*25f20*/  IADD3 R21, P5, R21, R20, RZ ;  /* 0x0000001415157210 */ /* 0x010fc60007fbe0ff */
[----:B0-----:R-:W2:Y:S04]  /*25f30*/  LDL.LU R218, [R1+0x2a8] ;  /* 0x0002a80001da7983 */ /* 0x001ea80000300800 */
[----:B------:R-:W4:Y:S04]  /*25f40*/  LDL.LU R219, [R1+0x2cc] ;  /* 0x0002cc0001db7983 */ /* 0x000f280000300800 */
[----:B------:R0:W-:Y:S02]  /*25f50*/  STL [R1+0x2c0], R21 ;  /* 0x0002c01501007387 */ /* 0x0001e40000100800 */
[----:B0-----:R-:W-:-:S02]  /*25f60*/  IMAD.MOV.U32 R21, RZ, RZ, R249 ;  /* 0x000000ffff157224 */ /* 0x001fc400078e00f9 */
[----:B------:R-:W4:Y:S01]  /*25f70*/  LDL.LU R249, [R1+0x2a0] ;  /* 0x0002a00001f97983 */ /* 0x000f220000300800 */
[----:B---3--:R-:W-:-:S05]  /*25f80*/  IMAD.X R250, R250, 0x1, R2, P6 ;  /* 0x00000001fafa7824 */ /* 0x008fca00030e0602 */
[----:B------:R0:W-:Y:S01]  /*25f90*/  STL [R1+0x2e4], R250 ;  /* 0x0002e4fa01007387 */ /* 0x0001e20000100800 */
[-C--:B------:R-:W-:Y:S01]  /*25fa0*/  IADD3 R246, P6, R246, R20.reuse, RZ ;  /* 0x00000014f6f67210 */ /* 0x080fe20007fde0ff */
[--C-:B------:R-:W-:Y:S01]  /*25fb0*/  IMAD.X R12, R12, 0x1, R2.reuse, P1 ;  /* 0x000000010c0c7824 */ /* 0x100fe200008e0602 */
[----:B------:R-:W-:Y:S01]  /*25fc0*/  IADD3 R247, P1, R247, R20, RZ ;  /* 0x00000014f7f77210 */ /* 0x000fe20007f3e0ff */
[----:B0-----:R-:W3:Y:S04]  /*25fd0*/  LDL.LU R250, [R1+0x2c4] ;  /* 0x0002c40001fa7983 */ /* 0x001ee80000300800 */
[----:B------:R0:W-:Y:S04]  /*25fe0*/  STL [R1+0x2b8], R246 ;  /* 0x0002b8f601007387 */ /* 0x0001e80000100800 */
[----:B0-----:R0:W5:Y:S04]  /*25ff0*/  LDL.LU R246, [R1+0xe04] ;  /* 0x000e040001f67983 */ /* 0x0011680000300800 */
[----:B------:R-:W-:Y:S04]  /*26000*/  STL [R1+0x2dc], R12 ;  /* 0x0002dc0c01007387 */ /* 0x000fe80000100800 */
[----:B------:R1:W-:Y:S04]  /*26010*/  STL [R1+0x2b0], R247 ;  /* 0x0002b0f701007387 */ /* 0x0003e80000100800 */
[----:B-1----:R-:W3:Y:S01]  /*26020*/  LDL.LU R247, [R1+0x298] ;  /* 0x0002980001f77983 */ /* 0x002ee20000300800 */
[----:B------:R-:W-:-:S05]  /*26030*/  IMAD.X R15, R15, 0x1, R2, P2 ;  /* 0x000000010f0f7824 */ /* 0x000fca00010e0602 */
[----:B------:R1:W-:Y:S02]  /*26040*/  STL [R1+0x2d4], R15 ;  /* 0x0002d40f01007387 */ /* 0x0003e40000100800 */
[----:B-1----:R-:W-:Y:S02]  /*26050*/  IMAD.MOV.U32 R15, RZ, RZ, R17 ;  /* 0x000000ffff0f7224 */ /* 0x002fe400078e0011 */
[----:B------:R-:W-:Y:S02]  /*26060*/  IMAD.MOV.U32 R17, RZ, RZ, R217 ;  /* 0x000000ffff117224 */ /* 0x000fe400078e00d9 */
[----:B------:R-:W-:Y:S02]  /*26070*/  IMAD.MOV.U32 R217, RZ, RZ, R23 ;  /* 0x000000ffffd97224 */ /* 0x000fe400078e0017 */
[----:B------:R-:W-:Y:S02]  /*26080*/  IMAD.MOV.U32 R23, RZ, RZ, R248 ;  /* 0x000000ffff177224 */ /* 0x000fe400078e00f8 */
[----:B------:R-:W3:Y:S01]  /*26090*/  LDL.LU R248, [R1+0x290] ;  /* 0x0002900001f87983 */ /* 0x000ee20000300800 */
[----:B--2---:R-:W-:Y:S01]  /*260a0*/  IADD3 R218, P2, R218, R20, RZ ;  /* 0x00000014dada7210 */ /* 0x004fe20007f5e0ff */
[----:B----4-:R-:W-:-:S04]  /*260b0*/  IMAD.X R219, R219, 0x1, R2, P3 ;  /* 0x00000001dbdb7824 */ /* 0x010fc800018e0602 */
[----:B------:R1:W-:Y:S01]  /*260c0*/  STL [R1+0x2a8], R218 ;  /* 0x0002a8da01007387 */ /* 0x0003e20000100800 */
[----:B------:R-:W-:-:S03]  /*260d0*/  IADD3 R249, P3, R249, R20, RZ ;  /* 0x00000014f9f97210 */ /* 0x000fc60007f7e0ff */
[----:B-1----:R-:W2:Y:S04]  /*260e0*/  LDL.LU R218, [R1+0x288] ;  /* 0x0002880001da7983 */ /* 0x002ea80000300800 */
[----:B------:R-:W-:Y:S04]  /*260f0*/  STL [R1+0x2cc], R219 ;  /* 0x0002ccdb01007387 */ /* 0x000fe80000100800 */
[----:B------:R1:W-:Y:S04]  /*26100*/  STL [R1+0x2a0], R249 ;  /* 0x0002a0f901007387 */ /* 0x0003e80000100800 */
[----:B-1----:R-:W4:Y:S01]  /*26110*/  LDL.LU R249, [R1+0x280] ;  /* 0x0002800001f97983 */ /* 0x002f220000300800 */
[----:B---3--:R-:W-:-:S02]  /*26120*/  IMAD.X R250, R250, 0x1, R2, P4 ;  /* 0x00000001fafa7824 */ /* 0x008fc400020e0602 */
[----:B------:R-:W-:-:S03]  /*26130*/  IMAD.MOV.U32 R219, RZ, RZ, R21 ;  /* 0x000000ffffdb7224 */ /* 0x000fc600078e0015 */
[----:B------:R1:W-:Y:S04]  /*26140*/  STL [R1+0x2c4], R250 ;  /* 0x0002c4fa01007387 */ /* 0x0003e80000100800 */
[----:B-1----:R-:W3:Y:S04]  /*26150*/  LDL.LU R250, [R1+0x278] ;  /* 0x0002780001fa7983 */ /* 0x002ee80000300800 */
[----:B------:R-:W3:Y:S04]  /*26160*/  LDL.LU R12, [R1+0x29c] ;  /* 0x00029c00010c7983 */ /* 0x000ee80000300800 */
[----:B------:R-:W3:Y:S01]  /*26170*/  LDL.LU R21, [R1+0x270] ;  /* 0x0002700001157983 */ /* 0x000ee20000300800 */
[----:B------:R-:W-:Y:S01]  /*26180*/  IADD3 R247, P4, R247, R20, RZ ;  /* 0x00000014f7f77210 */ /* 0x000fe20007f9e0ff */
[----:B------:R-:W-:-:S04]  /*26190*/  IMAD.MOV.U32 R20, RZ, RZ, R22 ;  /* 0x000000ffff147224 */ /* 0x000fc800078e0016 */
[----:B------:R-:W-:Y:S01]  /*261a0*/  IMAD.X R20, R20, 0x1, R2, P5 ;  /* 0x0000000114147824 */ /* 0x000fe200028e0602 */
[----:B------:R1:W-:Y:S04]  /*261b0*/  STL [R1+0x298], R247 ;  /* 0x000298f701007387 */ /* 0x0003e80000100800 */
[----:B-1----:R0:W5:Y:S04]  /*261c0*/  LDL.LU R247, [R1+0xe00] ;  /* 0x000e000001f77983 */ /* 0x0021680000300800 */
[----:B------:R-:W3:Y:S04]  /*261d0*/  LDL.LU R22, [R1+0x294] ;  /* 0x0002940001167983 */ /* 0x000ee80000300800 */
[----:B------:R1:W-:Y:S02]  /*261e0*/  STL [R1+0x2bc], R20 ;  /* 0x0002bc1401007387 */ /* 0x0003e40000100800 */
[----:B-1----:R-:W1:Y:S02]  /*261f0*/  LDC R20, c[0x0][0x23c] ;  /* 0x00008f00ff147b82 */ /* 0x002e640000000800 */
[----:B-1----:R-:W-:-:S04]  /*26200*/  IMAD.SHL.U32 R20, R20, 0x80, RZ ;  /* 0x0000008014147824 */ /* 0x002fc800078e00ff */
[----:B------:R-:W-:-:S05]  /*26210*/  IMAD.SHL.U32 R20, R20, 0x2, RZ ;  /* 0x0000000214147824 */ /* 0x000fca00078e00ff */
[----:B------:R-:W-:Y:S01]  /*26220*/  IADD3 R248, P5, R248, R20, RZ ;  /* 0x00000014f8f87210 */ /* 0x000fe20007fbe0ff */
[----:B------:R-:W-:-:S04]  /*26230*/  IMAD.MOV.U32 R20, RZ, RZ, R19 ;  /* 0x000000ffff147224 */ /* 0x000fc800078e0013 */
[--C-:B------:R-:W-:Y:S01]  /*26240*/  IMAD.X R20, R20, 0x1, R2.reuse, P6 ;  /* 0x0000000114147824 */ /* 0x100fe200030e0602 */
[----:B------:R1:W-:Y:S04]  /*26250*/  STL [R1+0x290], R248 ;  /* 0x000290f801007387 */ /* 0x0003e80000100800 */
[----:B-1----:R0:W5:Y:S04]  /*26260*/  LDL.LU R248, [R1+0xdfc] ;  /* 0x000dfc0001f87983 */ /* 0x0021680000300800 */
[----:B------:R-:W3:Y:S04]  /*26270*/  LDL.LU R19, [R1+0x28c] ;  /* 0x00028c0001137983 */ /* 0x000ee80000300800 */
[----:B------:R1:W-:Y:S02]  /*26280*/  STL [R1+0x2b4], R20 ;  /* 0x0002b41401007387 */ /* 0x0003e40000100800 */
[----:B-1----:R-:W1:Y:S01]  /*26290*/  LDC R20, c[0x0][0x23c] ;  /* 0x00008f00ff147b82 */ /* 0x002e620000000800 */
[----:B------:R-:W-:-:S02]  /*262a0*/  IMAD.X R219, R219, 0x1, R2, P1 ;  /* 0x00000001dbdb7824 */ /* 0x000fc400008e0602 */
[----:B-1----:R-:W-:-:S04]  /*262b0*/  IMAD.SHL.U32 R20, R20, 0x80, RZ ;  /* 0x0000008014147824 */ /* 0x002fc800078e00ff */
[----:B------:R-:W-:-:S05]  /*262c0*/  IMAD.SHL.U32 R20, R20, 0x2, RZ ;  /* 0x0000000214147824 */ /* 0x000fca00078e00ff */
[----:B--2---:R-:W-:-:S05]  /*262d0*/  IADD3 R218, P6, R218, R20, RZ ;  /* 0x00000014dada7210 */ /* 0x004fca0007fde0ff */
[----:B------:R1:W-:Y:S01]  /*262e0*/  STL [R1+0x288], R218 ;  /* 0x000288da01007387 */ /* 0x0003e20000100800 */
[----:B----4-:R-:W-:-:S03]  /*262f0*/  IADD3 R249, P1, R249, R20, RZ ;  /* 0x00000014f9f97210 */ /* 0x010fc60007f3e0ff */
[----:B-1----:R-:W2:Y:S04]  /*26300*/  LDL.LU R218, [R1+0x260] ;  /* 0x0002600001da7983 */ /* 0x002ea80000300800 */
[----:B------:R1:W-:Y:S04]  /*26310*/  STL [R1+0x2ac], R219 ;  /* 0x0002acdb01007387 */ /* 0x0003e80000100800 */
[----:B-1----:R-:W4:Y:S04]  /*26320*/  LDL.LU R219, [R1+0x284] ;  /* 0x0002840001db7983 */ /* 0x002f280000300800 */
[----:B------:R1:W-:Y:S04]  /*26330*/  STL [R1+0x280], R249 ;  /* 0x000280f901007387 */ /* 0x0003e80000100800 */
[----:B-1----:R0:W5:Y:S04]  /*26340*/  LDL.LU R249, [R1+0xdf8] ;  /* 0x000df80001f97983 */ /* 0x0021680000300800 */
[----:B------:R-:W2:Y:S01]  /*26350*/  LDL.LU R20, [R1+0x2a4] ;  /* 0x0002a40001147983 */ /* 0x000ea20000300800 */
[----:B---3--:R-:W-:-:S02]  /*26360*/  IMAD.X R12, R12, 0x1, R2, P3 ;  /* 0x000000010c0c7824 */ /* 0x008fc400018e0602 */
[--C-:B------:R-:W-:Y:S02]  /*26370*/  IMAD.X R4, R4, 0x1, R2.reuse, P1 ;  /* 0x0000000104047824 */ /* 0x100fe400008e0602 */
[--C-:B------:R-:W-:Y:S02]  /*26380*/  IMAD.X R22, R22, 0x1, R2.reuse, P4 ;  /* 0x0000000116167824 */ /* 0x100fe400020e0602 */
[--C-:B------:R-:W-:Y:S02]  /*26390*/  IMAD.X R19, R19, 0x1, R2.reuse, P5 ;  /* 0x0000000113137824 */ /* 0x100fe400028e0602 */
[----:B--2---:R-:W-:-:S05]  /*263a0*/  IMAD.X R20, R20, 0x1, R2, P2 ;  /* 0x0000000114147824 */ /* 0x004fca00010e0602 */
[----:B------:R1:W-:Y:S02]  /*263b0*/  STL [R1+0x2a4], R20 ;  /* 0x0002a41401007387 */ /* 0x0003e40000100800 */
[----:B-1----:R-:W1:Y:S01]  /*263c0*/  LDC R20, c[0x0][0x23c] ;  /* 0x00008f00ff147b82 */ /* 0x002e620000000800 */
[----:B----4-:R-:W-:Y:S02]  /*263d0*/  IMAD.X R219, R219, 0x1, R2, P6 ;  /* 0x00000001dbdb7824 */ /* 0x010fe400030e0602 */
[----:B-1----:R-:W-:-:S04]  /*263e0*/  IMAD.SHL.U32 R20, R20, 0x80, RZ ;  /* 0x0000008014147824 */ /* 0x002fc800078e00ff */
[----:B------:R-:W-:-:S05]  /*263f0*/  IMAD.SHL.U32 R20, R20, 0x2, RZ ;  /* 0x0000000214147824 */ /* 0x000fca00078e00ff */
[-C--:B------:R-:W-:Y:S02]  /*26400*/  IADD3 R250, P2, R250, R20.reuse, RZ ;  /* 0x00000014fafa7210 */ /* 0x080fe40007f5e0ff */
[-C--:B------:R-:W-:Y:S02]  /*26410*/  IADD3 R21, P3, R21, R20.reuse, RZ ;  /* 0x0000001415157210 */ /* 0x080fe40007f7e0ff */
[-C--:B------:R-:W-:Y:S01]  /*26420*/  IADD3 R15, P4, R15, R20.reuse, RZ ;  /* 0x000000140f0f7210 */ /* 0x080fe20007f9e0ff */
[----:B------:R1:W-:Y:S01]  /*26430*/  STL [R1+0x278], R250 ;  /* 0x000278fa01007387 */ /* 0x0003e20000100800 */
[----:B------:R-:W-:-:S03]  /*26440*/  IADD3 R218, P5, R218, R20, RZ ;  /* 0x00000014dada7210 */ /* 0x000fc60007fbe0ff */
[----:B-1----:R0:W5:Y:S04]  /*26450*/  LDL.LU R250, [R1+0xdf4] ;  /* 0x000df40001fa7983 */ /* 0x0021680000300800 */
[----:B------:R-:W-:Y:S04]  /*26460*/  STL [R1+0x29c], R12 ;  /* 0x00029c0c01007387 */ /* 0x000fe80000100800 */
[----:B------:R1:W-:Y:S01]  /*26470*/  STL [R1+0x270], R21 ;  /* 0x0002701501007387 */ /* 0x0003e20000100800 */
[----:B------:R-:W-:-:S03]  /*26480*/  IADD3 R3, P6, R3, R20, RZ ;  /* 0x0000001403037210 */ /* 0x000fc60007fde0ff */
[----:B-1----:R-:W2:Y:S04]  /*26490*/  LDL.LU R21, [R1+0x240] ;  /* 0x0002400001157983 */ /* 0x002ea80000300800 */
[----:B------:R1:W-:Y:S01]  /*264a0*/  STL [R1+0x294], R22 ;  /* 0x0002941601007387 */ /* 0x0003e20000100800 */
[----:B------:R-:W-:Y:S02]  /*264b0*/  IMAD.MOV.U32 R12, RZ, RZ, R17 ;  /* 0x000000ffff0c7224 */ /* 0x000fe400078e0011 */
[----:B------:R-:W-:Y:S01]  /*264c0*/  IMAD.MOV.U32 R17, RZ, RZ, R23 ;  /* 0x000000ffff117224 */ /* 0x000fe200078e0017 */
[----:B------:R-:W-:Y:S01]  /*264d0*/  IADD3 R251, P1, R251, R20, RZ ;  /* 0x00000014fbfb7210 */ /* 0x000fe20007f3e0ff */
[----:B-1----:R-:W3:Y:S04]  /*264e0*/  LDL.LU R22, [R1+0x238] ;  /* 0x0002380001167983 */ /* 0x002ee80000300800 */
[----:B------:R1:W-:Y:S04]  /*264f0*/  STL [R1+0x268], R15 ;  /* 0x0002680f01007387 */ /* 0x0003e80000100800 */
[----:B------:R-:W4:Y:S04]  /*26500*/  LDL.LU R23, [R1+0x230] ;  /* 0x0002300001177983 */ /* 0x000f280000300800 */
[----:B------:R0:W-:Y:S01]  /*26510*/  STL [R1+0x28c], R19 ;  /* 0x00028c1301007387 */ /* 0x0001e20000100800 */
[----:B------:R-:W-:-:S02]  /*26520*/  IMAD.MOV.U32 R20, RZ, RZ, R5 ;  /* 0x000000ffff147224 */ /* 0x000fc400078e0005 */
[----:B-1----:R-:W-:Y:S01]  /*26530*/  IMAD.MOV.U32 R15, RZ, RZ, R217 ;  /* 0x000000ffff0f7224 */ /* 0x002fe200078e00d9 */
[----:B0-----:R-:W4:Y:S04]  /*26540*/  LDL.LU R19, [R1+0x228] ;  /* 0x0002280001137983 */ /* 0x001f280000300800 */
[----:B------:R-:W4:Y:S04]  /*26550*/  LDL.LU R217, [R1+0x24c] ;  /* 0x00024c0001d97983 */ /* 0x000f280000300800 */
[----:B------:R0:W-:Y:S01]  /*26560*/  STL [R1+0x260], R218 ;  /* 0x000260da01007387 */ /* 0x0001e20000100800 */
[----:B------:R-:W-:-:S03]  /*26570*/  IMAD.X R20, R20, 0x1, R2, P2 ;  /* 0x0000000114147824 */ /* 0x000fc600010e0602 */
[----:B0-----:R-:W4:Y:S04]  /*26580*/  LDL.LU R218, [R1+0x220] ;  /* 0x0002200001da7983 */ /* 0x001f280000300800 */
[----:B------:R0:W-:Y:S04]  /*26590*/  STL [R1+0x284], R219 ;  /* 0x000284db01007387 */ /* 0x0001e80000100800 */
[----:B0-----:R-:W4:Y:S04]  /*265a0*/  LDL.LU R219, [R1+0x244] ;  /* 0x0002440001db7983 */ /* 0x001f280000300800 */
[----:B------:R0:W-:Y:S04]  /*265b0*/  STL [R1+0x258], R3 ;  /* 0x0002580301007387 */ /* 0x0001e80000100800 */
[----:B0-----:R-:W4:Y:S04]  /*265c0*/  LDL.LU R3, [R1+0x218] ;  /* 0x0002180001037983 */ /* 0x001f280000300800 */
[----:B------:R0:W-:Y:S04]  /*265d0*/  STL [R1+0x27c], R4 ;  /* 0x00027c0401007387 */ /* 0x0001e80000100800 */
[----:B0-----:R-:W4:Y:S04]  /*265e0*/  LDL.LU R4, [R1+0x23c] ;  /* 0x00023c0001047983 */ /* 0x001f280000300800 */
[----:B------:R0:W-:Y:S04]  /*265f0*/  STL [R1+0x250], R251 ;  /* 0x000250fb01007387 */ /* 0x0001e80000100800 */
[----:B0-----:R0:W5:Y:S04]  /*26600*/  LDL.LU R251, [R1+0xdf0] ;  /* 0x000df00001fb7983 */ /* 0x0011680000300800 */
[----:B------:R-:W4:Y:S04]  /*26610*/  LDL.LU R5, [R1+0x210] ;  /* 0x0002100001057983 */ /* 0x000f280000300800 */
[----:B------:R1:W-:Y:S02]  /*26620*/  STL [R1+0x274], R20 ;  /* 0x0002741401007387 */ /* 0x0003e40000100800 */
[----:B-1----:R-:W1:Y:S02]  /*26630*/  LDC R20, c[0x0][0x23c] ;  /* 0x00008f00ff147b82 */ /* 0x002e640000000800 */
[----:B-1----:R-:W-:-:S04]  /*26640*/  IMAD.SHL.U32 R20, R20, 0x80, RZ ;  /* 0x0000008014147824 */ /* 0x002fc800078e00ff */
[----:B------:R-:W-:-:S05]  /*26650*/  IMAD.SHL.U32 R20, R20, 0x2, RZ ;  /* 0x0000000214147824 */ /* 0x000fca00078e00ff */
[----:B------:R-:W-:-:S05]  /*26660*/  IADD3 R252, P2, R252, R20, RZ ;  /* 0x00000014fcfc7210 */ /* 0x000fca0007f5e0ff */
[----:B------:R1:W-:Y:S04]  /*26670*/  STL [R1+0x248], R252 ;  /* 0x000248fc01007387 */ /* 0x0003e80000100800 */
[----:B-1----:R0:W5:Y:S04]  /*26680*/  LDL.LU R252, [R1+0xdec] ;  /* 0x000dec0001fc7983 */ /* 0x0021680000300800 */
[----:B------:R-:W2:Y:S02]  /*26690*/  LDL.LU R20, [R1+0x26c] ;  /* 0x00026c0001147983 */ /* 0x000ea40000300800 */
[----:B--2---:R-:W-:-:S05]  /*266a0*/  IMAD.X R20, R20, 0x1, R2, P3 ;  /* 0x0000000114147824 */ /* 0x004fca00018e0602 */
        /* <DEDUP_REMOVED lines=13> */
[----:B---3--:R-:W-:-:S05]  /*26780*/  IADD3 R22, P4, R22, R20, RZ ;  /* 0x0000001416167210 */ /* 0x008fca0007f9e0ff */
        /* <DEDUP_REMOVED lines=8> */
[----:B----4-:R-:W-:-:S05]  /*26810*/  IADD3 R23, P5, R23, R20, RZ ;  /* 0x0000001417177210 */ /* 0x010fca0007fbe0ff */
[----:B------:R1:W-:Y:S04]  /*26820*/  STL [R1+0x230], R23 ;  /* 0x0002301701007387 */ /* 0x0003e80000100800 */
[----:B-1----:R0:W5:Y:S04]  /*26830*/  LDL.LU R23, [R1+0xde0] ;  /* 0x000de00001177983 */ /* 0x0021680000300800 */
[----:B------:R-:W2:Y:S01]  /*26840*/  LDL.LU R20, [R1+0x254] ;  /* 0x0002540001147983 */ /* 0x000ea20000300800 */
[--C-:B------:R-:W-:Y:S02]  /*26850*/  IMAD.X R217, R217, 0x1, R2.reuse, P1 ;  /* 0x00000001d9d97824 */ /* 0x100fe400008e0602 */
[----:B------:R-:W-:-:S02]  /*26860*/  IMAD.X R219, R219, 0x1, R2, P2 ;  /* 0x00000001dbdb7824 */ /* 0x000fc400010e0602 */
[--C-:B------:R-:W-:Y:S02]  /*26870*/  IMAD.X R4, R4, 0x1, R2.reuse, P3 ;  /* 0x0000000104047824 */ /* 0x100fe400018e0602 */
[--C-:B------:R-:W-:Y:S02]  /*26880*/  IMAD.X R6, R6, 0x1, R2.reuse, P4 ;  /* 0x0000000106067824 */ /* 0x100fe400020e0602 */
[--C-:B------:R-:W-:Y:S02]  /*26890*/  IMAD.X R8, R8, 0x1, R2.reuse, P5 ;  /* 0x0000000108087824 */ /* 0x100fe400028e0602 */
[----:B--2---:R-:W-:-:S05]  /*268a0*/  IMAD.X R20, R20, 0x1, R2, P6 ;  /* 0x0000000114147824 */ /* 0x004fca00030e0602 */
[----:B------:R1:W-:Y:S02]  /*268b0*/  STL [R1+0x254], R20 ;  /* 0x0002541401007387 */ /* 0x0003e40000100800 */
[----:B-1----:R-:W1:Y:S02]  /*268c0*/  LDC R20, c[0x0][0x23c] ;  /* 0x00008f00ff147b82 */ /* 0x002e640000000800 */
        /* <DEDUP_REMOVED lines=8> */
[----:B------:R1:W-:Y:S01]  /*26950*/  STL [R1+0x24c], R217 ;  /* 0x00024cd901007387 */ /* 0x0003e20000100800 */
[----:B------:R-:W-:-:S03]  /*26960*/  IADD3 R7, P4, R7, R20, RZ ;  /* 0x0000001407077210 */ /* 0x000fc60007f9e0ff */
[----:B-1----:R-:W2:Y:S04]  /*26970*/  LDL.LU R217, [R1+0x1e0] ;  /* 0x0001e00001d97983 */ /* 0x002ea80000300800 */
[----:B------:R1:W-:Y:S04]  /*26980*/  STL [R1+0x220], R218 ;  /* 0x000220da01007387 */ /* 0x0003e80000100800 */
[----:B-1----:R-:W3:Y:S04]  /*26990*/  LDL.LU R218, [R1+0x1d8] ;  /* 0x0001d80001da7983 */ /* 0x002ee80000300800 */
[----:B------:R1:W-:Y:S01]  /*269a0*/  STL [R1+0x244], R219 ;  /* 0x000244db01007387 */ /* 0x0003e20000100800 */
[----:B------:R-:W-:-:S03]  /*269b0*/  IADD3 R9, P5, R9, R20, RZ ;  /* 0x0000001409097210 */ /* 0x000fc60007fbe0ff */
[----:B-1----:R-:W4:Y:S04]  /*269c0*/  LDL.LU R219, [R1+0x1d0] ;  /* 0x0001d00001db7983 */ /* 0x002f280000300800 */
[----:B------:R1:W-:Y:S01]  /*269d0*/  STL [R1+0x218], R3 ;  /* 0x0002180301007387 */ /* 0x0003e20000100800 */
[----:B------:R-:W-:-:S03]  /*269e0*/  IMAD.X R10, R10, 0x1, R2, P6 ;  /* 0x000000010a0a7824 */ /* 0x000fc600030e0602 */
[----:B-1----:R-:W4:Y:S04]  /*269f0*/  LDL.LU R3, [R1+0x1c8] ;  /* 0x0001c80001037983 */ /* 0x002f280000300800 */
[----:B------:R1:W-:Y:S01]  /*26a00*/  STL [R1+0x23c], R4 ;  /* 0x00023c0401007387 */ /* 0x0003e20000100800 */
[----:B------:R-:W-:-:S03]  /*26a10*/  IADD3 R13, P6, R13, R20, RZ ;  /* 0x000000140d0d7210 */ /* 0x000fc60007fde0ff */
[----:B-1----:R-:W4:Y:S04]  /*26a20*/  LDL.LU R4, [R1+0x1c0] ;  /* 0x0001c00001047983 */ /* 0x002f280000300800 */
[----:B------:R1:W-:Y:S01]  /*26a30*/  STL [R1+0x210], R5 ;  /* 0x0002100501007387 */ /* 0x0003e20000100800 */
[----:B------:R-:W-:Y:S01]  /*26a40*/  IMAD.X R12, R12, 0x1, R2, P1 ;  /* 0x000000010c0c7824 */ /* 0x000fe200008e0602 */
[----:B------:R-:W-:Y:S02]  /*26a50*/  IADD3 R15, P1, R15, R20, RZ ;  /* 0x000000140f0f7210 */ /* 0x000fe40007f3e0ff */
[----:B-1----:R-:W4:Y:S04]  /*26a60*/  LDL.LU R5, [R1+0x1b8] ;  /* 0x0001b80001057983 */ /* 0x002f280000300800 */
[----:B------:R1:W-:Y:S01]  /*26a70*/  STL [R1+0x234], R6 ;  /* 0x0002340601007387 */ /* 0x0003e20000100800 */
[----:B------:R-:W-:-:S03]  /*26a80*/  IMAD.MOV.U32 R20, RZ, RZ, R17 ;  /* 0x000000ffff147224 */ /* 0x000fc600078e0011 */
[----:B-1----:R-:W4:Y:S04]  /*26a90*/  LDL.LU R6, [R1+0x1b0] ;  /* 0x0001b00001067983 */ /* 0x002f280000300800 */
[----:B------:R1:W-:Y:S01]  /*26aa0*/  STL [R1+0x208], R7 ;  /* 0x0002080701007387 */ /* 0x0003e20000100800 */
[----:B------:R-:W-:-:S03]  /*26ab0*/  IMAD.X R20, R20, 0x1, R2, P2 ;  /* 0x0000000114147824 */ /* 0x000fc600010e0602 */
[----:B-1----:R-:W4:Y:S04]  /*26ac0*/  LDL.LU R7, [R1+0x1a8] ;  /* 0x0001a80001077983 */ /* 0x002f280000300800 */
[----:B------:R1:W-:Y:S04]  /*26ad0*/  STL [R1+0x22c], R8 ;  /* 0x00022c0801007387 */ /* 0x0003e80000100800 */
        /* <DEDUP_REMOVED lines=118> */
[----:B------:R-:W2:Y:S01]  /*27240*/  LDL.LU R20, [R1+0x1b4] ;  /* 0x0001b40001147983 */ /* 0x000ea20000300800 */
[----:B------:R-:W-:Y:S02]  /*27250*/  WARPGROUP.DEPBAR.LE gsb0, 0x0 ;  /* 0x00008000000079c5 */ /* 0x000fe40000010000 */
[----:B------:R-:W-:Y:S01]  /*27260*/  WARPGROUP.ARRIVE ;  /* 0x00000000000079c5 */ /* 0x000fe20000000000 */
[----:B------:R-:W-:Y:S01]  /*27270*/  UMOV UR38, UR10 ;  /* 0x0000000a00267c82 */ /* 0x000fe20008000000 */
[----:B------:R-:W-:-:S04]  /*27280*/  UMOV UR39, UR11 ;  /* 0x0000000b00277c82 */ /* 0x000fc80008000000 */
[----:B------:R-:W-:Y:S01]  /*27290*/  HGMMA.64x128x16.F32.BF16 R24, gdesc[UR36].tnspA, R24, gsb0 ;  /* 0x21e00000241879f0 */ /* 0x000fe20008001818 */
[----:B------:R-:W-:Y:S01]  /*272a0*/  UMOV UR42, UR14 ;  /* 0x0000000e002a7c82 */ /* 0x000fe20008000000 */
[----:B------:R-:W-:Y:S01]  /*272b0*/  UMOV UR43, UR15 ;  /* 0x0000000f002b7c82 */ /* 0x000fe20008000000 */
[----:B------:R-:W-:Y:S01]  /*272c0*/  UMOV UR46, UR18 ;  /* 0x00000012002e7c82 */ /* 0x000fe20008000000 */
[----:B------:R-:W-:Y:S01]  /*272d0*/  UMOV UR47, UR19 ;  /* 0x00000013002f7c82 */ /* 0x000fe20008000000 */
[----:B------:R-:W-:Y:S02]  /*272e0*/  WARPGROUP.DEPBAR.LE gsb0, 0x0 ;  /* 0x00008000000079c5 */ /* 0x000fe40000010000 */
[----:B------:R-:W-:-:S06]  /*272f0*/  WARPGROUP.ARRIVE ;  /* 0x00000000000079c5 */ /* 0x000fcc0000000000 */
[----:B------:R-:W-:Y:S01]  /*27300*/  HGMMA.64x128x16.F32.BF16 R24, gdesc[UR40].tnspA, R24, gsb0 ;  /* 0x21e00000281879f0 */ /* 0x000fe20008001818 */
[----:B--2---:R-:W-:-:S05]  /*27310*/  IMAD.X R20, R20, 0x1, R2, P2 ;  /* 0x0000000114147824 */ /* 0x004fca00010e0602 */
[----:B------:R1:W-:Y:S02]  /*27320*/  STL [R1+0x1b4], R20 ;  /* 0x0001b41401007387 */ /* 0x0003e40000100800 */
[----:B-1----:R-:W1:Y:S02]  /*27330*/  LDC R20, c[0x0][0x23c] ;  /* 0x00008f00ff147b82 */ /* 0x002e640000000800 */
[----:B-1----:R-:W-:-:S04]  /*27340*/  IMAD.SHL.U32 R20, R20, 0x80, RZ ;  /* 0x0000008014147824 */ /* 0x002fc800078e00ff */
[----:B------:R-:W-:-:S05]  /*27350*/  IMAD.SHL.U32 R20, R20, 0x2, RZ ;  /* 0x0000000214147824 */ /* 0x000fca00078e00ff */
[----:B------:R-:W-:-:S05]  /*27360*/  IADD3 R13, P2, R13, R20, RZ ;  /* 0x000000140d0d7210 */ /* 0x000fca0007f5e0ff */
[----:B------:R1:W-:Y:S04]  /*27370*/  STL [R1+0x188], R13 ;  /* 0x0001880d01007387 */ /* 0x0003e80000100800 */
[----:B-1----:R-:W2:Y:S01]  /*27380*/  LDL.LU R13, [R1+0xda8] ;  /* 0x000da800010d7983 */ /* 0x002ea20000300800 */
[----:B------:R-:W-:Y:S02]  /*27390*/  WARPGROUP.DEPBAR.LE gsb0, 0x0 ;  /* 0x00008000000079c5 */ /* 0x000fe40000010000 */
[----:B------:R-:W-:Y:S01]  /*273a0*/  WARPGROUP.ARRIVE ;  /* 0x00000000000079c5 */ /* 0x000fe20000000000 */
[----:B------:R-:W-:Y:S01]  /*273b0*/  UMOV UR50, UR22 ;  /* 0x0000001600327c82 */ /* 0x000fe20008000000 */
[----:B------:R-:W-:Y:S01]  /*273c0*/  UMOV UR51, UR23 ;  /* 0x0000001700337c82 */ /* 0x000fe20008000000 */
[----:B------:R-:W3:Y:S03]  /*273d0*/  LDL.LU R20, [R1+0x1a4] ;  /* 0x0001a40001147983 */ /* 0x000ee60000300800 */
[----:B------:R-:W-:Y:S01]  /*273e0*/  HGMMA.64x128x16.F32.BF16 R24, gdesc[UR44].tnspA, R24, gsb0 ;  /* 0x21e000002c1879f0 */ /* 0x000fe20008001818 */
[----:B------:R-:W-:Y:S01]  /*273f0*/  UMOV UR54, UR26 ;  /* 0x0000001a00367c82 */ /* 0x000fe20008000000 */
[----:B------:R-:W-:Y:S01]  /*27400*/  UMOV UR55, UR27 ;  /* 0x0000001b00377c82 */ /* 0x000fe20008000000 */
[----:B------:R-:W-:-:S02]  /*27410*/  WARPGROUP.DEPBAR.LE gsb0, 0x0 ;  /* 0x00008000000079c5 */ /* 0x000fc40000010000 */
[----:B------:R-:W-:-:S07]  /*27420*/  WARPGROUP.ARRIVE ;  /* 0x00000000000079c5 */ /* 0x000fce0000000000 */
[----:B------:R-:W-:Y:S01]  /*27430*/  HGMMA.64x128x16.F32.BF16 R24, gdesc[UR48].tnspA, R24, gsb0 ;  /* 0x21e00000301879f0 */ /* 0x000fe20008001818 */
[----:B--2---:R-:W-:-:S05]  /*27440*/  IMAD.X R13, R13, 0x1, R2, P3 ;  /* 0x000000010d0d7824 */ /* 0x004fca00018e0602 */
[----:B------:R1:W-:Y:S04]  /*27450*/  STL [R1+0x1ac], R13 ;  /* 0x0001ac0d01007387 */ /* 0x0003e80000100800 */
[----:B-1----:R-:W2:Y:S01]  /*27460*/  LDL.LU R13, [R1+0xda4] ;  /* 0x000da400010d7983 */ /* 0x002ea20000300800 */
[----:B------:R-:W-:Y:S02]  /*27470*/  WARPGROUP.DEPBAR.LE gsb0, 0x0 ;  /* 0x00008000000079c5 */ /* 0x000fe40000010000 */
[----:B------:R-:W-:-:S06]  /*27480*/  WARPGROUP.ARRIVE ;  /* 0x00000000000079c5 */ /* 0x000fcc0000000000 */
[----:B------:R-:W-:Y:S01]  /*27490*/  HGMMA.64x128x16.F32.BF16 R24, gdesc[UR52].tnspA, R24, gsb0 ;  /* 0x21e00000341879f0 */ /* 0x000fe20008001818 */
[----:B------:R-:W-:Y:S01]  /*274a0*/  UMOV UR58, UR30 ;  /* 0x0000001e003a7c82 */ /* 0x000fe20008000000 */
[----:B------:R-:W-:Y:S01]  /*274b0*/  UMOV UR59, UR31 ;  /* 0x0000001f003b7c82 */ /* 0x000fe20008000000 */
[--C-:B---3--:R-:W-:Y:S02]  /*274c0*/  IMAD.X R20, R20, 0x1, R2.reuse, P4 ;  /* 0x0000000114147824 */ /* 0x108fe400020e0602 */
[----:B------:R-:W-:-:S03]  /*274d0*/  IMAD.X R12, R12, 0x1, R2, P5 ;  /* 0x000000010c0c7824 */ /* 0x000fc600028e0602 */
[----:B------:R1:W-:Y:S04]  /*274e0*/  STL [R1+0x1a4], R20 ;  /* 0x0001a41401007387 */ /* 0x0003e80000100800 */
[----:B------:R3:W-:Y:S01]  /*274f0*/  STL [R1+0x19c], R12 ;  /* 0x00019c0c01007387 */ /* 0x0007e20000100800 */
[----:B-1----:R-:W1:Y:S08]  /*27500*/  LDC R20, c[0x0][0x23c] ;  /* 0x00008f00ff147b82 */ /* 0x002e700000000800 */
[----:B---3--:R-:W3:Y:S01]  /*27510*/  LDC R12, c[0x0][0x238] ;  /* 0x00008e00ff0c7b82 */ /* 0x008ee20000000800 */
[----:B------:R-:W-:-:S02]  /*27520*/  IMAD.X R15, R15, 0x1, R2, P6 ;  /* 0x000000010f0f7824 */ /* 0x000fc400030e0602 */
[----:B------:R-:W-:Y:S01]  /*27530*/  IMAD.X R17, R17, 0x1, R2, P1 ;  /* 0x0000000111117824 */ /* 0x000fe200008e0602 */
[----:B------:R-:W-:Y:S02]  /*27540*/  WARPGROUP.DEPBAR.LE gsb0, 0x0 ;  /* 0x00008000000079c5 */ /* 0x000fe40000010000 */
[----:B------:R-:W-:-:S06]  /*27550*/  WARPGROUP.ARRIVE ;  /* 0x00000000000079c5 */ /* 0x000fcc0000000000 */
[----:B------:R-:W-:Y:S01]  /*27560*/  HGMMA.64x128x16.F32.BF16 R24, gdesc[UR56].tnspA, R24, gsb0 ;  /* 0x21e00000381879f0 */ /* 0x000fe20008001818 */
[----:B-1----:R-:W-:Y:S02]  /*27570*/  IMAD.SHL.U32 R20, R20, 0x80, RZ ;  /* 0x0000008014147824 */ /* 0x002fe400078e00ff */
[----:B---3--:R-:W-:Y:S02]  /*27580*/  IMAD.SHL.U32 R12, R12, 0x80, RZ ;  /* 0x000000800c0c7824 */ /* 0x008fe400078e00ff */
[----:B------:R-:W-:Y:S02]  /*27590*/  IMAD.SHL.U32 R20, R20, 0x2, RZ ;  /* 0x0000000214147824 */ /* 0x000fe400078e00ff */
[----:B------:R-:W-:Y:S01]  /*275a0*/  IMAD.SHL.U32 R12, R12, 0x2, RZ ;  /* 0x000000020c0c7824 */ /* 0x000fe200078e00ff */
[----:B------:R-:W-:Y:S02]  /*275b0*/  WARPGROUP.DEPBAR.LE gsb0, 0x0 ;  /* 0x00008000000079c5 */ /* 0x000fe40000010000 */
[----:B--2---:R-:W-:-:S05]  /*275c0*/  IMAD.X R13, R13, 0x1, R2, P2 ;  /* 0x000000010d0d7824 */ /* 0x004fca00010e0602 */
[----:B------:R1:W-:Y:S04]  /*275d0*/  STL [R1+0x184], R13 ;  /* 0x0001840d01007387 */ /* 0x0003e80000100800 */
[----:B------:R2:W-:Y:S04]  /*275e0*/  STL [R1+0x194], R15 ;  /* 0x0001940f01007387 */ /* 0x0005e80000100800 */
[----:B-1----:R0:W5:Y:S04]  /*275f0*/  LDL.LU R13, [R1+0xda0] ;  /* 0x000da000010d7983 */ /* 0x0021680000300800 */
[----:B------:R1:W-:Y:S01]  /*27600*/  STL [R1+0x18c], R17 ;  /* 0x00018c1101007387 */ /* 0x0003e20000100800 */
[----:B--2---:R-:W-:-:S02]  /*27610*/  IMAD.MOV.U32 R15, RZ, RZ, R14 ;  /* 0x000000ffff0f7224 */ /* 0x004fc400078e000e */
[----:B------:R-:W-:Y:S02]  /*27620*/  IMAD.MOV.U32 R14, RZ, RZ, R18 ;  /* 0x000000ffff0e7224 */ /* 0x000fe400078e0012 */
[----:B-1----:R-:W-:Y:S02]  /*27630*/  IMAD.MOV.U32 R17, RZ, RZ, R16 ;  /* 0x000000ffff117224 */ /* 0x002fe400078e0010 */
[----:B------:R-:W-:Y:S01]  /*27640*/  IMAD.MOV.U32 R16, RZ, RZ, R11 ;  /* 0x000000ffff107224 */ /* 0x000fe200078e000b */
[----:B0-----:R-:W-:Y:S06]  /*27650*/  @P0 BRA `(.L_x_1) ;  /* 0xfffffe6800dc0947 */ /* 0x001fec000383ffff */
[----:B-----5:R-:W2:Y:S04]  /*27660*/  LDL.LU R7, [R1+0xf8] ;  /* 0x0000f80001077983 */ /* 0x020ea80000300800 */
[----:B------:R-:W3:Y:S04]  /*27670*/  LDL.LU R6, [R1+0xf0] ;  /* 0x0000f00001067983 */ /* 0x000ee80000300800 */
[----:B------:R-:W4:Y:S04]  /*27680*/  LDL.LU R5, [R1+0xd0] ;  /* 0x0000d00001057983 */ /* 0x000f280000300800 */
[----:B------:R-:W4:Y:S01]  /*27690*/  LDL.LU R4, [R1+0xd8] ;  /* 0x0000d80001047983 */ /* 0x000f220000300800 */
[----:B------:R-:W-:-:S02]  /*276a0*/  IMAD.MOV.U32 R18, RZ, RZ, R219 ;  /* 0x000000ffff127224 */ /* 0x000fc400078e00db */
[----:B------:R-:W-:Y:S01]  /*276b0*/  IMAD.MOV.U32 R20, RZ, RZ, R218 ;  /* 0x000000ffff147224 */ /* 0x000fe200078e00da */
[----:B------:R-:W4:Y:S04]  /*276c0*/  LDL.LU R14, [R1+0x94] ;  /* 0x00009400010e7983 */ /* 0x000f280000300800 */
[----:B------:R-:W4:Y:S01]  /*276d0*/  LDL.LU R15, [R1+0x98] ;  /* 0x00009800010f7983 */ /* 0x000f220000300800 */
[----:B------:R-:W-:-:S03]  /*276e0*/  F2FP.BF16.F32.PACK_AB R219, R87, R215 ;  /* 0x000000d757db723e */ /* 0x000fc600000010ff */
[----:B------:R-:W4:Y:S04]  /*276f0*/  LDL.LU R2, [R1+0x90] ;  /* 0x0000900001027983 */ /* 0x000f280000300800 */
[----:B------:R-:W4:Y:S01]  /*27700*/  LDL.LU R0, [R1+0x8c] ;  /* 0x00008c0001007983 */ /* 0x000f220000300800 */
[----:B------:R-:W-:-:S03]  /*27710*/  F2FP.BF16.F32.PACK_AB R218, R85, R213 ;  /* 0x000000d555da723e */ /* 0x000fc600000010ff */
[----:B------:R-:W4:Y:S04]  /*27720*/  LDL.LU R12, [R1+0x84] ;  /* 0x00008400010c7983 */ /* 0x000f280000300800 */
[----:B------:R-:W4:Y:S01]  /*27730*/  LDL.LU R3, [R1+0x88] ;  /* 0x0000880001037983 */ /* 0x000f220000300800 */
[----:B------:R-:W-:-:S03]  /*27740*/  F2FP.BF16.F32.PACK_AB R217, R151, R217 ;  /* 0x000000d997d9723e */ /* 0x000fc600000010ff */
[----:B------:R-:W4:Y:S01]  /*27750*/  LDL.LU R87, [R1+0xc0] ;  /* 0x0000c00001577983 */ /* 0x000f220000300800 */
[----:B------:R-:W-:-:S03]  /*27760*/  F2FP.BF16.F32.PACK_AB R216, R149, R216 ;  /* 0x000000d895d8723e */ /* 0x000fc600000010ff */
[----:B------:R-:W4:Y:S01]  /*27770*/  LDL.LU R215, [R1+0x9c] ;  /* 0x00009c0001d77983 */ /* 0x000f220000300800 */
[----:B------:R-:W-:-:S03]  /*27780*/  F2FP.BF16.F32.PACK_AB R11, R86, R214 ;  /* 0x000000d6560b723e */ /* 0x000fc600000010ff */
[----:B------:R-:W4:Y:S04]  /*27790*/  LDL.LU R85, [R1+0xbc] ;  /* 0x0000bc0001557983 */ /* 0x000f280000300800 */
[----:B------:R-:W4:Y:S01]  /*277a0*/  LDL.LU R213, [R1+0xa0] ;  /* 0x0000a00001d57983 */ /* 0x000f220000300800 */
[----:B------:R-:W-:-:S03]  /*277b0*/  F2FP.BF16.F32.PACK_AB R10, R84, R212 ;  /* 0x000000d4540a723e */ /* 0x000fc600000010ff */
[----:B------:R-:W4:Y:S04]  /*277c0*/  LDL.LU R151, [R1+0xa8] ;  /* 0x0000a80001977983 */ /* 0x000f280000300800 */
[----:B------:R-:W4:Y:S04]  /*277d0*/  LDL.LU R149, [R1+0xa4] ;  /* 0x0000a40001957983 */ /* 0x000f280000300800 */
[----:B------:R-:W4:Y:S04]  /*277e0*/  LDL.LU R86, [R1+0xc8] ;  /* 0x0000c80001567983 */ /* 0x000f280000300800 */
[----:B------:R-:W4:Y:S04]  /*277f0*/  LDL.LU R214, [R1+0xac] ;  /* 0x0000ac0001d67983 */ /* 0x000f280000300800 */
[----:B------:R-:W4:Y:S04]  /*27800*/  LDL.LU R84, [R1+0xb4] ;  /* 0x0000b40001547983 */ /* 0x000f280000300800 */
[----:B------:R-:W4:Y:S01]  /*27810*/  LDL.LU R212, [R1+0xb0] ;  /* 0x0000b00001d47983 */ /* 0x000f220000300800 */
[----:B--2---:R-:W-:-:S03]  /*27820*/  F2FP.BF16.F32.PACK_AB R9, R150, R7 ;  /* 0x000000079609723e */ /* 0x004fc600000010ff */
[----:B------:R-:W2:Y:S01]  /*27830*/  LDL.LU R150, [R1+0xb8] ;  /* 0x0000b80001967983 */ /* 0x000ea20000300800 */
[----:B------:R-:W-:Y:S02]  /*27840*/  F2FP.BF16.F32.PACK_AB R7, R83, R211 ;  /* 0x000000d35307723e */ /* 0x000fe400000010ff */
[----:B---3--:R-:W-:Y:S02]  /*27850*/  F2FP.BF16.F32.PACK_AB R8, R148, R6 ;  /* 0x000000069408723e */ /* 0x008fe400000010ff */
[----:B------:R-:W3:Y:S01]  /*27860*/  LDL.LU R148, [R1+0xc4] ;  /* 0x0000c40001947983 */ /* 0x000ee20000300800 */
[----:B----4-:R-:W-:-:S03]  /*27870*/  IMAD.MOV.U32 R83, RZ, RZ, R5 ;  /* 0x000000ffff537224 */ /* 0x010fc600078e0005 */
[----:B------:R-:W4:Y:S01]  /*27880*/  LDL.LU R211, [R1+0xcc] ;  /* 0x0000cc0001d37983 */ /* 0x000f220000300800 */
[----:B------:R-:W-:Y:S02]  /*27890*/  F2FP.BF16.F32.PACK_AB R17, R146, R23 ;  /* 0x000000179211723e */ /* 0x000fe400000010ff */
[----:B------:R-:W-:Y:S02]  /*278a0*/  F2FP.BF16.F32.PACK_AB R23, R79, R207 ;  /* 0x000000cf4f17723e */ /* 0x000fe400000010ff */
[----:B------:R-:W-:Y:S02]  /*278b0*/  F2FP.BF16.F32.PACK_AB R79, R78, R206 ;  /* 0x000000ce4e4f723e */ /* 0x000fe400000010ff */
[----:B------:R-:W-:Y:S02]  /*278c0*/  F2FP.BF16.F32.PACK_AB R78, R76, R204 ;  /* 0x000000cc4c4e723e */ /* 0x000fe400000010ff */
[----:B------:R-:W-:Y:S02]  /*278d0*/  F2FP.BF16.F32.PACK_AB R76, R140, R83 ;  /* 0x000000538c4c723e */ /* 0x000fe400000010ff */
[----:B------:R-:W-:Y:S01]  /*278e0*/  F2FP.BF16.F32.PACK_AB R6, R81, R209 ;  /* 0x000000d15106723e */ /* 0x000fe200000010ff */
[----:B------:R-:W-:Y:S01]  /*278f0*/  IMAD.MOV.U32 R81, RZ, RZ, R4 ;  /* 0x000000ffff517224 */ /* 0x000fe200078e0004 */
[----:B------:R-:W-:-:S02]  /*27900*/  F2FP.BF16.F32.PACK_AB R83, R75, R203 ;  /* 0x000000cb4b53723e */ /* 0x000fc400000010ff */
[----:B------:R-:W-:Y:S02]  /*27910*/  F2FP.BF16.F32.PACK_AB R75, R74, R202 ;  /* 0x000000ca4a4b723e */ /* 0x000fe400000010ff */
[----:B------:R-:W-:Y:S02]  /*27920*/  F2FP.BF16.F32.PACK_AB R4, R145, R19 ;  /* 0x000000139104723e */ /* 0x000fe400000010ff */
[----:B------:R-:W-:Y:S02]  /*27930*/  F2FP.BF16.F32.PACK_AB R74, R72, R200 ;  /* 0x000000c8484a723e */ /* 0x000fe400000010ff */
[----:B------:R-:W-:Y:S02]  /*27940*/  F2FP.BF16.F32.PACK_AB R19, R82, R210 ;  /* 0x000000d25213723e */ /* 0x000fe400000010ff */
[----:B------:R-:W-:Y:S02]  /*27950*/  F2FP.BF16.F32.PACK_AB R82, R73, R201 ;  /* 0x000000c94952723e */ /* 0x000fe400000010ff */
        /* <DEDUP_REMOVED lines=83> */
[----:B--2---:R-:W-:Y:S02]  /*27e90*/  F2FP.BF16.F32.PACK_AB R69, R134, R150 ;  /* 0x000000968645723e */ /* 0x004fe400000010ff */
        /* <DEDUP_REMOVED lines=12> */
[----:B---3--:R-:W-:-:S02]  /*27f60*/  F2FP.BF16.F32.PACK_AB R80, R137, R148 ;  /* 0x000000948950723e */ /* 0x008fc400000010ff */
[----:B------:R-:W-:Y:S02]  /*27f70*/  F2FP.BF16.F32.PACK_AB R110, R41, R169 ;  /* 0x000000a9296e723e */ /* 0x000fe400000010ff */
[----:B----4-:R-:W-:Y:S02]  /*27f80*/  F2FP.BF16.F32.PACK_AB R81, R139, R211 ;  /* 0x000000d38b51723e */ /* 0x010fe400000010ff */
[----:B------:R-:W-:Y:S02]  /*27f90*/  F2FP.BF16.F32.PACK_AB R41, R106, R237 ;  /* 0x000000ed6a29723e */ /* 0x000fe400000010ff */
[----:B------:R-:W-:Y:S02]  /*27fa0*/  F2FP.BF16.F32.PACK_AB R137, R102, R233 ;  /* 0x000000e96689723e */ /* 0x000fe400000010ff */
[----:B------:R-:W-:Y:S02]  /*27fb0*/  F2FP.BF16.F32.PACK_AB R106, R37, R165 ;  /* 0x000000a5256a723e */ /* 0x000fe400000010ff */
[----:B------:R-:W-:-:S02]  /*27fc0*/  F2FP.BF16.F32.PACK_AB R139, R38, R166 ;  /* 0x000000a6268b723e */ /* 0x000fc400000010ff */
[----:B------:R-:W-:Y:S02]  /*27fd0*/  F2FP.BF16.F32.PACK_AB R102, R33, R161 ;  /* 0x000000a12166723e */ /* 0x000fe400000010ff */
[----:B------:R-:W-:Y:S02]  /*27fe0*/  F2FP.BF16.F32.PACK_AB R151, R26, R154 ;  /* 0x0000009a1a97723e */ /* 0x000fe400000010ff */
[----:B------:R-:W-:Y:S02]  /*27ff0*/  F2FP.BF16.F32.PACK_AB R150, R24, R152 ;  /* 0x000000981896723e */ /* 0x000fe400000010ff */
[----:B------:R-:W-:-:S07]  /*28000*/  F2FP.BF16.F32.PACK_AB R148, R88, R220 ;  /* 0x000000dc5894723e */ /* 0x000fce00000010ff */
.L_x_0:
[----:B------:R-:W0:Y:S01]  /*28010*/  S2R R12, SR_TID.X ;  /* 0x00000000000c7919 */ /* 0x000e220000002100 */
[----:B------:R-:W-:Y:S01]  /*28020*/  MOV R25, 0x400 ;  /* 0x0000040000197802 */ /* 0x000fe20000000f00 */
[----:B------:R-:W1:Y:S01]  /*28030*/  LDC.64 R2, c[0x0][0x228] ;  /* 0x00008a00ff027b82 */ /* 0x000e620000000a00 */
[----:B------:R-:W2:Y:S01]  /*28040*/  S2R R26, SR_CgaCtaId ;  /* 0x00000000001a7919 */ /* 0x000ea20000008800 */
[----:B------:R-:W3:Y:S06]  /*28050*/  S2R R24, SR_TID.X ;  /* 0x0000000000187919 */ /* 0x000eec0000002100 */
[----:B------:R-:W4:Y:S01]  /*28060*/  LDC.64 R156, c[0x0][0x228] ;  /* 0x00008a00ff9c7b82 */ /* 0x000f220000000a00 */
[----:B------:R-:W4:Y:S04]  /*28070*/  LDL.LU R171, [R1+0x100] ;  /* 0x0001000001ab7983 */ /* 0x000f280000300800 */
[----:B------:R-:W4:Y:S03]  /*28080*/  LDL.LU R170, [R1+0x104] ;  /* 0x0001040001aa7983 */ /* 0x000f260000300800 */
[----:B------:R-:W4:Y:S01]  /*28090*/  LDC.64 R152, c[0x0][0x228] ;  /* 0x00008a00ff987b82 */ /* 0x000f220000000a00 */
[----:B0-----:R-:W-:-:S02]  /*280a0*/  IMAD.SHL.U32 R0, R12, 0x10, RZ ;  /* 0x000000100c007824 */ /* 0x001fc400078e00ff */
[C---:B------:R-:W-:Y:S02]  /*280b0*/  IMAD.SHL.U32 R14, R12.reuse, 0x40, RZ ;  /* 0x000000400c0e7824 */ /* 0x040fe400078e00ff */
[----:B------:R-:W-:Y:S01]  /*280c0*/  IMAD.SHL.U32 R12, R12, 0x8, RZ ;  /* 0x000000080c0c7824 */ /* 0x000fe200078e00ff */
[----:B------:R-:W-:Y:S02]  /*280d0*/  LOP3.LUT R0, R0, 0xf0, RZ, 0xc0, !PT ;  /* 0x000000f000007812 */ /* 0x000fe400078ec0ff */
[----:B--2---:R-:W-:Y:S02]  /*280e0*/  LEA R25, R26, R25, 0x18 ;  /* 0x000000191a197211 */ /* 0x004fe400078ec0ff */
[----:B------:R-:W-:Y:S01]  /*280f0*/  LOP3.LUT R15, R14, 0x400, RZ, 0xc0, !PT ;  /* 0x000004000e0f7812 */ /* 0x000fe200078ec0ff */
[----:B------:R-:W-:Y:S01]  /*28100*/  VIADD R14, R13, 0x7f ;  /* 0x0000007f0d0e7836 */ /* 0x000fe20000000000 */
[----:B------:R-:W-:Y:S02]  /*28110*/  LOP3.LUT R12, R12, 0x300, RZ, 0xc0, !PT ;  /* 0x000003000c0c7812 */ /* 0x000fe400078ec0ff */
[----:B------:R-:W-:-:S02]  /*28120*/  IADD3 R15, R15, R25, R0 ;  /* 0x000000190f0f7210 */ /* 0x000fc40007ffe000 */
[----:B---3--:R-:W-:-:S03]  /*28130*/  LOP3.LUT R24, R24, 0x7f, RZ, 0xc0, !PT ;  /* 0x0000007f18187812 */ /* 0x008fc600078ec0ff */
[----:B------:R-:W-:Y:S01]  /*28140*/  IMAD.IADD R0, R12, 0x1, R15 ;  /* 0x000000010c007824 */ /* 0x000fe200078e020f */
[----:B------:R-:W-:Y:S01]  /*28150*/  BAR.SYNC.DEFER_BLOCKING 0x0 ;  /* 0x0000000000007b1d */ /* 0x000fe20000010000 */
[----:B------:R-:W-:-:S05]  /*28160*/  IMAD R12, R24, 0x10, R25 ;  /* 0x00000010180c7824 */ /* 0x000fca00078e0219 */
[----:B------:R0:W-:Y:S02]  /*28170*/  STSM.16.M88.4 [R0], R148 ;  /* 0x0000009400007844 */ /* 0x0001e40000000200 */
[----:B------:R-:W-:Y:S01]  /*28180*/  BAR.SYNC.DEFER_BLOCKING 0x0 ;  /* 0x0000000000007b1d */ /* 0x000fe20000010000 */
[----:B-1----:R-:W-:-:S07]  /*28190*/  ISETP.GE.AND P0, PT, R14, R3, PT ;  /* 0x000000030e00720c */ /* 0x002fce0003f06270 */
[----:B------:R-:W4:Y:S08]  /*281a0*/  LDC R3, c[0x0][0x244] ;  /* 0x00009100ff037b82 */ /* 0x000f300000000800 */
[----:B0-----:R-:W0:Y:S08]  /*281b0*/  LDC.64 R150, c[0x0][0x228] ;  /* 0x00008a00ff967b82 */ /* 0x001e300000000a00 */
[----:B------:R-:W1:Y:S01]  /*281c0*/  LDC.64 R14, c[0x0][0x228] ;  /* 0x00008a00ff0e7b82 */ /* 0x000e620000000a00 */
[----:B------:R-:W2:Y:S07]  /*281d0*/  LDS.128 R24, [R12] ;  /* 0x000000000c187984 */ /* 0x000eae0000000c00 */
[----:B------:R-:W-:Y:S08]  /*281e0*/  BAR.SYNC.DEFER_BLOCKING 0x0 ;  /* 0x0000000000007b1d */ /* 0x000ff00000010000 */
[----:B------:R-:W3:Y:S01]  /*281f0*/  LDC R148, c[0x0][0x248] ;  /* 0x00009200ff947b82 */ /* 0x000ee20000000800 */
[----:B------:R-:W-:Y:S07]  /*28200*/  STSM.16.M88.4 [R0], R92 ;  /* 0x0000005c00007844 */ /* 0x000fee0000000200 */
[----:B------:R-:W-:Y:S06]  /*28210*/  BAR.SYNC.DEFER_BLOCKING 0x0 ;  /* 0x0000000000007b1d */ /* 0x000fec0000010000 */
[----:B------:R-:W1:Y:S02]  /*28220*/  LDS.128 R28, [R12] ;  /* 0x000000000c1c7984 */ /* 0x000e640000000c00 */
[----:B------:R-:W-:Y:S06]  /*28230*/  BAR.SYNC.DEFER_BLOCKING 0x0 ;  /* 0x0000000000007b1d */ /* 0x000fec0000010000 */
[----:B------:R0:W-:Y:S02]  /*28240*/  STSM.16.M88.4 [R0], R144 ;  /* 0x0000009000007844 */ /* 0x0001e40000000200 */
[----:B------:R-:W-:Y:S08]  /*28250*/  BAR.SYNC.DEFER_BLOCKING 0x0 ;  /* 0x0000000000007b1d */ /* 0x000ff00000010000 */
[----:B0-----:R-:W0:Y:S08]  /*28260*/  LDC.64 R146, c[0x0][0x220] ;  /* 0x00008800ff927b82 */ /* 0x001e300000000a00 */
[----:B------:R-:W1:Y:S01]  /*28270*/  LDC R145, c[0x0][0x22c] ;  /* 0x00008b00ff917b82 */ /* 0x000e620000000800 */
[----:B------:R-:W1:Y:S07]  /*28280*/  LDS.128 R32, [R12] ;  /* 0x000000000c207984 */ /* 0x000e6e0000000c00 */
[----:B------:R-:W-:Y:S06]  /*28290*/  BAR.SYNC.DEFER_BLOCKING 0x0 ;  /* 0x0000000000007b1d */ /* 0x000fec0000010000 */
[----:B------:R-:W-:Y:S02]  /*282a0*/  STSM.16.M88.4 [R0], R96 ;  /* 0x0000006000007844 */ /* 0x000fe40000000200 */
[----:B------:R-:W-:Y:S06]  /*282b0*/  BAR.SYNC.DEFER_BLOCKING 0x0 ;  /* 0x0000000000007b1d */ /* 0x000fec0000010000 */
[----:B------:R-:W1:Y:S02]  /*282c0*/  LDS.128 R36, [R12] ;  /* 0x000000000c247984 */ /* 0x000e640000000c00 */
        /* <DEDUP_REMOVED lines=77> */
[----:B------:R2:W-:Y:S02]  /*287a0*/  STSM.16.M88.4 [R0], R84 ;  /* 0x0000005400007844 */ /* 0x0005e40000000200 */
[----:B------:R-:W-:Y:S08]  /*287b0*/  BAR.SYNC.DEFER_BLOCKING 0x0 ;  /* 0x0000000000007b1d */ /* 0x000ff00000010000 */
[----:B--2---:R-:W2:Y:S08]  /*287c0*/  LDC.64 R86, c[0x0][0x228] ;  /* 0x00008a00ff567b82 */ /* 0x004eb00000000a00 */
[----:B------:R-:W2:Y:S01]  /*287d0*/  LDC.64 R84, c[0x0][0x228] ;  /* 0x00008a00ff547b82 */ /* 0x000ea20000000a00 */
[----:B------:R-:W2:Y:S07]  /*287e0*/  LDS.128 R64, [R12] ;  /* 0x000000000c407984 */ /* 0x000eae0000000c00 */
[----:B------:R-:W-:Y:S06]  /*287f0*/  BAR.SYNC.DEFER_BLOCKING 0x0 ;  /* 0x0000000000007b1d */ /* 0x000fec0000010000 */
[----:B------:R-:W-:Y:S02]  /*28800*/  STSM.16.M88.4 [R0], R72 ;  /* 0x0000004800007844 */ /* 0x000fe40000000200 */
[----:B------:R-:W-:Y:S06]  /*28810*/  BAR.SYNC.DEFER_BLOCKING 0x0 ;  /* 0x0000000000007b1d */ /* 0x000fec0000010000 */
[----:B------:R-:W2:Y:S02]  /*28820*/  LDS.128 R132, [R12] ;  /* 0x000000000c847984 */ /* 0x000ea40000000c00 */
        /* <DEDUP_REMOVED lines=21> */
[----:B------:R0:W-:Y:S02]  /*28980*/  STSM.16.M88.4 [R0], R8 ;  /* 0x0000000800007844 */ /* 0x0001e40000000200 */
[----:B------:R-:W-:Y:S01]  /*28990*/  BAR.SYNC.DEFER_BLOCKING 0x0 ;  /* 0x0000000000007b1d */ /* 0x000fe20000010000 */
[C---:B----4-:R-:W-:Y:S01]  /*289a0*/  IMAD R144, R171.reuse, R3, RZ ;  /* 0x00000003ab907224 */ /* 0x050fe200078e02ff */
[----:B------:R-:W-:-:S02]  /*289b0*/  ISETP.GE.AND P2, PT, R171, R150, PT ;  /* 0x00000096ab00720c */ /* 0x000fc40003f46270 */
[C---:B------:R-:W-:Y:S01]  /*289c0*/  ISETP.GE.AND P3, PT, R13.reuse, R151, PT ;  /* 0x000000970d00720c */ /* 0x040fe20003f66270 */
[----:B---3--:R-:W-:-:S03]  /*289d0*/  IMAD R159, R13, R148, RZ ;  /* 0x000000940d9f7224 */ /* 0x008fc600078e02ff */
[----:B0-----:R-:W0:Y:S01]  /*289e0*/  LDC.64 R8, c[0x0][0x228] ;  /* 0x00008a00ff087b82 */ /* 0x001e220000000a00 */
[----:B------:R-:W-:-:S07]  /*289f0*/  PRMT R163, R24, 0x7632, R163 ;  /* 0x0000763218a37816 */ /* 0x000fce00000000a3 */
[----:B------:R-:W3:Y:S01]  /*28a00*/  LDC.64 R10, c[0x0][0x228] ;  /* 0x00008a00ff0a7b82 */ /* 0x000ee20000000a00 */
[----:B------:R-:W4:Y:S07]  /*28a10*/  LDS.128 R4, [R12] ;  /* 0x000000000c047984 */ /* 0x000f2e0000000c00 */
[----:B------:R-:W-:Y:S01]  /*28a20*/  BAR.SYNC.DEFER_BLOCKING 0x0 ;  /* 0x0000000000007b1d */ /* 0x000fe20000010000 */
[----:B------:R-:W-:Y:S01]  /*28a30*/  VIADD R150, R13, 0x1 ;  /* 0x000000010d967836 */ /* 0x000fe20000000000 */
[----:B------:R-:W-:-:S04]  /*28a40*/  LEA R16, P4, R144, R146, 0x1 ;  /* 0x0000009290107211 */ /* 0x000fc800078808ff */
[----:B-1----:R-:W-:Y:S01]  /*28a50*/  ISETP.GE.AND P1, PT, R150, R145, PT ;  /* 0x000000919600720c */ /* 0x002fe20003f26270 */
[----:B------:R-:W-:Y:S01]  /*28a60*/  IMAD R3, R3, 0x80, R144 ;  /* 0x0000008003037824 */ /* 0x000fe200078e0290 */
[----:B------:R-:W-:Y:S01]  /*28a70*/  LEA.HI.X.SX32 R17, R144, R147, 0x1, P4 ;  /* 0x0000009390117211 */ /* 0x000fe200020f0eff */
[----:B------:R-:W1:Y:S01]  /*28a80*/  LDC.64 R150, c[0x0][0x228] ;  /* 0x00008a00ff967b82 */ /* 0x000e620000000a00 */
[----:B--2---:R-:W-:Y:S02]  /*28a90*/  ISETP.LT.AND P4, PT, R171, R86, !P1 ;  /* 0x00000056ab00720c */ /* 0x004fe40004f81270 */
[C---:B------:R-:W-:Y:S02]  /*28aa0*/  ISETP.LT.AND P1, PT, R170.reuse, R84, !P1 ;  /* 0x00000054aa00720c */ /* 0x040fe40004f21270 */
[----:B------:R-:W-:-:S03]  /*28ab0*/  ISETP.LT.AND P3, PT, R170, R14, !P3 ;  /* 0x0000000eaa00720c */ /* 0x000fc60005f61270 */
[----:B------:R-:W2:Y:S01]  /*28ac0*/  LDC R84, c[0x0][0x22c] ;  /* 0x00008b00ff547b82 */ /* 0x000ea20000000800 */
[----:B------:R0:W-:Y:S07]  /*28ad0*/  STSM.16.M88.4 [R0], R216 ;  /* 0x000000d800007844 */ /* 0x0001ee0000000200 */
[----:B------:R-:W4:Y:S08]  /*28ae0*/  LDC R14, c[0x0][0x22c] ;  /* 0x00008b00ff0e7b82 */ /* 0x000f300000000800 */
[----:B------:R-:W-:Y:S01]  /*28af0*/  BAR.SYNC.DEFER_BLOCKING 0x0 ;  /* 0x0000000000007b1d */ /* 0x000fe20000010000 */
[----:B------:R-:W-:-:S02]  /*28b00*/  LEA R18, P5, R3, R146, 0x1 ;  /* 0x0000009203127211 */ /* 0x000fc400078a08ff */
[----:B------:R-:W-:Y:S02]  /*28b10*/  ISETP.LT.AND P2, PT, R13, R157, !P2 ;  /* 0x0000009d0d00720c */ /* 0x000fe40005741270 */
[----:B------:R-:W-:-:S03]  /*28b20*/  LEA.HI.X.SX32 R19, R3, R147, 0x1, P5 ;  /* 0x0000009303137211 */ /* 0x000fc600028f0eff */
[----:B------:R-:W3:Y:S01]  /*28b30*/  LDC R86, c[0x0][0x22c] ;  /* 0x00008b00ff567b82 */ /* 0x000ee20000000800 */
[C---:B------:R-:W-:Y:S02]  /*28b40*/  IMAD.IADD R3, R159.reuse, 0x1, R148 ;  /* 0x000000019f037824 */ /* 0x040fe400078e0294 */
[----:B------:R-:W-:-:S04]  /*28b50*/  IMAD.WIDE R154, R159, 0x2, R16 ;  /* 0x000000029f9a7825 */ /* 0x000fc800078e0210 */
[----:B------:R-:W-:Y:S01]  /*28b60*/  IMAD.WIDE R158, R159, 0x2, R18 ;  /* 0x000000029f9e7825 */ /* 0x000fe200078e0212 */
[----:B------:R-:W1:Y:S03]  /*28b70*/  LDC.64 R144, c[0x0][0x228] ;  /* 0x00008a00ff907b82 */ /* 0x000e660000000a00 */
[----:B------:R-:W-:-:S05]  /*28b80*/  IMAD.WIDE R160, R3, 0x2, R16 ;  /* 0x0000000203a07825 */ /* 0x000fca00078e0210 */
[----:B------:R-:W1:Y:S01]  /*28b90*/  LDC.64 R146, c[0x0][0x228] ;  /* 0x00008a00ff927b82 */ /* 0x000e620000000a00 */
[----:B------:R2:W-:Y:S01]  /*28ba0*/  @P2 STG.E.U16 desc[UR60][R154.64], R24 ;  /* 0x000000189a002986 */ /* 0x0005e2000c10153c */
[----:B------:R-:W-:-:S03]  /*28bb0*/  VIADD R157, R13, 0x3 ;  /* 0x000000030d9d7836 */ /* 0x000fc60000000000 */
[----:B------:R4:W-:Y:S01]  /*28bc0*/  @P3 STG.E.U16 desc[UR60][R158.64], R163 ;  /* 0x000000a39e003986 */ /* 0x0009e2000c10153c */
[----:B------:R-:W-:Y:S02]  /*28bd0*/  VIADD R149, R13, 0x2 ;  /* 0x000000020d957836 */ /* 0x000fe40000000000 */
[----:B0-----:R-:W0:Y:S01]  /*28be0*/  LDC R0, c[0x0][0x22c] ;  /* 0x00008b00ff007b82 */ /* 0x001e220000000800 */
[----:B------:R-:W-:Y:S01]  /*28bf0*/  @P4 STG.E.U16 desc[UR60][R160.64], R28 ;  /* 0x0000001ca0004986 */ /* 0x000fe2000c10153c */
[----:B--2---:R-:W-:-:S06]  /*28c00*/  PRMT R155, R28, 0x7632, R155 ;  /* 0x000076321c9b7816 */ /* 0x004fcc000000009b */
[----:B------:R-:W2:Y:S01]  /*28c10*/  LDC R24, c[0x0][0x228] ;  /* 0x00008a00ff187b82 */ /* 0x000ea20000000800 */
[----:B----4-:R-:W-:Y:S01]  /*28c20*/  IMAD.WIDE R162, R3, 0x2, R18 ;  /* 0x0000000203a27825 */ /* 0x010fe200078e0212 */
[----:B------:R-:W-:-:S04]  /*28c30*/  ISETP.GE.AND P2, PT, R149, R14, PT ;  /* 0x0000000e9500720c */ /* 0x000fc80003f46270 */
[----:B------:R4:W-:Y:S01]  /*28c40*/  @P1 STG.E.U16 desc[UR60][R162.64], R155 ;  /* 0x0000009ba2001986 */ /* 0x0009e2000c10153c */
[----:B------:R-:W-:Y:S01]  /*28c50*/  ISETP.GE.AND P1, PT, R157, R84, PT ;  /* 0x000000549d00720c */ /* 0x000fe20003f26270 */
[----:B------:R-:W-:Y:S01]  /*28c60*/  VIADD R149, R13, 0x4 ;  /* 0x000000040d957836 */ /* 0x000fe20000000000 */
[----:B------:R-:W2:Y:S02]  /*28c70*/  LDC R14, c[0x0][0x228] ;  /* 0x00008a00ff0e7b82 */ /* 0x000ea40000000800 */
[----:B------:R-:W-:Y:S02]  /*28c80*/  ISETP.LT.AND P5, PT, R171, R8, !P1 ;  /* 0x00000008ab00720c */ /* 0x000fe40004fa1270 */
[----:B---3--:R-:W-:-:S04]  /*28c90*/  ISETP.GE.AND P3, PT, R149, R86, PT ;  /* 0x000000569500720c */ /* 0x008fc80003f66270 */
[----:B------:R-:W3:Y:S01]  /*28ca0*/  LDC R8, c[0x0][0x22c] ;  /* 0x00008b00ff087b82 */ /* 0x000ee20000000800 */
[C---:B-1----:R-:W-:Y:S02]  /*28cb0*/  ISETP.LT.AND P6, PT, R171.reuse, R150, !P2 ;  /* 0x00000096ab00720c */ /* 0x042fe400057c1270 */
[C---:B------:R-:W-:Y:S02]  /*28cc0*/  ISETP.LT.AND P2, PT, R170.reuse, R152, !P2 ;  /* 0x00000098aa00720c */ /* 0x040fe40005741270 */
[----:B------:R-:W-:Y:S01]  /*28cd0*/  ISETP.LT.AND P4, PT, R171, R144, !P3 ;  /* 0x00000090ab00720c */ /* 0x000fe20005f81270 */
[--C-:B------:R-:W-:Y:S01]  /*28ce0*/  IMAD.IADD R3, R3, 0x1, R148.reuse ;  /* 0x0000000103037824 */ /* 0x100fe200078e0294 */
[C---:B------:R-:W-:Y:S01]  /*28cf0*/  ISETP.LT.AND P3, PT, R170.reuse, R10, !P3 ;  /* 0x0000000aaa00720c */ /* 0x040fe20005f61270 */
[----:B----4-:R-:W1:Y:S01]  /*28d00*/  LDC.64 R154, c[0x0][0x228] ;  /* 0x00008a00ff9a7b82 */ /* 0x010e620000000a00 */
[----:B------:R-:W-:Y:S01]  /*28d10*/  ISETP.LT.AND P1, PT, R170, R146, !P1 ;  /* 0x00000092aa00720c */ /* 0x000fe20004f21270 */
[----:B------:R-:W-:-:S06]  /*28d20*/  IMAD.IADD R165, R3, 0x1, R148 ;  /* 0x0000000103a57824 */ /* 0x000fcc00078e0294 */
[----:B------:R-:W4:Y:S01]  /*28d30*/  LDC R10, c[0x0][0x22c] ;  /* 0x00008b00ff0a7b82 */ /* 0x000f220000000800 */
[----:B------:R-:W-:Y:S01]  /*28d40*/  IMAD.WIDE R158, R3, 0x2, R16 ;  /* 0x00000002039e7825 */ /* 0x000fe200078e0210 */
[----:B------:R-:W-:-:S03]  /*28d50*/  PRMT R84, R25, 0x7632, R84 ;  /* 0x0000763219547816 */ /* 0x000fc60000000054 */
[----:B------:R-:W-:Y:S01]  /*28d60*/  IMAD.WIDE R160, R3, 0x2, R18 ;  /* 0x0000000203a07825 */ /* 0x000fe200078e0212 */
[----:B------:R-:W-:Y:S02]  /*28d70*/  PRMT R86, R29, 0x7632, R86 ;  /* 0x000076321d567816 */ /* 0x000fe40000000056 */
[----:B------:R-:W4:Y:S01]  /*28d80*/  LDC R28, c[0x0][0x228] ;  /* 0x00008a00ff1c7b82 */ /* 0x000f220000000800 */
[----:B------:R-:W-:Y:S02]  /*28d90*/  VIADD R3, R13, 0x5 ;  /* 0x000000050d037836 */ /* 0x000fe40000000000 */
[C---:B------:R-:W-:Y:S02]  /*28da0*/  IMAD.IADD R149, R165.reuse, 0x1, R148 ;  /* 0x00000001a5957824 */ /* 0x040fe400078e0294 */
[----:B------:R-:W-:Y:S01]  /*28db0*/  IMAD.WIDE R162, R165, 0x2, R16 ;  /* 0x00000002a5a27825 */ /* 0x000fe200078e0210 */
[----:B------:R4:W-:Y:S03]  /*28dc0*/  @P6 STG.E.U16 desc[UR60][R158.64], R25 ;  /* 0x000000199e006986 */ /* 0x0009e6000c10153c */
[----:B------:R-:W-:Y:S01]  /*28dd0*/  VIADD R157, R13, 0x6 ;  /* 0x000000060d9d7836 */ /* 0x000fe20000000000 */
[----:B------:R-:W-:Y:S01]  /*28de0*/  PRMT R144, R26, 0x7632, R144 ;  /* 0x000076321a907816 */ /* 0x000fe20000000090 */
[----:B------:R-:W-:Y:S01]  /*28df0*/  IMAD.WIDE R164, R165, 0x2, R18 ;  /* 0x00000002a5a47825 */ /* 0x000fe200078e0212 */
[----:B------:R-:W-:Y:S01]  /*28e00*/  @P2 STG.E.U16 desc[UR60][R160.64], R84 ;  /* 0x00000054a0002986 */ /* 0x000fe2000c10153c */
[----:B0-----:R-:W-:Y:S01]  /*28e10*/  ISETP.GE.AND P2, PT, R3, R0, PT ;  /* 0x000000000300720c */ /* 0x001fe20003f46270 */
[----:B------:R-:W0:Y:S02]  /*28e20*/  LDC R146, c[0x0][0x228] ;  /* 0x00008a00ff927b82 */ /* 0x000e240000000800 */
[----:B------:R-:W-:Y:S01]  /*28e30*/  @P5 STG.E.U16 desc[UR60][R162.64], R29 ;  /* 0x0000001da2005986 */ /* 0x000fe2000c10153c */
[----:B------:R-:W-:-:S03]  /*28e40*/  IMAD.WIDE R166, R149, 0x2, R16 ;  /* 0x0000000295a67825 */ /* 0x000fc600078e0210 */
[----:B------:R-:W-:Y:S02]  /*28e50*/  @P1 STG.E.U16 desc[UR60][R164.64], R86 ;  /* 0x00000056a4001986 */ /* 0x000fe4000c10153c */
[----:B------:R-:W0:Y:S01]  /*28e60*/  LDC R0, c[0x0][0x22c] ;  /* 0x00008b00ff007b82 */ /* 0x000e220000000800 */
[----:B---3--:R-:W-:Y:S01]  /*28e70*/  ISETP.GE.AND P1, PT, R157, R8, PT ;  /* 0x000000089d00720c */ /* 0x008fe20003f26270 */
[----:B------:R-:W-:-:S03]  /*28e80*/  IMAD.WIDE R168, R149, 0x2, R18 ;  /* 0x0000000295a87825 */ /* 0x000fc600078e0212 */
[----:B------:R-:W-:Y:S01]  /*28e90*/  ISETP.LT.AND P5, PT, R171, R156, !P1 ;  /* 0x0000009cab00720c */ /* 0x000fe20004fa1270 */
[----:B------:R-:W-:Y:S01]  /*28ea0*/  VIADD R3, R13, 0x7 ;  /* 0x000000070d037836 */ /* 0x000fe20000000000 */
[C---:B--2---:R-:W-:Y:S01]  /*28eb0*/  ISETP.LT.AND P1, PT, R170.reuse, R14, !P1 ;  /* 0x0000000eaa00720c */ /* 0x044fe20004f21270 */
[----:B------:R-:W2:Y:S01]  /*28ec0*/  LDC R8, c[0x0][0x22c] ;  /* 0x00008b00ff087b82 */ /* 0x000ea20000000800 */
[----:B------:R3:W-:Y:S01]  /*28ed0*/  @P4 STG.E.U16 desc[UR60][R166.64], R26 ;  /* 0x0000001aa6004986 */ /* 0x0007e2000c10153c */
[----:B------:R-:W-:Y:S02]  /*28ee0*/  ISETP.LT.AND P6, PT, R170, R2, !P2 ;  /* 0x00000002aa00720c */ /* 0x000fe400057c1270 */
[----:B-1----:R-:W-:Y:S01]  /*28ef0*/  ISETP.LT.AND P2, PT, R171, R154, !P2 ;  /* 0x0000009aab00720c */ /* 0x002fe20005741270 */
[----:B------:R1:W-:Y:S03]  /*28f00*/  @P3 STG.E.U16 desc[UR60][R168.64], R144 ;  /* 0x00000090a8003986 */ /* 0x0003e6000c10153c */
[----:B------:R-:W2:Y:S01]  /*28f10*/  LDC R14, c[0x0][0x228] ;  /* 0x00008a00ff0e7b82 */ /* 0x000ea20000000800 */
[----:B----4-:R-:W-:Y:S01]  /*28f20*/  ISETP.GE.AND P3, PT, R3, R10, PT ;  /* 0x0000000a0300720c */ /* 0x010fe20003f66270 */
[----:B------:R-:W-:-:S06]  /*28f30*/  IMAD.IADD R25, R149, 0x1, R148 ;  /* 0x0000000195197824 */ /* 0x000fcc00078e0294 */
[----:B---3--:R-:W3:Y:S01]  /*28f40*/  LDC R26, c[0x0][0x228] ;  /* 0x00008a00ff1a7b82 */ /* 0x008ee20000000800 */
[----:B------:R-:W-:-:S07]  /*28f50*/  IMAD.WIDE R2, R25, 0x2, R16 ;  /* 0x0000000219027825 */ /* 0x000fce00078e0210 */
[----:B------:R-:W4:Y:S01]  /*28f60*/  LDC R84, c[0x0][0x228] ;  /* 0x00008a00ff547b82 */ /* 0x000f220000000800 */
[----:B------:R-:W-:-:S07]  /*28f70*/  IMAD.IADD R157, R25, 0x1, R148 ;  /* 0x00000001199d7824 */ /* 0x000fce00078e0294 */
[----:B------:R-:W4:Y:S01]  /*28f80*/  LDC R10, c[0x0][0x22c] ;  /* 0x00008b00ff0a7b82 */ /* 0x000f220000000800 */
[----:B------:R-:W-:Y:S01]  /*28f90*/  VIADD R163, R13, 0x8 ;  /* 0x000000080da37836 */ /* 0x000fe20000000000 */
[----:B------:R-:W-:-:S06]  /*28fa0*/  ISETP.LT.AND P4, PT, R171, R24, !P3 ;  /* 0x00000018ab00720c */ /* 0x000fcc0005f81270 */
[----:B------:R-:W4:Y:S01]  /*28fb0*/  LDC R86, c[0x0][0x228] ;  /* 0x00008a00ff567b82 */ /* 0x000f220000000800 */
[----:B------:R-:W-:Y:S01]  /*28fc0*/  ISETP.LT.AND P3, PT, R170, R28, !P3 ;  /* 0x0000001caa00720c */ /* 0x000fe20005f61270 */
[----:B------:R-:W-:Y:S01]  /*28fd0*/  IMAD.WIDE R24, R25, 0x2, R18 ;  /* 0x0000000219187825 */ /* 0x000fe200078e0212 */
[----:B------:R-:W-:-:S05]  /*28fe0*/  PRMT R150, R30, 0x7632, R150 ;  /* 0x000076321e967816 */ /* 0x000fca0000000096 */
[----:B-1----:R-:W1:Y:S01]  /*28ff0*/  LDC R144, c[0x0][0x228] ;  /* 0x00008a00ff907b82 */ /* 0x002e620000000800 */
[C---:B------:R-:W-:Y:S01]  /*29000*/  IMAD.IADD R149, R157.reuse, 0x1, R148 ;  /* 0x000000019d957824 */ /* 0x040fe200078e0294 */
[----:B------:R-:W-:Y:S01]  /*29010*/  @P2 STG.E.U16 desc[UR60][R2.64], R30 ;  /* 0x0000001e02002986 */ /* 0x000fe2000c10153c */
[----:B------:R-:W-:Y:S01]  /*29020*/  IMAD.WIDE R28, R157, 0x2, R16 ;  /* 0x000000029d1c7825 */ /* 0x000fe200078e0210 */
[----:B------:R-:W-:Y:S02]  /*29030*/  PRMT R152, R27, 0x7632, R152 ;  /* 0x000076321b987816 */ /* 0x000fe40000000098 */
[----:B0-----:R-:W-:Y:S01]  /*29040*/  ISETP.GE.AND P2, PT, R163, R0, PT ;  /* 0x00000000a300720c */ /* 0x001fe20003f46270 */
[----:B------:R-:W-:Y:S01]  /*29050*/  IMAD.WIDE R156, R157, 0x2, R18 ;  /* 0x000000029d9c7825 */ /* 0x000fe200078e0212 */
[----:B------:R-:W0:Y:S01]  /*29060*/  LDC R0, c[0x0][0x22c] ;  /* 0x00008b00ff007b82 */ /* 0x000e220000000800 */
[----:B------:R3:W-:Y:S02]  /*29070*/  @P6 STG.E.U16 desc[UR60][R24.64], R150 ;  /* 0x0000009618006986 */ /* 0x0007e4000c10153c */
[----:B------:R-:W-:-:S02]  /*29080*/  VIADD R165, R13, 0x9 ;  /* 0x000000090da57836 */ /* 0x000fc40000000000 */
[----:B------:R-:W-:Y:S01]  /*29090*/  @P5 STG.E.U16 desc[UR60][R28.64], R27 ;  /* 0x0000001b1c005986 */ /* 0x000fe2000c10153c */
[----:B------:R-:W-:-:S03]  /*290a0*/  IMAD.WIDE R158, R149, 0x2, R16 ;  /* 0x00000002959e7825 */ /* 0x000fc600078e0210 */
[----:B------:R-:W-:Y:S01]  /*290b0*/  @P1 STG.E.U16 desc[UR60][R156.64], R152 ;  /* 0x000000989c001986 */ /* 0x000fe2000c10153c */
[----:B------:R-:W-:Y:S01]  /*290c0*/  IMAD.WIDE R160, R149, 0x2, R18 ;  /* 0x0000000295a07825 */ /* 0x000fe200078e0212 */
[----:B--2---:R-:W-:Y:S02]  /*290d0*/  ISETP.GE.AND P1, PT, R165, R8, PT ;  /* 0x00000008a500720c */ /* 0x004fe40003f26270 */
[----:B---3--:R-:W-:Y:S01]  /*290e0*/  PRMT R25, R31, 0x7632, R25 ;  /* 0x000076321f197816 */ /* 0x008fe20000000019 */
[----:B------:R-:W-:Y:S01]  /*290f0*/  VIADD R3, R13, 0xa ;  /* 0x0000000a0d037836 */ /* 0x000fe20000000000 */
[----:B------:R-:W2:Y:S01]  /*29100*/  LDC R8, c[0x0][0x22c] ;  /* 0x00008b00ff087b82 */ /* 0x000ea20000000800 */
[C---:B------:R-:W-:Y:S01]  /*29110*/  ISETP.LT.AND P6, PT, R171.reuse, R14, !P2 ;  /* 0x0000000eab00720c */ /* 0x040fe200057c1270 */
[----:B------:R-:W-:Y:S01]  /*29120*/  @P4 STG.E.U16 desc[UR60][R158.64], R31 ;  /* 0x0000001f9e004986 */ /* 0x000fe2000c10153c */
[----:B------:R-:W-:Y:S02]  /*29130*/  ISETP.LT.AND P2, PT, R170, R26, !P2 ;  /* 0x0000001aaa00720c */ /* 0x000fe40005741270 */
[----:B----4-:R-:W-:Y:S01]  /*29140*/  ISETP.LT.AND P5, PT, R171, R84, !P1 ;  /* 0x00000054ab00720c */ /* 0x010fe20004fa1270 */
[----:B------:R3:W-:Y:S02]  /*29150*/  @P3 STG.E.U16 desc[UR60][R160.64], R25 ;  /* 0x00000019a0003986 */ /* 0x0007e4000c10153c */
[----:B------:R-:W4:Y:S01]  /*29160*/  LDC R14, c[0x0][0x228] ;  /* 0x00008a00ff0e7b82 */ /* 0x000f220000000800 */
[----:B------:R-:W-:-:S02]  /*29170*/  ISETP.GE.AND P3, PT, R3, R10, PT ;  /* 0x0000000a0300720c */ /* 0x000fc40003f66270 */
[----:B------:R-:W-:-:S05]  /*29180*/  ISETP.LT.AND P1, PT, R170, R86, !P1 ;  /* 0x00000056aa00720c */ /* 0x000fca0004f21270 */
[----:B------:R-:W4:Y:S01]  /*29190*/  LDC R84, c[0x0][0x228] ;  /* 0x00008a00ff547b82 */ /* 0x000f220000000800 */
[----:B---3--:R-:W-:Y:S01]  /*291a0*/  IMAD.IADD R25, R149, 0x1, R148 ;  /* 0x0000000195197824 */ /* 0x008fe200078e0294 */
[----:B-1----:R-:W-:-:S06]  /*291b0*/  ISETP.LT.AND P4, PT, R171, R144, !P3 ;  /* 0x00000090ab00720c */ /* 0x002fcc0005f81270 */
[----:B------:R-:W1:Y:S01]  /*291c0*/  LDC R10, c[0x0][0x22c] ;  /* 0x00008b00ff0a7b82 */ /* 0x000e620000000800 */
[C---:B------:R-:W-:Y:S01]  /*291d0*/  IMAD.IADD R29, R25.reuse, 0x1, R148 ;  /* 0x00000001191d7824 */ /* 0x040fe200078e0294 */
[----:B------:R-:W-:Y:S01]  /*291e0*/  PRMT R31, R32, 0x7632, R31 ;  /* 0x00007632201f7816 */ /* 0x000fe2000000001f */
[----:B------:R-:W-:-:S05]  /*291f0*/  IMAD.WIDE R2, R25, 0x2, R16 ;  /* 0x0000000219027825 */ /* 0x000fca00078e0210 */
[----:B------:R-:W3:Y:S01]  /*29200*/  LDC R86, c[0x0][0x228] ;  /* 0x00008a00ff567b82 */ /* 0x000ee20000000800 */
[----:B------:R-:W-:Y:S01]  /*29210*/  IMAD.WIDE R24, R25, 0x2, R18 ;  /* 0x0000000219187825 */ /* 0x000fe200078e0212 */
[----:B------:R-:W-:-:S03]  /*29220*/  ISETP.LT.AND P3, PT, R170, R146, !P3 ;  /* 0x00000092aa00720c */ /* 0x000fc60005f61270 */
[----:B------:R-:W-:-:S03]  /*29230*/  VIADD R159, R13, 0xb ;  /* 0x0000000b0d9f7836 */ /* 0x000fc60000000000 */
[----:B------:R-:W3:Y:S01]  /*29240*/  LDC R144, c[0x0][0x228] ;  /* 0x00008a00ff907b82 */ /* 0x000ee20000000800 */
[----:B------:R-:W-:Y:S01]  /*29250*/  @P6 STG.E.U16 desc[UR60][R2.64], R32 ;  /* 0x0000002002006986 */ /* 0x000fe2000c10153c */
[C---:B------:R-:W-:Y:S01]  /*29260*/  IMAD.IADD R149, R29.reuse, 0x1, R148 ;  /* 0x000000011d957824 */ /* 0x040fe200078e0294 */
[----:B------:R-:W-:Y:S01]  /*29270*/  PRMT R152, R36, 0x7632, R152 ;  /* 0x0000763224987816 */ /* 0x000fe20000000098 */
[----:B------:R-:W-:Y:S01]  /*29280*/  IMAD.WIDE R26, R29, 0x2, R16 ;  /* 0x000000021d1a7825 */ /* 0x000fe200078e0210 */
[----:B------:R2:W-:Y:S01]  /*29290*/  @P2 STG.E.U16 desc[UR60][R24.64], R31 ;  /* 0x0000001f18002986 */ /* 0x0005e2000c10153c */
[----:B0-----:R-:W-:Y:S02]  /*292a0*/  ISETP.GE.AND P2, PT, R159, R0, PT ;  /* 0x000000009f00720c */ /* 0x001fe40003f46270 */
[----:B------:R-:W0:Y:S01]  /*292b0*/  LDC R146, c[0x0][0x228] ;  /* 0x00008a00ff927b82 */ /* 0x000e220000000800 */
[----:B------:R-:W-:Y:S01]  /*292c0*/  IMAD.WIDE R28, R29, 0x2, R18 ;  /* 0x000000021d1c7825 */ /* 0x000fe200078e0212 */
[----:B------:R3:W-:Y:S03]  /*292d0*/  @P5 STG.E.U16 desc[UR60][R26.64], R36 ;  /* 0x000000241a005986 */ /* 0x0007e6000c10153c */
[----:B------:R-:W-:-:S03]  /*292e0*/  VIADD R161, R13, 0xc ;  /* 0x0000000c0da17836 */ /* 0x000fc60000000000 */
[----:B------:R-:W0:Y:S01]  /*292f0*/  LDC R150, c[0x0][0x228] ;  /* 0x00008a00ff967b82 */ /* 0x000e220000000800 */
[----:B--2---:R-:W-:Y:S01]  /*29300*/  IMAD.WIDE R30, R149, 0x2, R16 ;  /* 0x00000002951e7825 */ /* 0x004fe200078e0210 */
[----:B------:R-:W-:Y:S01]  /*29310*/  @P1 STG.E.U16 desc[UR60][R28.64], R152 ;  /* 0x000000981c001986 */ /* 0x000fe2000c10153c */
[----:B------:R-:W-:-:S05]  /*29320*/  PRMT R25, R33, 0x7632, R25 ;  /* 0x0000763221197816 */ /* 0x000fca0000000019 */
[----:B------:R-:W2:Y:S01]  /*29330*/  LDC R0, c[0x0][0x22c] ;  /* 0x00008b00ff007b82 */ /* 0x000ea20000000800 */
[----:B------:R-:W-:Y:S01]  /*29340*/  IMAD.WIDE R156, R149, 0x2, R18 ;  /* 0x00000002959c7825 */ /* 0x000fe200078e0212 */
[----:B------:R-:W-:Y:S02]  /*29350*/  ISETP.GE.AND P1, PT, R161, R8, PT ;  /* 0x00000008a100720c */ /* 0x000fe40003f26270 */
[----:B----4-:R-:W-:Y:S01]  /*29360*/  ISETP.LT.AND P6, PT, R171, R14, !P2 ;  /* 0x0000000eab00720c */ /* 0x010fe200057c1270 */
[----:B------:R-:W-:-:S03]  /*29370*/  VIADD R3, R13, 0xd ;  /* 0x0000000d0d037836 */ /* 0x000fc60000000000 */
[----:B------:R-:W4:Y:S01]  /*29380*/  LDC R8, c[0x0][0x22c] ;  /* 0x00008b00ff087b82 */ /* 0x000f220000000800 */
[----:B------:R-:W-:Y:S01]  /*29390*/  @P4 STG.E.U16 desc[UR60][R30.64], R33 ;  /* 0x000000211e004986 */ /* 0x000fe2000c10153c */
[----:B------:R-:W-:-:S03]  /*293a0*/  ISETP.LT.AND P2, PT, R170, R84, !P2 ;  /* 0x00000054aa00720c */ /* 0x000fc60005741270 */
[----:B------:R3:W-:Y:S03]  /*293b0*/  @P3 STG.E.U16 desc[UR60][R156.64], R25 ;  /* 0x000000199c003986 */ /* 0x0007e6000c10153c */
[----:B------:R-:W4:Y:S01]  /*293c0*/  LDC R14, c[0x0][0x228] ;  /* 0x00008a00ff0e7b82 */ /* 0x000f220000000800 */
[----:B-1----:R-:W-:Y:S02]  /*293d0*/  ISETP.GE.AND P3, PT, R3, R10, PT ;  /* 0x0000000a0300720c */ /* 0x002fe40003f66270 */
[----:B---3--:R-:W-:-:S05]  /*293e0*/  ISETP.LT.AND P5, PT, R171, R86, !P1 ;  /* 0x00000056ab00720c */ /* 0x008fca0004fa1270 */
[----:B------:R-:W1:Y:S01]  /*293f0*/  LDC R36, c[0x0][0x228] ;  /* 0x00008a00ff247b82 */ /* 0x000e620000000800 */
[----:B------:R-:W-:Y:S01]  /*29400*/  IMAD.IADD R25, R149, 0x1, R148 ;  /* 0x0000000195197824 */ /* 0x000fe200078e0294 */
[----:B------:R-:W-:-:S06]  /*29410*/  ISETP.LT.AND P1, PT, R170, R144, !P1 ;  /* 0x00000090aa00720c */ /* 0x000fcc0004f21270 */
[----:B------:R-:W3:Y:S01]  /*29420*/  LDC R10, c[0x0][0x22c] ;  /* 0x00008b00ff0a7b82 */ /* 0x000ee20000000800 */
[----:B------:R-:W-:Y:S01]  /*29430*/  IMAD.IADD R29, R25, 0x1, R148 ;  /* 0x00000001191d7824 */ /* 0x000fe200078e0294 */
[----:B------:R-:W-:Y:S01]  /*29440*/  PRMT R31, R37, 0x7632, R31 ;  /* 0x00007632251f7816 */ /* 0x000fe2000000001f */
[----:B------:R-:W-:-:S05]  /*29450*/  IMAD.WIDE R2, R25, 0x2, R16 ;  /* 0x0000000219027825 */ /* 0x000fca00078e0210 */
[----:B------:R-:W3:Y:S01]  /*29460*/  LDC R84, c[0x0][0x228] ;  /* 0x00008a00ff547b82 */ /* 0x000ee20000000800 */
[----:B------:R-:W-:Y:S01]  /*29470*/  IMAD.WIDE R24, R25, 0x2, R18 ;  /* 0x0000000219187825 */ /* 0x000fe200078e0212 */
[----:B0-----:R-:W-:-:S03]  /*29480*/  ISETP.LT.AND P4, PT, R171, R146, !P3 ;  /* 0x00000092ab00720c */ /* 0x001fc60005f81270 */
[----:B------:R-:W-:-:S03]  /*29490*/  VIADD R157, R13, 0xe ;  /* 0x0000000e0d9d7836 */ /* 0x000fc60000000000 */
[----:B------:R-:W0:Y:S01]  /*294a0*/  LDC R86, c[0x0][0x228] ;  /* 0x00008a00ff567b82 */ /* 0x000e220000000800 */
[----:B------:R-:W-:Y:S01]  /*294b0*/  ISETP.LT.AND P3, PT, R170, R150, !P3 ;  /* 0x00000096aa00720c */ /* 0x000fe20005f61270 */
[----:B------:R-:W-:Y:S01]  /*294c0*/  @P6 STG.E.U16 desc[UR60][R2.64], R37 ;  /* 0x0000002502006986 */ /* 0x000fe2000c10153c */
[C---:B------:R-:W-:Y:S01]  /*294d0*/  IMAD.IADD R149, R29.reuse, 0x1, R148 ;  /* 0x000000011d957824 */ /* 0x040fe200078e0294 */
[----:B------:R-:W-:Y:S01]  /*294e0*/  PRMT R33, R34, 0x7632, R33 ;  /* 0x0000763222217816 */ /* 0x000fe20000000021 */
[C---:B------:R-:W-:Y:S01]  /*294f0*/  IMAD.WIDE R26, R29.reuse, 0x2, R16 ;  /* 0x000000021d1a7825 */ /* 0x040fe200078e0210 */
[----:B------:R4:W-:Y:S02]  /*29500*/  @P2 STG.E.U16 desc[UR60][R24.64], R31 ;  /* 0x0000001f18002986 */ /* 0x0009e4000c10153c */
[----:B------:R-:W0:Y:S01]  /*29510*/  LDC R144, c[0x0][0x228] ;  /* 0x00008a00ff907b82 */ /* 0x000e220000000800 */
[----:B------:R-:W-:Y:S01]  /*29520*/  IMAD.WIDE R28, R29, 0x2, R18 ;  /* 0x000000021d1c7825 */ /* 0x000fe200078e0212 */
[----:B--2---:R-:W-:-:S03]  /*29530*/  ISETP.GE.AND P2, PT, R157, R0, PT ;  /* 0x000000009d00720c */ /* 0x004fc60003f46270 */
[----:B------:R-:W-:-:S03]  /*29540*/  VIADD R159, R13, 0xf ;  /* 0x0000000f0d9f7836 */ /* 0x000fc60000000000 */
[----:B------:R-:W2:Y:S01]  /*29550*/  LDC R146, c[0x0][0x228] ;  /* 0x00008a00ff927b82 */ /* 0x000ea20000000800 */
[----:B------:R-:W-:Y:S01]  /*29560*/  @P5 STG.E.U16 desc[UR60][R26.64], R34 ;  /* 0x000000221a005986 */ /* 0x000fe2000c10153c */
[----:B----4-:R-:W-:Y:S01]  /*29570*/  IMAD.WIDE R30, R149, 0x2, R16 ;  /* 0x00000002951e7825 */ /* 0x010fe200078e0210 */
[----:B------:R-:W-:-:S05]  /*29580*/  PRMT R25, R38, 0x7632, R25 ;  /* 0x0000763226197816 */ /* 0x000fca0000000019 */
[----:B------:R-:W4:Y:S01]  /*29590*/  LDC R0, c[0x0][0x22c] ;  /* 0x00008b00ff007b82 */ /* 0x000f220000000800 */
[----:B------:R3:W-:Y:S01]  /*295a0*/  @P1 STG.E.U16 desc[UR60][R28.64], R33 ;  /* 0x000000211c001986 */ /* 0x0007e2000c10153c */
[----:B------:R-:W-:Y:S01]  /*295b0*/  ISETP.GE.AND P1, PT, R159, R8, PT ;  /* 0x000000089f00720c */ /* 0x000fe20003f26270 */
[----:B------:R-:W-:Y:S01]  /*295c0*/  VIADD R3, R13, 0x10 ;  /* 0x000000100d037836 */ /* 0x000fe20000000000 */
[----:B------:R-:W-:Y:S01]  /*295d0*/  ISETP.LT.AND P6, PT, R171, R14, !P2 ;  /* 0x0000000eab00720c */ /* 0x000fe200057c1270 */
[----:B------:R-:W-:Y:S03]  /*295e0*/  @P4 STG.E.U16 desc[UR60][R30.64], R38 ;  /* 0x000000261e004986 */ /* 0x000fe6000c10153c */
[----:B------:R-:W4:Y:S01]  /*295f0*/  LDC R8, c[0x0][0x22c] ;  /* 0x00008b00ff087b82 */ /* 0x000f220000000800 */
[----:B-1----:R-:W-:Y:S01]  /*29600*/  ISETP.LT.AND P2, PT, R170, R36, !P2 ;  /* 0x00000024aa00720c */ /* 0x002fe20005741270 */
[----:B---3--:R-:W-:-:S06]  /*29610*/  IMAD.WIDE R32, R149, 0x2, R18 ;  /* 0x0000000295207825 */ /* 0x008fcc00078e0212 */
[----:B------:R-:W1:Y:S01]  /*29620*/  LDC R14, c[0x0][0x228] ;  /* 0x00008a00ff0e7b82 */ /* 0x000e620000000800 */
[----:B------:R3:W-:Y:S01]  /*29630*/  @P3 STG.E.U16 desc[UR60][R32.64], R25 ;  /* 0x0000001920003986 */ /* 0x0007e2000c10153c */
[----:B------:R-:W-:-:S06]  /*29640*/  ISETP.GE.AND P3, PT, R3, R10, PT ;  /* 0x0000000a0300720c */ /* 0x000fcc0003f66270 */
[----:B------:R-:W1:Y:S01]  /*29650*/  LDC R34, c[0x0][0x228] ;  /* 0x00008a00ff227b82 */ /* 0x000e620000000800 */
[----:B------:R-:W-:Y:S02]  /*29660*/  ISETP.LT.AND P5, PT, R171, R84, !P1 ;  /* 0x00000054ab00720c */ /* 0x000fe40004fa1270 */
[----:B0-----:R-:W-:-:S05]  /*29670*/  ISETP.LT.AND P1, PT, R170, R86, !P1 ;  /* 0x00000056aa00720c */ /* 0x001fca0004f21270 */
[----:B------:R-:W0:Y:S01]  /*29680*/  LDC R36, c[0x0][0x228] ;  /* 0x00008a00ff247b82 */ /* 0x000e220000000800 */
[----:B---3--:R-:W-:Y:S01]  /*29690*/  IMAD.IADD R25, R149, 0x1, R148 ;  /* 0x0000000195197824 */ /* 0x008fe200078e0294 */
[----:B------:R-:W-:-:S06]  /*296a0*/  PRMT R31, R35, 0x7632, R31 ;  /* 0x00007632231f7816 */ /* 0x000fcc000000001f */
[----:B------:R-:W3:Y:S01]  /*296b0*/  LDC R10, c[0x0][0x22c] ;  /* 0x00008b00ff0a7b82 */ /* 0x000ee20000000800 */
[C---:B------:R-:W-:Y:S02]  /*296c0*/  IMAD.IADD R29, R25.reuse, 0x1, R148 ;  /* 0x00000001191d7824 */ /* 0x040fe400078e0294 */
[----:B------:R-:W-:Y:S01]  /*296d0*/  IMAD.WIDE R2, R25, 0x2, R16 ;  /* 0x0000000219027825 */ /* 0x000fe200078e0210 */
[----:B------:R-:W-:-:S04]  /*296e0*/  ISETP.LT.AND P4, PT, R171, R144, !P3 ;  /* 0x00000090ab00720c */ /* 0x000fc80005f81270 */
[----:B------:R-:W3:Y:S01]  /*296f0*/  LDC R38, c[0x0][0x228] ;  /* 0x00008a00ff267b82 */ /* 0x000ee20000000800 */
[----:B------:R-:W-:Y:S01]  /*29700*/  IMAD.WIDE R24, R25, 0x2, R18 ;  /* 0x0000000219187825 */ /* 0x000fe200078e0212 */
[----:B--2---:R-:W-:-:S03]  /*29710*/  ISETP.LT.AND P3, PT, R170, R146, !P3 ;  /* 0x00000092aa00720c */ /* 0x004fc60005f61270 */
[----:B------:R-:W-:Y:S01]  /*29720*/  VIADD R149, R13, 0x11 ;  /* 0x000000110d957836 */ /* 0x000fe20000000000 */
[----:B------:R-:W-:Y:S01]  /*29730*/  @P6 STG.E.U16 desc[UR60][R2.64], R35 ;  /* 0x0000002302006986 */ /* 0x000fe2000c10153c */
[C---:B------:R-:W-:Y:S01]  /*29740*/  IMAD.IADD R37, R29.reuse, 0x1, R148 ;  /* 0x000000011d257824 */ /* 0x040fe200078e0294 */
[----:B------:R-:W2:Y:S01]  /*29750*/  LDC R84, c[0x0][0x228] ;  /* 0x00008a00ff547b82 */ /* 0x000ea20000000800 */
[----:B------:R-:W-:Y:S01]  /*29760*/  IMAD.WIDE R26, R29, 0x2, R16 ;  /* 0x000000021d1a7825 */ /* 0x000fe200078e0210 */
[----:B------:R-:W-:Y:S01]  /*29770*/  PRMT R33, R39, 0x7632, R33 ;  /* 0x0000763227217816 */ /* 0x000fe20000000021 */
[----:B------:R1:W-:Y:S01]  /*29780*/  @P2 STG.E.U16 desc[UR60][R24.64], R31 ;  /* 0x0000001f18002986 */ /* 0x0003e2000c10153c */
[----:B----4-:R-:W-:Y:S01]  /*29790*/  ISETP.GE.AND P2, PT, R149, R0, PT ;  /* 0x000000009500720c */ /* 0x010fe20003f46270 */
[----:B------:R-:W-:-:S03]  /*297a0*/  IMAD.WIDE R28, R29, 0x2, R18 ;  /* 0x000000021d1c7825 */ /* 0x000fc600078e0212 */
[----:B------:R-:W4:Y:S01]  /*297b0*/  LDC R86, c[0x0][0x228] ;  /* 0x00008a00ff567b82 */ /* 0x000f220000000800 */
[----:B------:R-:W-:Y:S01]  /*297c0*/  VIADD R157, R13, 0x12 ;  /* 0x000000120d9d7836 */ /* 0x000fe20000000000 */
[----:B------:R-:W-:Y:S06]  /*297d0*/  @P5 STG.E.U16 desc[UR60][R26.64], R39 ;  /* 0x000000271a005986 */ /* 0x000fec000c10153c */
[----:B------:R-:W4:Y:S01]  /*297e0*/  LDC R0, c[0x0][0x22c] ;  /* 0x00008b00ff007b82 */ /* 0x000f220000000800 */
[----:B-1----:R-:W-:Y:S01]  /*297f0*/  IMAD.WIDE R30, R37, 0x2, R16 ;  /* 0x00000002251e7825 */ /* 0x002fe200078e0210 */
[----:B------:R1:W-:Y:S01]  /*29800*/  @P1 STG.E.U16 desc[UR60][R28.64], R33 ;  /* 0x000000211c001986 */ /* 0x0003e2000c10153c */
[----:B------:R-:W-:-:S02]  /*29810*/  PRMT R25, R88, 0x7632, R25 ;  /* 0x0000763258197816 */ /* 0x000fc40000000019 */
[----:B------:R-:W-:Y:S01]  /*29820*/  ISETP.GE.AND P1, PT, R157, R8, PT ;  /* 0x000000089d00720c */ /* 0x000fe20003f26270 */
[----:B------:R-:W-:Y:S01]  /*29830*/  VIADD R3, R13, 0x13 ;  /* 0x000000130d037836 */ /* 0x000fe20000000000 */
[----:B------:R-:W-:Y:S01]  /*29840*/  ISETP.LT.AND P6, PT, R171, R14, !P2 ;  /* 0x0000000eab00720c */ /* 0x000fe200057c1270 */
[----:B------:R-:W4:Y:S01]  /*29850*/  LDC R8, c[0x0][0x22c] ;  /* 0x00008b00ff087b82 */ /* 0x000f220000000800 */
[----:B------:R-:W-:Y:S01]  /*29860*/  @P4 STG.E.U16 desc[UR60][R30.64], R88 ;  /* 0x000000581e004986 */ /* 0x000fe2000c10153c */
[----:B------:R-:W-:Y:S01]  /*29870*/  ISETP.LT.AND P2, PT, R170, R34, !P2 ;  /* 0x00000022aa00720c */ /* 0x000fe20005741270 */
[----:B-1----:R-:W-:Y:S01]  /*29880*/  IMAD.WIDE R32, R37, 0x2, R18 ;  /* 0x0000000225207825 */ /* 0x002fe200078e0212 */
[----:B0-----:R-:W-:-:S04]  /*29890*/  ISETP.LT.AND P5, PT, R171, R36, !P1 ;  /* 0x00000024ab00720c */ /* 0x001fc80004fa1270 */
[----:B------:R-:W0:Y:S01]  /*298a0*/  LDC R14, c[0x0][0x228] ;  /* 0x00008a00ff0e7b82 */ /* 0x000e220000000800 */
[----:B------:R1:W-:Y:S01]  /*298b0*/  @P3 STG.E.U16 desc[UR60][R32.64], R25 ;  /* 0x0000001920003986 */ /* 0x0003e2000c10153c */
[----:B---3--:R-:W-:-:S06]  /*298c0*/  ISETP.GE.AND P3, PT, R3, R10, PT ;  /* 0x0000000a0300720c */ /* 0x008fcc0003f66270 */
[----:B------:R-:W3:Y:S01]  /*298d0*/  LDC R34, c[0x0][0x228] ;  /* 0x00008a00ff227b82 */ /* 0x000ee20000000800 */
[----:B------:R-:W-:Y:S01]  /*298e0*/  ISETP.LT.AND P1, PT, R170, R38, !P1 ;  /* 0x00000026aa00720c */ /* 0x000fe20004f21270 */
[----:B-1----:R-:W-:-:S06]  /*298f0*/  IMAD.IADD R25, R37, 0x1, R148 ;  /* 0x0000000125197824 */ /* 0x002fcc00078e0294 */
[----:B------:R-:W1:Y:S01]  /*29900*/  LDC R36, c[0x0][0x228] ;  /* 0x00008a00ff247b82 */ /* 0x000e620000000800 */
[----:B------:R-:W-:-:S07]  /*29910*/  PRMT R31, R92, 0x7632, R31 ;  /* 0x000076325c1f7816 */ /* 0x000fce000000001f */
[----:B------:R-:W1:Y:S01]  /*29920*/  LDC R37, c[0x0][0x228] ;  /* 0x00008a00ff257b82 */ /* 0x000e620000000800 */
[C---:B------:R-:W-:Y:S02]  /*29930*/  IMAD.IADD R29, R25.reuse, 0x1, R148 ;  /* 0x00000001191d7824 */ /* 0x040fe400078e0294 */
[----:B------:R-:W-:-:S05]  /*29940*/  IMAD.WIDE R2, R25, 0x2, R16 ;  /* 0x0000000219027825 */ /* 0x000fca00078e0210 */
[----:B------:R-:W1:Y:S01]  /*29950*/  LDC R10, c[0x0][0x22c] ;  /* 0x00008b00ff0a7b82 */ /* 0x000e620000000800 */
[----:B------:R-:W-:Y:S01]  /*29960*/  IMAD.WIDE R24, R25, 0x2, R18 ;  /* 0x0000000219187825 */ /* 0x000fe200078e0212 */
[----:B--2---:R-:W-:-:S03]  /*29970*/  ISETP.LT.AND P4, PT, R171, R84, !P3 ;  /* 0x00000054ab00720c */ /* 0x004fc60005f81270 */
[----:B------:R-:W-:-:S03]  /*29980*/  VIADD R149, R13, 0x14 ;  /* 0x000000140d957836 */ /* 0x000fc60000000000 */
[----:B------:R-:W2:Y:S01]  /*29990*/  LDC R38, c[0x0][0x228] ;  /* 0x00008a00ff267b82 */ /* 0x000ea20000000800 */
[----:B----4-:R-:W-:Y:S01]  /*299a0*/  ISETP.LT.AND P3, PT, R170, R86, !P3 ;  /* 0x00000056aa00720c */ /* 0x010fe20005f61270 */
[----:B------:R-:W-:Y:S06]  /*299b0*/  @P6 STG.E.U16 desc[UR60][R2.64], R92 ;  /* 0x0000005c02006986 */ /* 0x000fec000c10153c */
[----:B------:R-:W4:Y:S01]  /*299c0*/  LDC R39, c[0x0][0x228] ;  /* 0x00008a00ff277b82 */ /* 0x000f220000000800 */
[C---:B------:R-:W-:Y:S01]  /*299d0*/  IMAD.IADD R35, R29.reuse, 0x1, R148 ;  /* 0x000000011d237824 */ /* 0x040fe200078e0294 */
[----:B------:R0:W-:Y:S01]  /*299e0*/  @P2 STG.E.U16 desc[UR60][R24.64], R31 ;  /* 0x0000001f18002986 */ /* 0x0001e2000c10153c */
[----:B------:R-:W-:Y:S01]  /*299f0*/  IMAD.WIDE R26, R29, 0x2, R16 ;  /* 0x000000021d1a7825 */ /* 0x000fe200078e0210 */
[----:B------:R-:W-:-:S02]  /*29a00*/  PRMT R33, R89, 0x7632, R33 ;  /* 0x0000763259217816 */ /* 0x000fc40000000021 */
[----:B------:R-:W-:Y:S01]  /*29a10*/  ISETP.GE.AND P2, PT, R149, R0, PT ;  /* 0x000000009500720c */ /* 0x000fe20003f46270 */
[----:B------:R-:W-:Y:S01]  /*29a20*/  IMAD.WIDE R28, R29, 0x2, R18 ;  /* 0x000000021d1c7825 */ /* 0x000fe200078e0212 */
[----:B------:R-:W4:Y:S03]  /*29a30*/  LDC R0, c[0x0][0x22c] ;  /* 0x00008b00ff007b82 */ /* 0x000f260000000800 */
[----:B------:R-:W-:Y:S01]  /*29a40*/  VIADD R157, R13, 0x15 ;  /* 0x000000150d9d7836 */ /* 0x000fe20000000000 */
[----:B------:R-:W-:Y:S01]  /*29a50*/  @P5 STG.E.U16 desc[UR60][R26.64], R89 ;  /* 0x000000591a005986 */ /* 0x000fe2000c10153c */
[----:B0-----:R-:W-:Y:S01]  /*29a60*/  IMAD.WIDE R30, R35, 0x2, R16 ;  /* 0x00000002231e7825 */ /* 0x001fe200078e0210 */
[----:B------:R-:W-:Y:S02]  /*29a70*/  PRMT R25, R93, 0x7632, R25 ;  /* 0x000076325d197816 */ /* 0x000fe40000000019 */
[----:B------:R0:W-:Y:S01]  /*29a80*/  @P1 STG.E.U16 desc[UR60][R28.64], R33 ;  /* 0x000000211c001986 */ /* 0x0001e2000c10153c */
[----:B------:R-:W-:Y:S01]  /*29a90*/  ISETP.GE.AND P1, PT, R157, R8, PT ;  /* 0x000000089d00720c */ /* 0x000fe20003f26270 */
[----:B------:R-:W-:Y:S01]  /*29aa0*/  VIADD R3, R13, 0x16 ;  /* 0x000000160d037836 */ /* 0x000fe20000000000 */
[----:B------:R-:W4:Y:S01]  /*29ab0*/  LDC R8, c[0x0][0x22c] ;  /* 0x00008b00ff087b82 */ /* 0x000f220000000800 */
[----:B------:R-:W-:Y:S01]  /*29ac0*/  ISETP.LT.AND P6, PT, R171, R14, !P2 ;  /* 0x0000000eab00720c */ /* 0x000fe200057c1270 */
[----:B------:R-:W-:Y:S01]  /*29ad0*/  @P4 STG.E.U16 desc[UR60][R30.64], R93 ;  /* 0x0000005d1e004986 */ /* 0x000fe2000c10153c */
[----:B---3--:R-:W-:-:S02]  /*29ae0*/  ISETP.LT.AND P2, PT, R170, R34, !P2 ;  /* 0x00000022aa00720c */ /* 0x008fc40005741270 */
[----:B-1----:R-:W-:-:S03]  /*29af0*/  ISETP.LT.AND P5, PT, R171, R36, !P1 ;  /* 0x00000024ab00720c */ /* 0x002fc60004fa1270 */
[----:B------:R-:W1:Y:S01]  /*29b00*/  LDC R14, c[0x0][0x228] ;  /* 0x00008a00ff0e7b82 */ /* 0x000e620000000800 */
[----:B0-----:R-:W-:Y:S01]  /*29b10*/  IMAD.WIDE R32, R35, 0x2, R18 ;  /* 0x0000000223207825 */ /* 0x001fe200078e0212 */
[----:B------:R-:W-:-:S04]  /*29b20*/  ISETP.LT.AND P1, PT, R170, R37, !P1 ;  /* 0x00000025aa00720c */ /* 0x000fc80004f21270 */
[----:B------:R0:W-:Y:S02]  /*29b30*/  @P3 STG.E.U16 desc[UR60][R32.64], R25 ;  /* 0x0000001920003986 */ /* 0x0001e4000c10153c */
[----:B------:R-:W3:Y:S01]  /*29b40*/  LDC R34, c[0x0][0x228] ;  /* 0x00008a00ff227b82 */ /* 0x000ee20000000800 */
[----:B------:R-:W-:-:S07]  /*29b50*/  ISETP.GE.AND P3, PT, R3, R10, PT ;  /* 0x0000000a0300720c */ /* 0x000fce0003f66270 */
[----:B------:R-:W3:Y:S01]  /*29b60*/  LDC R36, c[0x0][0x228] ;  /* 0x00008a00ff247b82 */ /* 0x000ee20000000800 */
[----:B0-----:R-:W-:Y:S01]  /*29b70*/  IMAD.IADD R25, R35, 0x1, R148 ;  /* 0x0000000123197824 */ /* 0x001fe200078e0294 */
[----:B--2---:R-:W-:-:S06]  /*29b80*/  ISETP.LT.AND P4, PT, R171, R38, !P3 ;  /* 0x00000026ab00720c */ /* 0x004fcc0005f81270 */
[----:B------:R-:W0:Y:S01]  /*29b90*/  LDC R37, c[0x0][0x228] ;  /* 0x00008a00ff257b82 */ /* 0x000e220000000800 */
[----:B----4-:R-:W-:Y:S01]  /*29ba0*/  ISETP.LT.AND P3, PT, R170, R39, !P3 ;  /* 0x00000027aa00720c */ /* 0x010fe20005f61270 */
[----:B------:R-:W-:-:S06]  /*29bb0*/  IMAD.IADD R29, R25, 0x1, R148 ;  /* 0x00000001191d7824 */ /* 0x000fcc00078e0294 */
[----:B------:R-:W2:Y:S01]  /*29bc0*/  LDC R10, c[0x0][0x22c] ;  /* 0x00008b00ff0a7b82 */ /* 0x000ea20000000800 */
[----:B------:R-:W-:Y:S01]  /*29bd0*/  IMAD.WIDE R2, R25, 0x2, R16 ;  /* 0x0000000219027825 */ /* 0x000fe200078e0210 */
[----:B------:R-:W-:-:S03]  /*29be0*/  PRMT R31, R90, 0x7632, R31 ;  /* 0x000076325a1f7816 */ /* 0x000fc6000000001f */
[----:B------:R-:W-:-:S03]  /*29bf0*/  IMAD.WIDE R24, R25, 0x2, R18 ;  /* 0x0000000219187825 */ /* 0x000fc600078e0212 */
[----:B------:R-:W4:Y:S01]  /*29c00*/  LDC R38, c[0x0][0x228] ;  /* 0x00008a00ff267b82 */ /* 0x000f220000000800 */
[----:B------:R-:W-:Y:S01]  /*29c10*/  VIADD R89, R13, 0x17 ;  /* 0x000000170d597836 */ /* 0x000fe20000000000 */
        /* <DEDUP_REMOVED lines=11> */
[----:B-1----:R-:W-:Y:S01]  /*29cd0*/  IMAD.WIDE R30, R35, 0x2, R16 ;  /* 0x00000002231e7825 */ /* 0x002fe200078e0210 */
        /* <DEDUP_REMOVED lines=8> */
[----:B------:R-:W-:-:S03]  /*29d60*/  ISETP.LT.AND P5, PT, R171, R36, !P1 ;  /* 0x00000024ab00720c */ /* 0x000fc60004fa1270 */
[----:B------:R-:W3:Y:S01]  /*29d70*/  LDC R14, c[0x0][0x228] ;  /* 0x00008a00ff0e7b82 */ /* 0x000ee20000000800 */
[----:B-1----:R-:W-:Y:S01]  /*29d80*/  IMAD.WIDE R32, R35, 0x2, R18 ;  /* 0x0000000223207825 */ /* 0x002fe200078e0212 */
[----:B0-----:R-:W-:-:S04]  /*29d90*/  ISETP.LT.AND P1, PT, R170, R37, !P1 ;  /* 0x00000025aa00720c */ /* 0x001fc80004f21270 */
[----:B------:R0:W-:Y:S02]  /*29da0*/  @P3 STG.E.U16 desc[UR60][R32.64], R25 ;  /* 0x0000001920003986 */ /* 0x0001e4000c10153c */
[----:B------:R-:W1:Y:S01]  /*29db0*/  LDC R34, c[0x0][0x228] ;  /* 0x00008a00ff227b82 */ /* 0x000e620000000800 */
[----:B--2---:R-:W-:-:S07]  /*29dc0*/  ISETP.GE.AND P3, PT, R3, R10, PT ;  /* 0x0000000a0300720c */ /* 0x004fce0003f66270 */
[----:B------:R-:W2:Y:S01]  /*29dd0*/  LDC R36, c[0x0][0x228] ;  /* 0x00008a00ff247b82 */ /* 0x000ea20000000800 */
[----:B0-----:R-:W-:Y:S01]  /*29de0*/  IMAD.IADD R25, R35, 0x1, R148 ;  /* 0x0000000123197824 */ /* 0x001fe200078e0294 */
[----:B----4-:R-:W-:-:S06]  /*29df0*/  ISETP.LT.AND P4, PT, R171, R38, !P3 ;  /* 0x00000026ab00720c */ /* 0x010fcc0005f81270 */
[----:B------:R-:W0:Y:S01]  /*29e00*/  LDC R37, c[0x0][0x228] ;  /* 0x00008a00ff257b82 */ /* 0x000e220000000800 */
[----:B------:R-:W-:Y:S01]  /*29e10*/  ISETP.LT.AND P3, PT, R170, R39, !P3 ;  /* 0x00000027aa00720c */ /* 0x000fe20005f61270 */
[----:B------:R-:W-:-:S06]  /*29e20*/  IMAD.IADD R29, R25, 0x1, R148 ;  /* 0x00000001191d7824 */ /* 0x000fcc00078e0294 */
[----:B------:R-:W4:Y:S01]  /*29e30*/  LDC R10, c[0x0][0x22c] ;  /* 0x00008b00ff0a7b82 */ /* 0x000f220000000800 */
        /* <DEDUP_REMOVED lines=16> */
[----:B---3--:R-:W-:Y:S01]  /*29f40*/  IMAD.WIDE R30, R35, 0x2, R16 ;  /* 0x00000002231e7825 */ /* 0x008fe200078e0210 */
[----:B------:R-:W-:Y:S02]  /*29f50*/  PRMT R25, R140, 0x7632, R25 ;  /* 0x000076328c197816 */ /* 0x000fe40000000019 */
[----:B------:R3:W-:Y:S01]  /*29f60*/  @P1 STG.E.U16 desc[UR60][R28.64], R33 ;  /* 0x000000211c001986 */ /* 0x0007e2000c10153c */
[----:B------:R-:W-:Y:S01]  /*29f70*/  ISETP.GE.AND P1, PT, R91, R8, PT ;  /* 0x000000085b00720c */ /* 0x000fe20003f26270 */
[----:B------:R-:W-:Y:S01]  /*29f80*/  VIADD R3, R13, 0x1c ;  /* 0x0000001c0d037836 */ /* 0x000fe20000000000 */
[----:B------:R-:W4:Y:S01]  /*29f90*/  LDC R8, c[0x0][0x22c] ;  /* 0x00008b00ff087b82 */ /* 0x000f220000000800 */
[----:B------:R-:W-:Y:S01]  /*29fa0*/  ISETP.LT.AND P6, PT, R171, R14, !P2 ;  /* 0x0000000eab00720c */ /* 0x000fe200057c1270 */
[----:B------:R-:W-:Y:S01]  /*29fb0*/  @P4 STG.E.U16 desc[UR60][R30.64], R140 ;  /* 0x0000008c1e004986 */ /* 0x000fe2000c10153c */
[----:B-1----:R-:W-:-:S02]  /*29fc0*/  ISETP.LT.AND P2, PT, R170, R34, !P2 ;  /* 0x00000022aa00720c */ /* 0x002fc40005741270 */
[----:B--2---:R-:W-:-:S03]  /*29fd0*/  ISETP.LT.AND P5, PT, R171, R36, !P1 ;  /* 0x00000024ab00720c */ /* 0x004fc60004fa1270 */
[----:B------:R-:W1:Y:S01]  /*29fe0*/  LDC R14, c[0x0][0x228] ;  /* 0x00008a00ff0e7b82 */ /* 0x000e620000000800 */
[----:B---3--:R-:W-:Y:S01]  /*29ff0*/  IMAD.WIDE R32, R35, 0x2, R18 ;  /* 0x0000000223207825 */ /* 0x008fe200078e0212 */
[----:B0-----:R-:W-:-:S04]  /*2a000*/  ISETP.LT.AND P1, PT, R170, R37, !P1 ;  /* 0x00000025aa00720c */ /* 0x001fc80004f21270 */
[----:B------:R0:W-:Y:S02]  /*2a010*/  @P3 STG.E.U16 desc[UR60][R32.64], R25 ;  /* 0x0000001920003986 */ /* 0x0001e4000c10153c */
[----:B------:R-:W2:Y:S01]  /*2a020*/  LDC R34, c[0x0][0x228] ;  /* 0x00008a00ff227b82 */ /* 0x000ea20000000800 */
[----:B----4-:R-:W-:-:S07]  /*2a030*/  ISETP.GE.AND P3, PT, R3, R10, PT ;  /* 0x0000000a0300720c */ /* 0x010fce0003f66270 */
[----:B------:R-:W3:Y:S01]  /*2a040*/  LDC R36, c[0x0][0x228] ;  /* 0x00008a00ff247b82 */ /* 0x000ee20000000800 */
[----:B0-----:R-:W-:Y:S01]  /*2a050*/  IMAD.IADD R25, R35, 0x1, R148 ;  /* 0x0000000123197824 */ /* 0x001fe200078e0294 */
[----:B------:R-:W-:-:S06]  /*2a060*/  ISETP.LT.AND P4, PT, R171, R38, !P3 ;  /* 0x00000026ab00720c */ /* 0x000fcc0005f81270 */
        /* <DEDUP_REMOVED lines=28> */
[----:B--2---:R-:W-:-:S02]  /*2a230*/  ISETP.LT.AND P2, PT, R170, R34, !P2 ;  /* 0x00000022aa00720c */ /* 0x004fc40005741270 */
[----:B---3--:R-:W-:-:S03]  /*2a240*/  ISETP.LT.AND P5, PT, R171, R36, !P1 ;  /* 0x00000024ab00720c */ /* 0x008fc60004fa1270 */
[----:B------:R-:W2:Y:S01]  /*2a250*/  LDC R14, c[0x0][0x228] ;  /* 0x00008a00ff0e7b82 */ /* 0x000ea20000000800 */
[----:B-1----:R-:W-:Y:S01]  /*2a260*/  IMAD.WIDE R32, R35, 0x2, R18 ;  /* 0x0000000223207825 */ /* 0x002fe200078e0212 */
[----:B0-----:R-:W-:-:S04]  /*2a270*/  ISETP.LT.AND P1, PT, R170, R37, !P1 ;  /* 0x00000025aa00720c */ /* 0x001fc80004f21270 */
[----:B------:R0:W-:Y:S02]  /*2a280*/  @P3 STG.E.U16 desc[UR60][R32.64], R25 ;  /* 0x0000001920003986 */ /* 0x0001e4000c10153c */
[----:B------:R-:W1:Y:S01]  /*2a290*/  LDC R34, c[0x0][0x228] ;  /* 0x00008a00ff227b82 */ /* 0x000e620000000800 */
        /* <DEDUP_REMOVED lines=24> */
[----:B--2---:R-:W-:Y:S01]  /*2a420*/  IMAD.WIDE R30, R35, 0x2, R16 ;  /* 0x00000002231e7825 */ /* 0x004fe200078e0210 */
        /* <DEDUP_REMOVED lines=8> */
[----:B---3--:R-:W-:-:S03]  /*2a4b0*/  ISETP.LT.AND P5, PT, R171, R36, !P1 ;  /* 0x00000024ab00720c */ /* 0x008fc60004fa1270 */
[----:B------:R-:W1:Y:S01]  /*2a4c0*/  LDC R14, c[0x0][0x228] ;  /* 0x00008a00ff0e7b82 */ /* 0x000e620000000800 */
[----:B--2---:R-:W-:Y:S01]  /*2a4d0*/  IMAD.WIDE R32, R35, 0x2, R18 ;  /* 0x0000000223207825 */ /* 0x004fe200078e0212 */
        /* <DEDUP_REMOVED lines=679> */
[----:B------:R-:W-:Y:S01]  /*2cf50*/  PRMT R33, R126, 0x7632, R33 ;  /* 0x000076327e217816 */ /* 0x000fe20000000021 */
[----:B------:R-:W-:-:S05]  /*2cf60*/  IMAD.IADD R35, R29, 0x1, R148 ;  /* 0x000000011d237824 */ /* 0x000fca00078e0294 */
[----:B------:R-:W4:Y:S01]  /*2cf70*/  LDC R39, c[0x0][0x228] ;  /* 0x00008a00ff277b82 */ /* 0x000f220000000800 */
[C---:B------:R-:W-:Y:S01]  /*2cf80*/  IMAD.WIDE R26, R29.reuse, 0x2, R16 ;  /* 0x000000021d1a7825 */ /* 0x040fe200078e0210 */
[----:B------:R-:W-:Y:S03]  /*2cf90*/  @P6 STG.E.U16 desc[UR60][R2.64], R61 ;  /* 0x0000003d02006986 */ /* 0x000fe6000c10153c */
[----:B------:R-:W-:Y:S01]  /*2cfa0*/  IMAD.WIDE R28, R29, 0x2, R18 ;  /* 0x000000021d1c7825 */ /* 0x000fe200078e0212 */
[----:B------:R2:W-:Y:S01]  /*2cfb0*/  @P2 STG.E.U16 desc[UR60][R24.64], R31 ;  /* 0x0000001f18002986 */ /* 0x0005e2000c10153c */
[----:B------:R-:W-:Y:S02]  /*2cfc0*/  ISETP.GE.AND P2, PT, R41, R0, PT ;  /* 0x000000002900720c */ /* 0x000fe40003f46270 */
[----:B------:R-:W-:Y:S01]  /*2cfd0*/  VIADD R43, R13, 0x57 ;  /* 0x000000570d2b7836 */ /* 0x000fe20000000000 */
[----:B------:R-:W4:Y:S01]  /*2cfe0*/  LDC R0, c[0x0][0x22c] ;  /* 0x00008b00ff007b82 */ /* 0x000f220000000800 */
[----:B------:R-:W-:Y:S04]  /*2cff0*/  @P5 STG.E.U16 desc[UR60][R26.64], R126 ;  /* 0x0000007e1a005986 */ /* 0x000fe8000c10153c */
[----:B------:R1:W-:Y:S01]  /*2d000*/  @P1 STG.E.U16 desc[UR60][R28.64], R33 ;  /* 0x000000211c001986 */ /* 0x0003e2000c10153c */
[----:B--2---:R-:W-:Y:S01]  /*2d010*/  IMAD.WIDE R30, R35, 0x2, R16 ;  /* 0x00000002231e7825 */ /* 0x004fe200078e0210 */
[----:B------:R-:W-:-:S02]  /*2d020*/  PRMT R25, R62, 0x7632, R25 ;  /* 0x000076323e197816 */ /* 0x000fc40000000019 */
[----:B------:R-:W-:Y:S01]  /*2d030*/  ISETP.GE.AND P1, PT, R43, R8, PT ;  /* 0x000000082b00720c */ /* 0x000fe20003f26270 */
[----:B------:R-:W-:Y:S01]  /*2d040*/  VIADD R3, R13, 0x58 ;  /* 0x000000580d037836 */ /* 0x000fe20000000000 */
[----:B------:R-:W2:Y:S01]  /*2d050*/  LDC R8, c[0x0][0x22c] ;  /* 0x00008b00ff087b82 */ /* 0x000ea20000000800 */
[----:B-1----:R-:W-:Y:S01]  /*2d060*/  IMAD.WIDE R32, R35, 0x2, R18 ;  /* 0x0000000223207825 */ /* 0x002fe200078e0212 */
[----:B------:R-:W-:Y:S01]  /*2d070*/  @P4 STG.E.U16 desc[UR60][R30.64], R62 ;  /* 0x0000003e1e004986 */ /* 0x000fe2000c10153c */
[C---:B------:R-:W-:Y:S02]  /*2d080*/  ISETP.LT.AND P6, PT, R171.reuse, R14, !P2 ;  /* 0x0000000eab00720c */ /* 0x040fe400057c1270 */
[----:B------:R-:W-:Y:S01]  /*2d090*/  ISETP.LT.AND P2, PT, R170, R34, !P2 ;  /* 0x00000022aa00720c */ /* 0x000fe20005741270 */
[----:B------:R1:W-:Y:S02]  /*2d0a0*/  @P3 STG.E.U16 desc[UR60][R32.64], R25 ;  /* 0x0000001920003986 */ /* 0x0003e4000c10153c */
[----:B------:R-:W2:Y:S01]  /*2d0b0*/  LDC R14, c[0x0][0x228] ;  /* 0x00008a00ff0e7b82 */ /* 0x000ea20000000800 */
[----:B---3--:R-:W-:-:S02]  /*2d0c0*/  ISETP.LT.AND P5, PT, R171, R36, !P1 ;  /* 0x00000024ab00720c */ /* 0x008fc40004fa1270 */
[----:B0-----:R-:W-:Y:S02]  /*2d0d0*/  ISETP.LT.AND P1, PT, R170, R37, !P1 ;  /* 0x00000025aa00720c */ /* 0x001fe40004f21270 */
[----:B----4-:R-:W-:-:S03]  /*2d0e0*/  ISETP.GE.AND P3, PT, R3, R10, PT ;  /* 0x0000000a0300720c */ /* 0x010fc60003f66270 */
[----:B------:R-:W0:Y:S01]  /*2d0f0*/  LDC R34, c[0x0][0x228] ;  /* 0x00008a00ff227b82 */ /* 0x000e220000000800 */
[----:B-1----:R-:W-:-:S07]  /*2d100*/  IMAD.IADD R25, R35, 0x1, R148 ;  /* 0x0000000123197824 */ /* 0x002fce00078e0294 */
[----:B------:R-:W1:Y:S01]  /*2d110*/  LDC R36, c[0x0][0x228] ;  /* 0x00008a00ff247b82 */ /* 0x000e620000000800 */
[----:B------:R-:W-:Y:S01]  /*2d120*/  IMAD.IADD R29, R25, 0x1, R148 ;  /* 0x00000001191d7824 */ /* 0x000fe200078e0294 */
[----:B------:R-:W-:Y:S01]  /*2d130*/  ISETP.LT.AND P4, PT, R171, R38, !P3 ;  /* 0x00000026ab00720c */ /* 0x000fe20005f81270 */
[----:B------:R-:W-:-:S05]  /*2d140*/  IMAD.WIDE R2, R25, 0x2, R16 ;  /* 0x0000000219027825 */ /* 0x000fca00078e0210 */
[----:B------:R-:W3:Y:S01]  /*2d150*/  LDC R37, c[0x0][0x228] ;  /* 0x00008a00ff257b82 */ /* 0x000ee20000000800 */
[----:B------:R-:W-:Y:S01]  /*2d160*/  ISETP.LT.AND P3, PT, R170, R39, !P3 ;  /* 0x00000027aa00720c */ /* 0x000fe20005f61270 */
[----:B------:R-:W-:Y:S01]  /*2d170*/  IMAD.WIDE R24, R25, 0x2, R18 ;  /* 0x0000000219187825 */ /* 0x000fe200078e0212 */
[----:B------:R-:W-:-:S05]  /*2d180*/  PRMT R31, R127, 0x7632, R31 ;  /* 0x000076327f1f7816 */ /* 0x000fca000000001f */
[----:B------:R-:W4:Y:S01]  /*2d190*/  LDC R10, c[0x0][0x22c] ;  /* 0x00008b00ff0a7b82 */ /* 0x000f220000000800 */
[----:B------:R-:W-:Y:S01]  /*2d1a0*/  IMAD.IADD R35, R29, 0x1, R148 ;  /* 0x000000011d237824 */ /* 0x000fe200078e0294 */
[----:B------:R-:W-:Y:S01]  /*2d1b0*/  PRMT R33, R63, 0x7632, R33 ;  /* 0x000076323f217816 */ /* 0x000fe20000000021 */
[C---:B------:R-:W-:Y:S01]  /*2d1c0*/  IMAD.WIDE R26, R29.reuse, 0x2, R16 ;  /* 0x000000021d1a7825 */ /* 0x040fe200078e0210 */
[----:B------:R-:W-:Y:S04]  /*2d1d0*/  @P6 STG.E.U16 desc[UR60][R2.64], R127 ;  /* 0x0000007f02006986 */ /* 0x000fe8000c10153c */
[----:B------:R-:W4:Y:S01]  /*2d1e0*/  LDC R38, c[0x0][0x228] ;  /* 0x00008a00ff267b82 */ /* 0x000f220000000800 */
[----:B------:R-:W-:Y:S01]  /*2d1f0*/  IMAD.WIDE R28, R29, 0x2, R18 ;  /* 0x000000021d1c7825 */ /* 0x000fe200078e0212 */
[----:B------:R2:W-:Y:S03]  /*2d200*/  @P2 STG.E.U16 desc[UR60][R24.64], R31 ;  /* 0x0000001f18002986 */ /* 0x0005e6000c10153c */
[C---:B------:R-:W-:Y:S01]  /*2d210*/  VIADD R39, R13.reuse, 0x59 ;  /* 0x000000590d277836 */ /* 0x040fe20000000000 */
[----:B------:R0:W-:Y:S01]  /*2d220*/  @P5 STG.E.U16 desc[UR60][R26.64], R63 ;  /* 0x0000003f1a005986 */ /* 0x0001e2000c10153c */
[----:B------:R-:W-:-:S03]  /*2d230*/  VIADD R41, R13, 0x5a ;  /* 0x0000005a0d297836 */ /* 0x000fc60000000000 */
[----:B------:R1:W-:Y:S01]  /*2d240*/  @P1 STG.E.U16 desc[UR60][R28.64], R33 ;  /* 0x000000211c001986 */ /* 0x0003e2000c10153c */
[----:B------:R-:W-:Y:S02]  /*2d250*/  ISETP.GE.AND P2, PT, R39, R0, PT ;  /* 0x000000002700720c */ /* 0x000fe40003f46270 */
[----:B------:R-:W4:Y:S01]  /*2d260*/  LDC R0, c[0x0][0x22c] ;  /* 0x00008b00ff007b82 */ /* 0x000f220000000800 */
[----:B--2---:R-:W-:Y:S01]  /*2d270*/  IMAD.WIDE R30, R35, 0x2, R16 ;  /* 0x00000002231e7825 */ /* 0x004fe200078e0210 */
[----:B0-----:R-:W-:-:S03]  /*2d280*/  PRMT R27, R128, 0x7632, R27 ;  /* 0x00007632801b7816 */ /* 0x001fc6000000001b */
[----:B-1----:R-:W-:Y:S01]  /*2d290*/  IMAD.WIDE R32, R35, 0x2, R18 ;  /* 0x0000000223207825 */ /* 0x002fe200078e0212 */
[----:B------:R-:W-:Y:S01]  /*2d2a0*/  @P4 STG.E.U16 desc[UR60][R30.64], R128 ;  /* 0x000000801e004986 */ /* 0x000fe2000c10153c */
[----:B------:R-:W-:-:S03]  /*2d2b0*/  ISETP.LT.AND P4, PT, R171, R14, !P2 ;  /* 0x0000000eab00720c */ /* 0x000fc60005781270 */
[----:B------:R0:W-:Y:S01]  /*2d2c0*/  @P3 STG.E.U16 desc[UR60][R32.64], R27 ;  /* 0x0000001b20003986 */ /* 0x0001e2000c10153c */
[----:B------:R-:W-:Y:S01]  /*2d2d0*/  ISETP.GE.AND P3, PT, R41, R8, PT ;  /* 0x000000082900720c */ /* 0x000fe20003f66270 */
[----:B------:R-:W-:Y:S01]  /*2d2e0*/  VIADD R3, R13, 0x5b ;  /* 0x0000005b0d037836 */ /* 0x000fe20000000000 */
[C---:B------:R-:W-:Y:S01]  /*2d2f0*/  ISETP.LT.AND P2, PT, R170.reuse, R34, !P2 ;  /* 0x00000022aa00720c */ /* 0x040fe20005741270 */
[--C-:B------:R-:W-:Y:S01]  /*2d300*/  IMAD.IADD R25, R35, 0x1, R148.reuse ;  /* 0x0000000123197824 */ /* 0x100fe200078e0294 */
[----:B------:R-:W-:Y:S01]  /*2d310*/  ISETP.LT.AND P5, PT, R171, R36, !P3 ;  /* 0x00000024ab00720c */ /* 0x000fe20005fa1270 */
[----:B------:R-:W1:Y:S01]  /*2d320*/  LDC R14, c[0x0][0x228] ;  /* 0x00008a00ff0e7b82 */ /* 0x000e620000000800 */
[----:B---3--:R-:W-:Y:S02]  /*2d330*/  ISETP.LT.AND P3, PT, R170, R37, !P3 ;  /* 0x00000025aa00720c */ /* 0x008fe40005f61270 */
[----:B----4-:R-:W-:Y:S01]  /*2d340*/  ISETP.GE.AND P1, PT, R3, R10, PT ;  /* 0x0000000a0300720c */ /* 0x010fe20003f26270 */
[----:B------:R-:W-:-:S04]  /*2d350*/  IMAD.IADD R29, R25, 0x1, R148 ;  /* 0x00000001191d7824 */ /* 0x000fc800078e0294 */
[----:B------:R-:W2:Y:S01]  /*2d360*/  LDC R8, c[0x0][0x22c] ;  /* 0x00008b00ff087b82 */ /* 0x000ea20000000800 */
[----:B------:R-:W-:Y:S01]  /*2d370*/  ISETP.LT.AND P6, PT, R171, R38, !P1 ;  /* 0x00000026ab00720c */ /* 0x000fe20004fc1270 */
[----:B------:R-:W-:Y:S01]  /*2d380*/  IMAD.WIDE R2, R25, 0x2, R16 ;  /* 0x0000000219027825 */ /* 0x000fe200078e0210 */
[----:B------:R-:W-:-:S03]  /*2d390*/  PRMT R38, R64, 0x7632, R38 ;  /* 0x0000763240267816 */ /* 0x000fc60000000026 */
[----:B------:R-:W-:Y:S01]  /*2d3a0*/  IMAD.WIDE R24, R25, 0x2, R18 ;  /* 0x0000000219187825 */ /* 0x000fe200078e0212 */
[----:B------:R-:W-:Y:S01]  /*2d3b0*/  PRMT R39, R129, 0x7632, R39 ;  /* 0x0000763281277816 */ /* 0x000fe20000000027 */
[----:B0-----:R-:W0:Y:S02]  /*2d3c0*/  LDC R32, c[0x0][0x228] ;  /* 0x00008a00ff207b82 */ /* 0x001e240000000800 */
[C---:B------:R-:W-:Y:S02]  /*2d3d0*/  IMAD.IADD R33, R29.reuse, 0x1, R148 ;  /* 0x000000011d217824 */ /* 0x040fe400078e0294 */
[C---:B------:R-:W-:Y:S01]  /*2d3e0*/  IMAD.WIDE R26, R29.reuse, 0x2, R16 ;  /* 0x000000021d1a7825 */ /* 0x040fe200078e0210 */
[----:B------:R3:W-:Y:S03]  /*2d3f0*/  @P4 STG.E.U16 desc[UR60][R2.64], R64 ;  /* 0x0000004002004986 */ /* 0x0007e6000c10153c */
[----:B------:R-:W4:Y:S01]  /*2d400*/  LDC R34, c[0x0][0x228] ;  /* 0x00008a00ff227b82 */ /* 0x000f220000000800 */
[----:B------:R-:W-:Y:S01]  /*2d410*/  IMAD.WIDE R28, R29, 0x2, R18 ;  /* 0x000000021d1c7825 */ /* 0x000fe200078e0212 */
[----:B------:R-:W-:Y:S03]  /*2d420*/  @P2 STG.E.U16 desc[UR60][R24.64], R38 ;  /* 0x0000002618002986 */ /* 0x000fe6000c10153c */
[----:B------:R-:W-:-:S03]  /*2d430*/  VIADD R37, R13, 0x5c ;  /* 0x0000005c0d257836 */ /* 0x000fc60000000000 */
[----:B------:R-:W4:Y:S01]  /*2d440*/  LDC R10, c[0x0][0x22c] ;  /* 0x00008b00ff0a7b82 */ /* 0x000f220000000800 */
[----:B------:R-:W-:Y:S04]  /*2d450*/  @P5 STG.E.U16 desc[UR60][R26.64], R129 ;  /* 0x000000811a005986 */ /* 0x000fe8000c10153c */
[----:B------:R-:W-:Y:S01]  /*2d460*/  @P3 STG.E.U16 desc[UR60][R28.64], R39 ;  /* 0x000000271c003986 */ /* 0x000fe2000c10153c */
[----:B------:R-:W-:Y:S02]  /*2d470*/  ISETP.GE.AND P3, PT, R37, R0, PT ;  /* 0x000000002500720c */ /* 0x000fe40003f66270 */
[----:B------:R-:W4:Y:S01]  /*2d480*/  LDC R35, c[0x0][0x228] ;  /* 0x00008a00ff237b82 */ /* 0x000f220000000800 */
[----:B---3--:R-:W-:-:S07]  /*2d490*/  VIADD R3, R13, 0x5d ;  /* 0x0000005d0d037836 */ /* 0x008fce0000000000 */
[----:B------:R-:W3:Y:S08]  /*2d4a0*/  LDC R36, c[0x0][0x228] ;  /* 0x00008a00ff247b82 */ /* 0x000ef00000000800 */
[----:B------:R-:W3:Y:S01]  /*2d4b0*/  LDC R37, c[0x0][0x228] ;  /* 0x00008a00ff257b82 */ /* 0x000ee20000000800 */
[----:B-1----:R-:W-:Y:S01]  /*2d4c0*/  ISETP.LT.AND P1, PT, R170, R14, !P1 ;  /* 0x0000000eaa00720c */ /* 0x002fe20004f21270 */
[----:B------:R-:W-:Y:S01]  /*2d4d0*/  IMAD.WIDE R30, R33, 0x2, R16 ;  /* 0x00000002211e7825 */ /* 0x000fe200078e0210 */
[----:B--2---:R-:W-:-:S03]  /*2d4e0*/  ISETP.GE.AND P4, PT, R3, R8, PT ;  /* 0x000000080300720c */ /* 0x004fc60003f86270 */
[----:B------:R-:W-:Y:S02]  /*2d4f0*/  VIADD R3, R13, 0x5e ;  /* 0x0000005e0d037836 */ /* 0x000fe40000000000 */
[----:B------:R-:W1:Y:S01]  /*2d500*/  LDC R0, c[0x0][0x22c] ;  /* 0x00008b00ff007b82 */ /* 0x000e620000000800 */
[----:B0-----:R-:W-:Y:S01]  /*2d510*/  ISETP.LT.AND P5, PT, R171, R32, !P3 ;  /* 0x00000020ab00720c */ /* 0x001fe20005fa1270 */
[----:B------:R0:W-:Y:S01]  /*2d520*/  @P6 STG.E.U16 desc[UR60][R30.64], R65 ;  /* 0x000000411e006986 */ /* 0x0001e2000c10153c */
[----:B----4-:R-:W-:Y:S02]  /*2d530*/  ISETP.LT.AND P3, PT, R170, R34, !P3 ;  /* 0x00000022aa00720c */ /* 0x010fe40005f61270 */
[----:B------:R-:W-:-:S03]  /*2d540*/  ISETP.GE.AND P2, PT, R3, R10, PT ;  /* 0x0000000a0300720c */ /* 0x000fc60003f46270 */
[----:B------:R-:W2:Y:S01]  /*2d550*/  LDC R8, c[0x0][0x22c] ;  /* 0x00008b00ff087b82 */ /* 0x000ea20000000800 */
[----:B------:R-:W-:-:S07]  /*2d560*/  IMAD.WIDE R2, R33, 0x2, R18 ;  /* 0x0000000221027825 */ /* 0x000fce00078e0212 */
[----:B------:R-:W4:Y:S01]  /*2d570*/  LDC R14, c[0x0][0x228] ;  /* 0x00008a00ff0e7b82 */ /* 0x000f220000000800 */
[----:B0-----:R-:W-:Y:S01]  /*2d580*/  PRMT R65, R65, 0x7632, R65 ;  /* 0x0000763241417816 */ /* 0x001fe20000000041 */
[----:B------:R-:W-:Y:S01]  /*2d590*/  IMAD.IADD R27, R33, 0x1, R148 ;  /* 0x00000001211b7824 */ /* 0x000fe200078e0294 */
[----:B------:R-:W-:-:S05]  /*2d5a0*/  ISETP.LT.AND P6, PT, R171, R35, !P4 ;  /* 0x00000023ab00720c */ /* 0x000fca00067c1270 */
[----:B------:R-:W0:Y:S01]  /*2d5b0*/  LDC R32, c[0x0][0x228] ;  /* 0x00008a00ff207b82 */ /* 0x000e220000000800 */
[----:B---3--:R-:W-:Y:S01]  /*2d5c0*/  ISETP.LT.AND P4, PT, R170, R36, !P4 ;  /* 0x00000024aa00720c */ /* 0x008fe20006781270 */
[----:B------:R3:W-:Y:S01]  /*2d5d0*/  @P1 STG.E.U16 desc[UR60][R2.64], R65 ;  /* 0x0000004102001986 */ /* 0x0007e2000c10153c */
[----:B------:R-:W-:Y:S01]  /*2d5e0*/  IMAD.WIDE R24, R27, 0x2, R16 ;  /* 0x000000021b187825 */ /* 0x000fe200078e0210 */
[----:B------:R-:W-:-:S04]  /*2d5f0*/  ISETP.LT.AND P1, PT, R171, R37, !P2 ;  /* 0x00000025ab00720c */ /* 0x000fc80005721270 */
[----:B------:R-:W0:Y:S01]  /*2d600*/  LDC R10, c[0x0][0x228] ;  /* 0x00008a00ff0a7b82 */ /* 0x000e220000000800 */
[C---:B------:R-:W-:Y:S01]  /*2d610*/  IMAD.IADD R31, R27.reuse, 0x1, R148 ;  /* 0x000000011b1f7824 */ /* 0x040fe200078e0294 */
[----:B------:R-:W-:Y:S01]  /*2d620*/  PRMT R36, R130, 0x7632, R36 ;  /* 0x0000763282247816 */ /* 0x000fe20000000024 */
[----:B------:R-:W-:-:S05]  /*2d630*/  IMAD.WIDE R26, R27, 0x2, R18 ;  /* 0x000000021b1a7825 */ /* 0x000fca00078e0212 */
[----:B------:R-:W0:Y:S01]  /*2d640*/  LDC R34, c[0x0][0x228] ;  /* 0x00008a00ff227b82 */ /* 0x000e220000000800 */
[C---:B------:R-:W-:Y:S01]  /*2d650*/  IMAD.IADD R33, R31.reuse, 0x1, R148 ;  /* 0x000000011f217824 */ /* 0x040fe200078e0294 */
[----:B------:R-:W-:Y:S06]  /*2d660*/  @P5 STG.E.U16 desc[UR60][R24.64], R130 ;  /* 0x0000008218005986 */ /* 0x000fec000c10153c */
[----:B------:R-:W0:Y:S01]  /*2d670*/  LDC R35, c[0x0][0x228] ;  /* 0x00008a00ff237b82 */ /* 0x000e220000000800 */
[----:B------:R-:W-:Y:S01]  /*2d680*/  IMAD.WIDE R28, R31, 0x2, R16 ;  /* 0x000000021f1c7825 */ /* 0x000fe200078e0210 */
[----:B------:R1:W-:Y:S03]  /*2d690*/  @P3 STG.E.U16 desc[UR60][R26.64], R36 ;  /* 0x000000241a003986 */ /* 0x0003e6000c10153c */
[----:B------:R-:W-:-:S02]  /*2d6a0*/  VIADD R37, R13, 0x5f ;  /* 0x0000005f0d257836 */ /* 0x000fc40000000000 */
[----:B------:R-:W-:Y:S01]  /*2d6b0*/  IMAD.WIDE R30, R31, 0x2, R18 ;  /* 0x000000021f1e7825 */ /* 0x000fe200078e0212 */
[----:B------:R0:W-:Y:S03]  /*2d6c0*/  @P6 STG.E.U16 desc[UR60][R28.64], R66 ;  /* 0x000000421c006986 */ /* 0x0001e6000c10153c */
[----:B---3--:R-:W-:Y:S01]  /*2d6d0*/  IMAD.WIDE R2, R33, 0x2, R16 ;  /* 0x0000000221027825 */ /* 0x008fe200078e0210 */
[----:B-1----:R-:W-:-:S03]  /*2d6e0*/  PRMT R27, R66, 0x7632, R27 ;  /* 0x00007632421b7816 */ /* 0x002fc6000000001b */
[----:B------:R-:W-:Y:S01]  /*2d6f0*/  VIADD R25, R13, 0x60 ;  /* 0x000000600d197836 */ /* 0x000fe20000000000 */
[----:B------:R-:W-:Y:S01]  /*2d700*/  ISETP.GE.AND P3, PT, R37, R0, PT ;  /* 0x000000002500720c */ /* 0x000fe20003f66270 */
[----:B------:R-:W1:Y:S01]  /*2d710*/  LDC R36, c[0x0][0x228] ;  /* 0x00008a00ff247b82 */ /* 0x000e620000000800 */
[----:B------:R3:W-:Y:S02]  /*2d720*/  @P4 STG.E.U16 desc[UR60][R30.64], R27 ;  /* 0x0000001b1e004986 */ /* 0x0007e4000c10153c */
[----:B----4-:R-:W-:Y:S02]  /*2d730*/  ISETP.LT.AND P4, PT, R171, R14, !P3 ;  /* 0x0000000eab00720c */ /* 0x010fe40005f81270 */
[----:B------:R4:W-:Y:S03]  /*2d740*/  @P1 STG.E.U16 desc[UR60][R2.64], R131 ;  /* 0x0000008302001986 */ /* 0x0009e6000c10153c */
[----:B------:R-:W1:Y:S01]  /*2d750*/  LDC R0, c[0x0][0x22c] ;  /* 0x00008b00ff007b82 */ /* 0x000e620000000800 */
[----:B--2---:R-:W-:-:S02]  /*2d760*/  ISETP.GE.AND P1, PT, R25, R8, PT ;  /* 0x000000081900720c */ /* 0x004fc40003f26270 */
[----:B0-----:R-:W-:-:S05]  /*2d770*/  ISETP.LT.AND P3, PT, R170, R32, !P3 ;  /* 0x00000020aa00720c */ /* 0x001fca0005f61270 */
[----:B------:R-:W0:Y:S01]  /*2d780*/  LDC R8, c[0x0][0x22c] ;  /* 0x00008b00ff087b82 */ /* 0x000e220000000800 */
[----:B------:R-:W-:-:S07]  /*2d790*/  ISETP.LT.AND P2, PT, R170, R10, !P2 ;  /* 0x0000000aaa00720c */ /* 0x000fce0005741270 */
[----:B------:R-:W2:Y:S01]  /*2d7a0*/  LDC R14, c[0x0][0x228] ;  /* 0x00008a00ff0e7b82 */ /* 0x000ea20000000800 */
[----:B------:R-:W-:-:S07]  /*2d7b0*/  ISETP.LT.AND P5, PT, R171, R34, !P1 ;  /* 0x00000022ab00720c */ /* 0x000fce0004fa1270 */
[----:B------:R-:W2:Y:S01]  /*2d7c0*/  LDC R32, c[0x0][0x228] ;  /* 0x00008a00ff207b82 */ /* 0x000ea20000000800 */
[----:B------:R-:W-:Y:S01]  /*2d7d0*/  ISETP.LT.AND P1, PT, R170, R35, !P1 ;  /* 0x00000023aa00720c */ /* 0x000fe20004f21270 */
[----:B------:R-:W-:-:S06]  /*2d7e0*/  IMAD.IADD R29, R33, 0x1, R148 ;  /* 0x00000001211d7824 */ /* 0x000fcc00078e0294 */
[----:B------:R-:W2:Y:S01]  /*2d7f0*/  LDC R10, c[0x0][0x22c] ;  /* 0x00008b00ff0a7b82 */ /* 0x000ea20000000800 */
[----:B---3--:R-:W-:Y:S01]  /*2d800*/  PRMT R31, R131, 0x7632, R31 ;  /* 0x00007632831f7816 */ /* 0x008fe2000000001f */
[----:B----4-:R-:W-:-:S06]  /*2d810*/  IMAD.WIDE R2, R33, 0x2, R18 ;  /* 0x0000000221027825 */ /* 0x010fcc00078e0212 */
[----:B------:R-:W3:Y:S01]  /*2d820*/  LDC R34, c[0x0][0x228] ;  /* 0x00008a00ff227b82 */ /* 0x000ee20000000800 */
[----:B------:R-:W-:-:S07]  /*2d830*/  IMAD.IADD R33, R29, 0x1, R148 ;  /* 0x000000011d217824 */ /* 0x000fce00078e0294 */
[----:B------:R-:W4:Y:S01]  /*2d840*/  LDC R35, c[0x0][0x228] ;  /* 0x00008a00ff237b82 */ /* 0x000f220000000800 */
[----:B------:R-:W-:Y:S01]  /*2d850*/  VIADD R37, R13, 0x61 ;  /* 0x000000610d257836 */ /* 0x000fe20000000000 */
[----:B------:R-:W-:Y:S01]  /*2d860*/  PRMT R38, R67, 0x7632, R38 ;  /* 0x0000763243267816 */ /* 0x000fe20000000026 */
[C---:B------:R-:W-:Y:S01]  /*2d870*/  IMAD.WIDE R24, R29.reuse, 0x2, R16 ;  /* 0x000000021d187825 */ /* 0x040fe200078e0210 */
[----:B------:R0:W-:Y:S03]  /*2d880*/  @P2 STG.E.U16 desc[UR60][R2.64], R31 ;  /* 0x0000001f02002986 */ /* 0x0001e6000c10153c */
[----:B------:R-:W-:Y:S01]  /*2d890*/  IMAD.WIDE R26, R29, 0x2, R18 ;  /* 0x000000021d1a7825 */ /* 0x000fe200078e0212 */
[----:B-1----:R-:W-:Y:S01]  /*2d8a0*/  ISETP.GE.AND P2, PT, R37, R0, PT ;  /* 0x000000002500720c */ /* 0x002fe20003f46270 */
[----:B------:R1:W-:Y:S01]  /*2d8b0*/  @P4 STG.E.U16 desc[UR60][R24.64], R67 ;  /* 0x0000004318004986 */ /* 0x0003e2000c10153c */
[----:B------:R-:W4:Y:S01]  /*2d8c0*/  LDC R0, c[0x0][0x22c] ;  /* 0x00008b00ff007b82 */ /* 0x000f220000000800 */
[----:B------:R-:W-:-:S04]  /*2d8d0*/  IMAD.WIDE R28, R33, 0x2, R16 ;  /* 0x00000002211c7825 */ /* 0x000fc800078e0210 */
[----:B0-----:R-:W-:Y:S01]  /*2d8e0*/  VIADD R3, R13, 0x62 ;  /* 0x000000620d037836 */ /* 0x001fe20000000000 */
[----:B------:R-:W-:Y:S01]  /*2d8f0*/  @P3 STG.E.U16 desc[UR60][R26.64], R38 ;  /* 0x000000261a003986 */ /* 0x000fe2000c10153c */
[----:B------:R-:W-:Y:S01]  /*2d900*/  IMAD.WIDE R30, R33, 0x2, R18 ;  /* 0x00000002211e7825 */ /* 0x000fe200078e0212 */
[----:B-1----:R-:W-:Y:S02]  /*2d910*/  PRMT R25, R132, 0x7632, R25 ;  /* 0x0000763284197816 */ /* 0x002fe40000000019 */
[----:B------:R-:W-:Y:S01]  /*2d920*/  @P5 STG.E.U16 desc[UR60][R28.64], R132 ;  /* 0x000000841c005986 */ /* 0x000fe2000c10153c */
[----:B------:R-:W-:Y:S01]  /*2d930*/  ISETP.GE.AND P3, PT, R3, R8, PT ;  /* 0x000000080300720c */ /* 0x000fe20003f66270 */
[----:B------:R-:W-:Y:S01]  /*2d940*/  VIADD R3, R13, 0x63 ;  /* 0x000000630d037836 */ /* 0x000fe20000000000 */
[----:B--2---:R-:W-:Y:S01]  /*2d950*/  ISETP.LT.AND P5, PT, R171, R14, !P2 ;  /* 0x0000000eab00720c */ /* 0x004fe200057a1270 */
[----:B------:R-:W0:Y:S01]  /*2d960*/  LDC R8, c[0x0][0x22c] ;  /* 0x00008b00ff087b82 */ /* 0x000e220000000800 */
[----:B------:R-:W-:Y:S01]  /*2d970*/  ISETP.LT.AND P2, PT, R170, R32, !P2 ;  /* 0x00000020aa00720c */ /* 0x000fe20005741270 */
[----:B------:R1:W-:Y:S01]  /*2d980*/  @P1 STG.E.U16 desc[UR60][R30.64], R25 ;  /* 0x000000191e001986 */ /* 0x0003e2000c10153c */
[----:B------:R-:W-:Y:S01]  /*2d990*/  IMAD.IADD R33, R33, 0x1, R148 ;  /* 0x0000000121217824 */ /* 0x000fe200078e0294 */
[----:B------:R-:W-:-:S04]  /*2d9a0*/  ISETP.GE.AND P1, PT, R3, R10, PT ;  /* 0x0000000a0300720c */ /* 0x000fc80003f26270 */
[----:B------:R-:W2:Y:S01]  /*2d9b0*/  LDC R14, c[0x0][0x228] ;  /* 0x00008a00ff0e7b82 */ /* 0x000ea20000000800 */
[----:B---3--:R-:W-:Y:S01]  /*2d9c0*/  ISETP.LT.AND P4, PT, R171, R34, !P3 ;  /* 0x00000022ab00720c */ /* 0x008fe20005f81270 */
[----:B------:R-:W-:Y:S01]  /*2d9d0*/  IMAD.WIDE R2, R33, 0x2, R16 ;  /* 0x0000000221027825 */ /* 0x000fe200078e0210 */
[----:B----4-:R-:W-:-:S05]  /*2d9e0*/  ISETP.LT.AND P3, PT, R170, R35, !P3 ;  /* 0x00000023aa00720c */ /* 0x010fca0005f61270 */
[----:B------:R-:W3:Y:S01]  /*2d9f0*/  LDC R32, c[0x0][0x228] ;  /* 0x00008a00ff207b82 */ /* 0x000ee20000000800 */
[----:B-1----:R-:W-:Y:S01]  /*2da00*/  IMAD.WIDE R24, R33, 0x2, R18 ;  /* 0x0000000221187825 */ /* 0x002fe200078e0212 */
[----:B------:R-:W-:-:S06]  /*2da10*/  PRMT R27, R68, 0x7632, R27 ;  /* 0x00007632441b7816 */ /* 0x000fcc000000001b */
[----:B------:R-:W1:Y:S01]  /*2da20*/  LDC R10, c[0x0][0x228] ;  /* 0x00008a00ff0a7b82 */ /* 0x000e620000000800 */
[--C-:B------:R-:W-:Y:S01]  /*2da30*/  IMAD.IADD R29, R33, 0x1, R148.reuse ;  /* 0x00000001211d7824 */ /* 0x100fe200078e0294 */
[----:B------:R-:W-:Y:S01]  /*2da40*/  @P5 STG.E.U16 desc[UR60][R2.64], R68 ;  /* 0x0000004402005986 */ /* 0x000fe2000c10153c */
[----:B------:R-:W-:Y:S02]  /*2da50*/  ISETP.LT.AND P5, PT, R171, R36, !P1 ;  /* 0x00000024ab00720c */ /* 0x000fe40004fa1270 */
[----:B------:R-:W-:Y:S01]  /*2da60*/  IMAD.IADD R31, R29, 0x1, R148 ;  /* 0x000000011d1f7824 */ /* 0x000fe200078e0294 */
[----:B------:R4:W-:Y:S02]  /*2da70*/  @P2 STG.E.U16 desc[UR60][R24.64], R27 ;  /* 0x0000001b18002986 */ /* 0x0009e4000c10153c */
[----:B------:R-:W1:Y:S01]  /*2da80*/  LDC R30, c[0x0][0x228] ;  /* 0x00008a00ff1e7b82 */ /* 0x000e620000000800 */
[C---:B------:R-:W-:Y:S02]  /*2da90*/  VIADD R35, R13.reuse, 0x64 ;  /* 0x000000640d237836 */ /* 0x040fe40000000000 */
[----:B------:R-:W-:-:S05]  /*2daa0*/  VIADD R37, R13, 0x65 ;  /* 0x000000650d257836 */ /* 0x000fca0000000000 */
[----:B------:R-:W1:Y:S01]  /*2dab0*/  LDC R33, c[0x0][0x228] ;  /* 0x00008a00ff217b82 */ /* 0x000e620000000800 */
[----:B----4-:R-:W-:Y:S01]  /*2dac0*/  IMAD.WIDE R26, R29, 0x2, R16 ;  /* 0x000000021d1a7825 */ /* 0x010fe200078e0210 */
[----:B------:R-:W-:-:S03]  /*2dad0*/  PRMT R25, R133, 0x7632, R25 ;  /* 0x0000763285197816 */ /* 0x000fc60000000019 */
[----:B------:R-:W-:Y:S01]  /*2dae0*/  IMAD.WIDE R28, R29, 0x2, R18 ;  /* 0x000000021d1c7825 */ /* 0x000fe200078e0212 */
[----:B------:R-:W-:Y:S01]  /*2daf0*/  @P4 STG.E.U16 desc[UR60][R26.64], R133 ;  /* 0x000000851a004986 */ /* 0x000fe2000c10153c */
[----:B0-----:R-:W-:Y:S01]  /*2db00*/  ISETP.GE.AND P2, PT, R37, R8, PT ;  /* 0x000000082500720c */ /* 0x001fe20003f46270 */
[----:B------:R-:W0:Y:S01]  /*2db10*/  LDC R34, c[0x0][0x228] ;  /* 0x00008a00ff227b82 */ /* 0x000e220000000800 */
[----:B------:R-:W-:Y:S01]  /*2db20*/  IMAD.WIDE R2, R31, 0x2, R16 ;  /* 0x000000021f027825 */ /* 0x000fe200078e0210 */
[----:B------:R-:W-:Y:S01]  /*2db30*/  @P3 STG.E.U16 desc[UR60][R28.64], R25 ;  /* 0x000000191c003986 */ /* 0x000fe2000c10153c */
[----:B------:R-:W-:-:S05]  /*2db40*/  ISETP.GE.AND P3, PT, R35, R0, PT ;  /* 0x000000002300720c */ /* 0x000fca0003f66270 */
[----:B------:R-:W4:Y:S01]  /*2db50*/  LDC R0, c[0x0][0x22c] ;  /* 0x00008b00ff007b82 */ /* 0x000f220000000800 */
[----:B------:R1:W-:Y:S01]  /*2db60*/  @P5 STG.E.U16 desc[UR60][R2.64], R69 ;  /* 0x0000004502005986 */ /* 0x0003e2000c10153c */
[C---:B--2---:R-:W-:Y:S02]  /*2db70*/  ISETP.LT.AND P4, PT, R171.reuse, R14, !P3 ;  /* 0x0000000eab00720c */ /* 0x044fe40005f81270 */
[----:B---3--:R-:W-:Y:S02]  /*2db80*/  ISETP.LT.AND P5, PT, R171, R32, !P2 ;  /* 0x00000020ab00720c */ /* 0x008fe400057a1270 */
[C---:B-1----:R-:W-:Y:S02]  /*2db90*/  ISETP.LT.AND P1, PT, R170.reuse, R10, !P1 ;  /* 0x0000000aaa00720c */ /* 0x042fe40004f21270 */
[----:B------:R-:W1:Y:S08]  /*2dba0*/  LDC R14, c[0x0][0x228] ;  /* 0x00008a00ff0e7b82 */ /* 0x000e700000000800 */
[----:B------:R-:W2:Y:S08]  /*2dbb0*/  LDC R8, c[0x0][0x22c] ;  /* 0x00008b00ff087b82 */ /* 0x000eb00000000800 */
[----:B------:R-:W3:Y:S01]  /*2dbc0*/  LDC R32, c[0x0][0x228] ;  /* 0x00008a00ff207b82 */ /* 0x000ee20000000800 */
[----:B------:R-:W-:Y:S01]  /*2dbd0*/  ISETP.LT.AND P3, PT, R170, R30, !P3 ;  /* 0x0000001eaa00720c */ /* 0x000fe20005f61270 */
[----:B------:R-:W-:Y:S01]  /*2dbe0*/  IMAD.WIDE R2, R31, 0x2, R18 ;  /* 0x000000021f027825 */ /* 0x000fe200078e0212 */
[----:B------:R-:W-:-:S05]  /*2dbf0*/  PRMT R38, R69, 0x7632, R38 ;  /* 0x0000763245267816 */ /* 0x000fca0000000026 */
[----:B------:R-:W0:Y:S01]  /*2dc00*/  LDC R10, c[0x0][0x22c] ;  /* 0x00008b00ff0a7b82 */ /* 0x000e220000000800 */
[----:B------:R-:W-:-:S07]  /*2dc10*/  IMAD.IADD R29, R31, 0x1, R148 ;  /* 0x000000011f1d7824 */ /* 0x000fce00078e0294 */
[----:B------:R-:W0:Y:S01]  /*2dc20*/  LDC R35, c[0x0][0x228] ;  /* 0x00008a00ff237b82 */ /* 0x000e220000000800 */
[----:B------:R1:W-:Y:S01]  /*2dc30*/  @P1 STG.E.U16 desc[UR60][R2.64], R38 ;  /* 0x0000002602001986 */ /* 0x0003e2000c10153c */
[----:B------:R-:W-:Y:S01]  /*2dc40*/  VIADD R37, R13, 0x66 ;  /* 0x000000660d257836 */ /* 0x000fe20000000000 */
[----:B------:R-:W-:Y:S01]  /*2dc50*/  ISETP.LT.AND P1, PT, R170, R33, !P2 ;  /* 0x00000021aa00720c */ /* 0x000fe20005721270 */
[----:B------:R-:W-:Y:S01]  /*2dc60*/  IMAD.WIDE R24, R29, 0x2, R16 ;  /* 0x000000021d187825 */ /* 0x000fe200078e0210 */
[----:B------:R-:W-:-:S03]  /*2dc70*/  PRMT R31, R134, 0x7632, R31 ;  /* 0x00007632861f7816 */ /* 0x000fc6000000001f */
[----:B------:R-:W-:Y:S01]  /*2dc80*/  IMAD.WIDE R26, R29, 0x2, R18 ;  /* 0x000000021d1a7825 */ /* 0x000fe200078e0212 */
[----:B----4-:R-:W-:Y:S01]  /*2dc90*/  ISETP.GE.AND P2, PT, R37, R0, PT ;  /* 0x000000002500720c */ /* 0x010fe20003f46270 */
[----:B------:R-:W4:Y:S02]  /*2dca0*/  LDC R36, c[0x0][0x228] ;  /* 0x00008a00ff247b82 */ /* 0x000f240000000800 */
[----:B------:R-:W-:Y:S02]  /*2dcb0*/  IMAD.IADD R33, R29, 0x1, R148 ;  /* 0x000000011d217824 */ /* 0x000fe400078e0294 */
[----:B-1----:R-:W-:Y:S01]  /*2dcc0*/  VIADD R3, R13, 0x67 ;  /* 0x000000670d037836 */ /* 0x002fe20000000000 */
[----:B------:R1:W-:Y:S01]  /*2dcd0*/  @P4 STG.E.U16 desc[UR60][R24.64], R134 ;  /* 0x0000008618004986 */ /* 0x0003e2000c10153c */
[----:B------:R-:W-:Y:S02]  /*2dce0*/  IMAD.WIDE R28, R33, 0x2, R16 ;  /* 0x00000002211c7825 */ /* 0x000fe400078e0210 */
[----:B------:R-:W4:Y:S01]  /*2dcf0*/  LDC R0, c[0x0][0x22c] ;  /* 0x00008b00ff007b82 */ /* 0x000f220000000800 */
[----:B------:R1:W-:Y:S01]  /*2dd00*/  @P3 STG.E.U16 desc[UR60][R26.64], R31 ;  /* 0x0000001f1a003986 */ /* 0x0003e2000c10153c */
[----:B--2---:R-:W-:Y:S01]  /*2dd10*/  ISETP.GE.AND P3, PT, R3, R8, PT ;  /* 0x000000080300720c */ /* 0x004fe20003f66270 */
[----:B------:R-:W-:Y:S01]  /*2dd20*/  VIADD R3, R13, 0x68 ;  /* 0x000000680d037836 */ /* 0x000fe20000000000 */
[----:B------:R-:W-:-:S02]  /*2dd30*/  ISETP.LT.AND P4, PT, R171, R14, !P2 ;  /* 0x0000000eab00720c */ /* 0x000fc40005781270 */
[----:B---3--:R-:W-:Y:S02]  /*2dd40*/  ISETP.LT.AND P2, PT, R170, R32, !P2 ;  /* 0x00000020aa00720c */ /* 0x008fe40005741270 */
[----:B------:R-:W2:Y:S01]  /*2dd50*/  LDC R14, c[0x0][0x228] ;  /* 0x00008a00ff0e7b82 */ /* 0x000ea20000000800 */
[----:B-1----:R-:W-:Y:S01]  /*2dd60*/  PRMT R25, R70, 0x7632, R25 ;  /* 0x0000763246197816 */ /* 0x002fe20000000019 */
[----:B------:R-:W-:Y:S01]  /*2dd70*/  IMAD.WIDE R30, R33, 0x2, R18 ;  /* 0x00000002211e7825 */ /* 0x000fe200078e0212 */
[----:B------:R1:W-:Y:S01]  /*2dd80*/  @P5 STG.E.U16 desc[UR60][R28.64], R70 ;  /* 0x000000461c005986 */ /* 0x0003e2000c10153c */
[----:B------:R-:W-:-:S04]  /*2dd90*/  PRMT R27, R135, 0x7632, R27 ;  /* 0x00007632871b7816 */ /* 0x000fc8000000001b */
[----:B------:R-:W3:Y:S01]  /*2dda0*/  LDC R8, c[0x0][0x22c] ;  /* 0x00008b00ff087b82 */ /* 0x000ee20000000800 */
[----:B------:R-:W-:Y:S01]  /*2ddb0*/  IMAD.IADD R33, R33, 0x1, R148 ;  /* 0x0000000121217824 */ /* 0x000fe200078e0294 */
[----:B------:R1:W-:Y:S01]  /*2ddc0*/  @P1 STG.E.U16 desc[UR60][R30.64], R25 ;  /* 0x000000191e001986 */ /* 0x0003e2000c10153c */
[----:B0-----:R-:W-:Y:S02]  /*2ddd0*/  ISETP.GE.AND P1, PT, R3, R10, PT ;  /* 0x0000000a0300720c */ /* 0x001fe40003f26270 */
[----:B------:R-:W-:Y:S01]  /*2dde0*/  ISETP.LT.AND P5, PT, R171, R34, !P3 ;  /* 0x00000022ab00720c */ /* 0x000fe20005fa1270 */
[C---:B------:R-:W-:Y:S01]  /*2ddf0*/  IMAD.WIDE R2, R33.reuse, 0x2, R16 ;  /* 0x0000000221027825 */ /* 0x040fe200078e0210 */
[----:B------:R-:W-:Y:S01]  /*2de00*/  ISETP.LT.AND P3, PT, R170, R35, !P3 ;  /* 0x00000023aa00720c */ /* 0x000fe20005f61270 */
[----:B------:R-:W0:Y:S02]  /*2de10*/  LDC R10, c[0x0][0x228] ;  /* 0x00008a00ff0a7b82 */ /* 0x000e240000000800 */
[----:B-1----:R-:W-:-:S02]  /*2de20*/  IMAD.IADD R29, R33, 0x1, R148 ;  /* 0x00000001211d7824 */ /* 0x002fc400078e0294 */
[----:B------:R-:W-:-:S04]  /*2de30*/  IMAD.WIDE R24, R33, 0x2, R18 ;  /* 0x0000000221187825 */ /* 0x000fc800078e0212 */
[----:B------:R-:W1:Y:S01]  /*2de40*/  LDC R32, c[0x0][0x228] ;  /* 0x00008a00ff207b82 */ /* 0x000e620000000800 */
[----:B------:R4:W-:Y:S01]  /*2de50*/  @P4 STG.E.U16 desc[UR60][R2.64], R135 ;  /* 0x0000008702004986 */ /* 0x0009e2000c10153c */
[----:B------:R-:W-:-:S03]  /*2de60*/  IMAD.IADD R33, R29, 0x1, R148 ;  /* 0x000000011d217824 */ /* 0x000fc600078e0294 */
[----:B------:R2:W-:Y:S03]  /*2de70*/  @P2 STG.E.U16 desc[UR60][R24.64], R27 ;  /* 0x0000001b18002986 */ /* 0x0005e6000c10153c */
[----:B------:R-:W1:Y:S01]  /*2de80*/  LDC R34, c[0x0][0x228] ;  /* 0x00008a00ff227b82 */ /* 0x000e620000000800 */
[----:B------:R-:W-:Y:S01]  /*2de90*/  VIADD R35, R13, 0x69 ;  /* 0x000000690d237836 */ /* 0x000fe20000000000 */
[----:B----4-:R-:W-:-:S06]  /*2dea0*/  PRMT R3, R71, 0x7632, R3 ;  /* 0x0000763247037816 */ /* 0x010fcc0000000003 */
[----:B------:R-:W4:Y:S01]  /*2deb0*/  LDC R37, c[0x0][0x228] ;  /* 0x00008a00ff257b82 */ /* 0x000f220000000800 */
[----:B--2---:R-:W-:-:S04]  /*2dec0*/  IMAD.WIDE R26, R29, 0x2, R16 ;  /* 0x000000021d1a7825 */ /* 0x004fc800078e0210 */
[----:B------:R-:W-:Y:S01]  /*2ded0*/  IMAD.WIDE R28, R29, 0x2, R18 ;  /* 0x000000021d1c7825 */ /* 0x000fe200078e0212 */
[----:B------:R2:W-:Y:S04]  /*2dee0*/  @P5 STG.E.U16 desc[UR60][R26.64], R71 ;  /* 0x000000471a005986 */ /* 0x0005e8000c10153c */
[----:B------:R2:W-:Y:S01]  /*2def0*/  @P3 STG.E.U16 desc[UR60][R28.64], R3 ;  /* 0x000000031c003986 */ /* 0x0005e2000c10153c */
[----:B------:R-:W-:Y:S02]  /*2df00*/  ISETP.GE.AND P3, PT, R35, R0, PT ;  /* 0x000000002300720c */ /* 0x000fe40003f66270 */
[----:B------:R-:W4:Y:S01]  /*2df10*/  LDC R0, c[0x0][0x22c] ;  /* 0x00008b00ff007b82 */ /* 0x000f220000000800 */
[----:B------:R-:W-:Y:S01]  /*2df20*/  VIADD R39, R13, 0x6a ;  /* 0x0000006a0d277836 */ /* 0x000fe20000000000 */
[----:B------:R-:W-:-:S02]  /*2df30*/  ISETP.LT.AND P4, PT, R171, R14, !P3 ;  /* 0x0000000eab00720c */ /* 0x000fc40005f81270 */
[----:B------:R-:W-:-:S04]  /*2df40*/  ISETP.LT.AND P6, PT, R171, R36, !P1 ;  /* 0x00000024ab00720c */ /* 0x000fc80004fc1270 */
[----:B------:R-:W4:Y:S01]  /*2df50*/  LDC R14, c[0x0][0x228] ;  /* 0x00008a00ff0e7b82 */ /* 0x000f220000000800 */
[C---:B0-----:R-:W-:Y:S02]  /*2df60*/  ISETP.LT.AND P1, PT, R170.reuse, R10, !P1 ;  /* 0x0000000aaa00720c */ /* 0x041fe40004f21270 */
[----:B---3--:R-:W-:Y:S02]  /*2df70*/  ISETP.GE.AND P2, PT, R39, R8, PT ;  /* 0x000000082700720c */ /* 0x008fe40003f46270 */
[----:B-1----:R-:W-:-:S03]  /*2df80*/  ISETP.LT.AND P3, PT, R170, R32, !P3 ;  /* 0x00000020aa00720c */ /* 0x002fc60005f61270 */
[----:B------:R-:W0:Y:S01]  /*2df90*/  LDC R8, c[0x0][0x22c] ;  /* 0x00008b00ff087b82 */ /* 0x000e220000000800 */
[----:B------:R-:W-:Y:S01]  /*2dfa0*/  ISETP.LT.AND P5, PT, R171, R34, !P2 ;  /* 0x00000022ab00720c */ /* 0x000fe200057a1270 */
[C---:B--2---:R-:W-:Y:S01]  /*2dfb0*/  IMAD.IADD R27, R33.reuse, 0x1, R148 ;  /* 0x00000001211b7824 */ /* 0x044fe200078e0294 */
[----:B------:R-:W-:Y:S01]  /*2dfc0*/  PRMT R29, R72, 0x7632, R29 ;  /* 0x00007632481d7816 */ /* 0x000fe2000000001d */
[----:B------:R-:W-:-:S04]  /*2dfd0*/  IMAD.WIDE R30, R33, 0x2, R16 ;  /* 0x00000002211e7825 */ /* 0x000fc800078e0210 */
[----:B------:R-:W1:Y:S01]  /*2dfe0*/  LDC R32, c[0x0][0x228] ;  /* 0x00008a00ff207b82 */ /* 0x000e620000000800 */
[----:B------:R-:W-:Y:S01]  /*2dff0*/  IMAD.WIDE R2, R33, 0x2, R18 ;  /* 0x0000000221027825 */ /* 0x000fe200078e0212 */
[----:B----4-:R-:W-:-:S06]  /*2e000*/  ISETP.LT.AND P2, PT, R170, R37, !P2 ;  /* 0x00000025aa00720c */ /* 0x010fcc0005741270 */
[----:B------:R-:W2:Y:S01]  /*2e010*/  LDC R34, c[0x0][0x228] ;  /* 0x00008a00ff227b82 */ /* 0x000ea20000000800 */
[----:B------:R-:W-:Y:S01]  /*2e020*/  IMAD.IADD R33, R27, 0x1, R148 ;  /* 0x000000011b217824 */ /* 0x000fe200078e0294 */
[----:B------:R-:W-:Y:S01]  /*2e030*/  @P6 STG.E.U16 desc[UR60][R30.64], R72 ;  /* 0x000000481e006986 */ /* 0x000fe2000c10153c */
[----:B------:R-:W-:-:S05]  /*2e040*/  VIADD R37, R13, 0x6b ;  /* 0x0000006b0d257836 */ /* 0x000fca0000000000 */
[----:B------:R-:W3:Y:S01]  /*2e050*/  LDC R35, c[0x0][0x228] ;  /* 0x00008a00ff237b82 */ /* 0x000ee20000000800 */
[C---:B------:R-:W-:Y:S01]  /*2e060*/  IMAD.WIDE R24, R27.reuse, 0x2, R16 ;  /* 0x000000021b187825 */ /* 0x040fe200078e0210 */
[----:B------:R4:W-:Y:S01]  /*2e070*/  @P1 STG.E.U16 desc[UR60][R2.64], R29 ;  /* 0x0000001d02001986 */ /* 0x0009e2000c10153c */
[----:B------:R-:W-:Y:S02]  /*2e080*/  PRMT R38, R76, 0x7632, R38 ;  /* 0x000076324c267816 */ /* 0x000fe40000000026 */
[----:B------:R-:W-:-:S03]  /*2e090*/  IMAD.WIDE R26, R27, 0x2, R18 ;  /* 0x000000021b1a7825 */ /* 0x000fc600078e0212 */
[----:B------:R-:W3:Y:S01]  /*2e0a0*/  LDC R10, c[0x0][0x22c] ;  /* 0x00008b00ff0a7b82 */ /* 0x000ee20000000800 */
[----:B------:R-:W-:Y:S01]  /*2e0b0*/  ISETP.GE.AND P1, PT, R37, R0, PT ;  /* 0x000000002500720c */ /* 0x000fe20003f26270 */
[----:B------:R3:W-:Y:S01]  /*2e0c0*/  @P4 STG.E.U16 desc[UR60][R24.64], R76 ;  /* 0x0000004c18004986 */ /* 0x0007e2000c10153c */
[----:B----4-:R-:W-:-:S03]  /*2e0d0*/  IMAD.WIDE R28, R33, 0x2, R16 ;  /* 0x00000002211c7825 */ /* 0x010fc600078e0210 */
[----:B------:R-:W-:Y:S02]  /*2e0e0*/  @P3 STG.E.U16 desc[UR60][R26.64], R38 ;  /* 0x000000261a003986 */ /* 0x000fe4000c10153c */
[----:B------:R-:W4:Y:S02]  /*2e0f0*/  LDC R36, c[0x0][0x228] ;  /* 0x00008a00ff247b82 */ /* 0x000f240000000800 */
[----:B------:R3:W-:Y:S01]  /*2e100*/  @P5 STG.E.U16 desc[UR60][R28.64], R73 ;  /* 0x000000491c005986 */ /* 0x0007e2000c10153c */
[----:B------:R-:W-:Y:S01]  /*2e110*/  ISETP.LT.AND P5, PT, R171, R14, !P1 ;  /* 0x0000000eab00720c */ /* 0x000fe20004fa1270 */
[----:B------:R-:W-:-:S04]  /*2e120*/  VIADD R39, R13, 0x6c ;  /* 0x0000006c0d277836 */ /* 0x000fc80000000000 */
[----:B------:R-:W4:Y:S01]  /*2e130*/  LDC R14, c[0x0][0x228] ;  /* 0x00008a00ff0e7b82 */ /* 0x000f220000000800 */
[----:B0-----:R-:W-:-:S07]  /*2e140*/  ISETP.GE.AND P3, PT, R39, R8, PT ;  /* 0x000000082700720c */ /* 0x001fce0003f66270 */
[----:B------:R-:W0:Y:S01]  /*2e150*/  LDC R37, c[0x0][0x228] ;  /* 0x00008a00ff257b82 */ /* 0x000e220000000800 */
[----:B-1----:R-:W-:Y:S01]  /*2e160*/  ISETP.LT.AND P1, PT, R170, R32, !P1 ;  /* 0x00000020aa00720c */ /* 0x002fe20004f21270 */
[----:B------:R-:W-:Y:S01]  /*2e170*/  IMAD.WIDE R30, R33, 0x2, R18 ;  /* 0x00000002211e7825 */ /* 0x000fe200078e0212 */
[----:B--2---:R-:W-:-:S05]  /*2e180*/  ISETP.LT.AND P4, PT, R171, R34, !P3 ;  /* 0x00000022ab00720c */ /* 0x004fca0005f81270 */
[----:B------:R-:W1:Y:S01]  /*2e190*/  LDC R0, c[0x0][0x22c] ;  /* 0x00008b00ff007b82 */ /* 0x000e620000000800 */
[----:B------:R-:W-:Y:S01]  /*2e1a0*/  PRMT R40, R73, 0x7632, R40 ;  /* 0x0000763249287816 */ /* 0x000fe20000000028 */
[----:B------:R-:W-:Y:S01]  /*2e1b0*/  VIADD R3, R13, 0x6d ;  /* 0x0000006d0d037836 */ /* 0x000fe20000000000 */
[----:B---3--:R-:W-:-:S05]  /*2e1c0*/  ISETP.LT.AND P3, PT, R170, R35, !P3 ;  /* 0x00000023aa00720c */ /* 0x008fca0005f61270 */
[----:B------:R-:W2:Y:S01]  /*2e1d0*/  LDC R8, c[0x0][0x22c] ;  /* 0x00008b00ff087b82 */ /* 0x000ea20000000800 */
[----:B------:R-:W-:Y:S01]  /*2e1e0*/  IMAD.IADD R25, R33, 0x1, R148 ;  /* 0x0000000121197824 */ /* 0x000fe200078e0294 */
[----:B------:R-:W-:Y:S06]  /*2e1f0*/  @P2 STG.E.U16 desc[UR60][R30.64], R40 ;  /* 0x000000281e002986 */ /* 0x000fec000c10153c */
[----:B------:R-:W3:Y:S01]  /*2e200*/  LDC R32, c[0x0][0x228] ;  /* 0x00008a00ff207b82 */ /* 0x000ee20000000800 */
[----:B------:R-:W-:-:S07]  /*2e210*/  ISETP.GE.AND P2, PT, R3, R10, PT ;  /* 0x0000000a0300720c */ /* 0x000fce0003f46270 */
[----:B------:R-:W3:Y:S01]  /*2e220*/  LDC R34, c[0x0][0x228] ;  /* 0x00008a00ff227b82 */ /* 0x000ee20000000800 */
[----:B------:R-:W-:-:S07]  /*2e230*/  IMAD.WIDE R2, R25, 0x2, R16 ;  /* 0x0000000219027825 */ /* 0x000fce00078e0210 */
[----:B------:R-:W3:Y:S01]  /*2e240*/  LDC R35, c[0x0][0x228] ;  /* 0x00008a00ff237b82 */ /* 0x000ee20000000800 */
[----:B------:R-:W-:Y:S01]  /*2e250*/  IMAD.IADD R29, R25, 0x1, R148 ;  /* 0x00000001191d7824 */ /* 0x000fe200078e0294 */
[----:B----4-:R-:W-:Y:S01]  /*2e260*/  ISETP.LT.AND P6, PT, R171, R36, !P2 ;  /* 0x00000024ab00720c */ /* 0x010fe200057c1270 */
[----:B------:R-:W-:Y:S01]  /*2e270*/  IMAD.WIDE R24, R25, 0x2, R18 ;  /* 0x0000000219187825 */ /* 0x000fe200078e0212 */
[----:B------:R-:W-:Y:S01]  /*2e280*/  PRMT R36, R77, 0x7632, R36 ;  /* 0x000076324d247816 */ /* 0x000fe20000000024 */
[----:B------:R4:W-:Y:S01]  /*2e290*/  @P5 STG.E.U16 desc[UR60][R2.64], R77 ;  /* 0x0000004d02005986 */ /* 0x0009e2000c10153c */
[----:B------:R-:W-:Y:S01]  /*2e2a0*/  PRMT R38, R74, 0x7632, R38 ;  /* 0x000076324a267816 */ /* 0x000fe20000000026 */
[C---:B------:R-:W-:Y:S01]  /*2e2b0*/  IMAD.IADD R33, R29.reuse, 0x1, R148 ;  /* 0x000000011d217824 */ /* 0x040fe200078e0294 */
[----:B------:R-:W3:Y:S01]  /*2e2c0*/  LDC R10, c[0x0][0x22c] ;  /* 0x00008b00ff0a7b82 */ /* 0x000ee20000000800 */
[----:B------:R-:W-:Y:S01]  /*2e2d0*/  IMAD.WIDE R26, R29, 0x2, R16 ;  /* 0x000000021d1a7825 */ /* 0x000fe200078e0210 */
[----:B------:R-:W-:-:S03]  /*2e2e0*/  ISETP.LT.AND P2, PT, R170, R14, !P2 ;  /* 0x0000000eaa00720c */ /* 0x000fc60005741270 */
[----:B------:R-:W-:Y:S01]  /*2e2f0*/  IMAD.WIDE R28, R29, 0x2, R18 ;  /* 0x000000021d1c7825 */ /* 0x000fe200078e0212 */
[----:B0-----:R-:W-:Y:S01]  /*2e300*/  ISETP.LT.AND P5, PT, R171, R37, !P0 ;  /* 0x00000025ab00720c */ /* 0x001fe200047a1270 */
[----:B------:R-:W-:Y:S01]  /*2e310*/  @P1 STG.E.U16 desc[UR60][R24.64], R36 ;  /* 0x0000002418001986 */ /* 0x000fe2000c10153c */
[----:B------:R-:W0:Y:S01]  /*2e320*/  LDC R14, c[0x0][0x228] ;  /* 0x00008a00ff0e7b82 */ /* 0x000e220000000800 */
[C---:B----4-:R-:W-:Y:S02]  /*2e330*/  VIADD R3, R13.reuse, 0x6e ;  /* 0x0000006e0d037836 */ /* 0x050fe40000000000 */
[----:B------:R-:W-:Y:S01]  /*2e340*/  VIADD R37, R13, 0x6f ;  /* 0x0000006f0d257836 */ /* 0x000fe20000000000 */
[----:B------:R4:W-:Y:S01]  /*2e350*/  @P4 STG.E.U16 desc[UR60][R26.64], R74 ;  /* 0x0000004a1a004986 */ /* 0x0009e2000c10153c */
[----:B------:R-:W-:-:S03]  /*2e360*/  IMAD.WIDE R30, R33, 0x2, R16 ;  /* 0x00000002211e7825 */ /* 0x000fc600078e0210 */
[----:B------:R-:W-:Y:S01]  /*2e370*/  @P3 STG.E.U16 desc[UR60][R28.64], R38 ;  /* 0x000000261c003986 */ /* 0x000fe2000c10153c */
[----:B-1----:R-:W-:Y:S02]  /*2e380*/  ISETP.GE.AND P3, PT, R3, R0, PT ;  /* 0x000000000300720c */ /* 0x002fe40003f66270 */
[----:B--2---:R-:W-:Y:S01]  /*2e390*/  ISETP.GE.AND P1, PT, R37, R8, PT ;  /* 0x000000082500720c */ /* 0x004fe20003f26270 */
[----:B------:R-:W1:Y:S01]  /*2e3a0*/  LDC R0, c[0x0][0x22c] ;  /* 0x00008b00ff007b82 */ /* 0x000e620000000800 */
[----:B------:R2:W-:Y:S01]  /*2e3b0*/  @P6 STG.E.U16 desc[UR60][R30.64], R78 ;  /* 0x0000004e1e006986 */ /* 0x0005e2000c10153c */
[----:B---3--:R-:W-:Y:S02]  /*2e3c0*/  ISETP.LT.AND P4, PT, R171, R32, !P3 ;  /* 0x00000020ab00720c */ /* 0x008fe40005f81270 */
[----:B------:R-:W-:Y:S01]  /*2e3d0*/  ISETP.LT.AND P6, PT, R170, R34, !P3 ;  /* 0x00000022aa00720c */ /* 0x000fe20005fc1270 */
[----:B----4-:R-:W-:Y:S01]  /*2e3e0*/  IMAD.IADD R27, R33, 0x1, R148 ;  /* 0x00000001211b7824 */ /* 0x010fe200078e0294 */
[----:B------:R-:W-:-:S02]  /*2e3f0*/  ISETP.LT.AND P3, PT, R171, R35, !P1 ;  /* 0x00000023ab00720c */ /* 0x000fc40004f61270 */
[----:B------:R-:W3:Y:S01]  /*2e400*/  LDC R36, c[0x0][0x228] ;  /* 0x00008a00ff247b82 */ /* 0x000ee20000000800 */
[----:B------:R-:W-:-:S07]  /*2e410*/  IMAD.WIDE R2, R33, 0x2, R18 ;  /* 0x0000000221027825 */ /* 0x000fce00078e0212 */
[----:B--2---:R-:W2:Y:S01]  /*2e420*/  LDC R30, c[0x0][0x228] ;  /* 0x00008a00ff1e7b82 */ /* 0x004ea20000000800 */
[C---:B------:R-:W-:Y:S01]  /*2e430*/  IMAD.IADD R31, R27.reuse, 0x1, R148 ;  /* 0x000000011b1f7824 */ /* 0x040fe200078e0294 */
[----:B------:R-:W-:Y:S01]  /*2e440*/  PRMT R78, R78, 0x7632, R78 ;  /* 0x000076324e4e7816 */ /* 0x000fe2000000004e */
[----:B------:R-:W-:-:S05]  /*2e450*/  IMAD.WIDE R24, R27, 0x2, R16 ;  /* 0x000000021b187825 */ /* 0x000fca00078e0210 */
[----:B------:R-:W4:Y:S01]  /*2e460*/  LDC R32, c[0x0][0x228] ;  /* 0x00008a00ff207b82 */ /* 0x000f220000000800 */
[----:B------:R-:W-:Y:S01]  /*2e470*/  IMAD.WIDE R26, R27, 0x2, R18 ;  /* 0x000000021b1a7825 */ /* 0x000fe200078e0212 */
[----:B------:R-:W-:Y:S01]  /*2e480*/  PRMT R34, R75, 0x7632, R34 ;  /* 0x000076324b227816 */ /* 0x000fe20000000022 */
[----:B------:R0:W-:Y:S02]  /*2e490*/  @P2 STG.E.U16 desc[UR60][R2.64], R78 ;  /* 0x0000004e02002986 */ /* 0x0001e4000c10153c */
[----:B------:R-:W-:-:S03]  /*2e4a0*/  IMAD.WIDE R28, R31, 0x2, R16 ;  /* 0x000000021f1c7825 */ /* 0x000fc600078e0210 */
[----:B------:R-:W4:Y:S01]  /*2e4b0*/  LDC R8, c[0x0][0x22c] ;  /* 0x00008b00ff087b82 */ /* 0x000f220000000800 */
[----:B------:R-:W-:Y:S01]  /*2e4c0*/  VIADD R33, R13, 0x70 ;  /* 0x000000700d217836 */ /* 0x000fe20000000000 */
[----:B------:R-:W-:Y:S04]  /*2e4d0*/  @P4 STG.E.U16 desc[UR60][R24.64], R75 ;  /* 0x0000004b18004986 */ /* 0x000fe8000c10153c */
[----:B------:R2:W-:Y:S01]  /*2e4e0*/  @P6 STG.E.U16 desc[UR60][R26.64], R34 ;  /* 0x000000221a006986 */ /* 0x0005e2000c10153c */
[----:B------:R-:W-:Y:S01]  /*2e4f0*/  ISETP.GE.AND P2, PT, R33, R10, PT ;  /* 0x0000000a2100720c */ /* 0x000fe20003f46270 */
[----:B0-----:R-:W-:Y:S01]  /*2e500*/  VIADD R3, R13, 0x71 ;  /* 0x000000710d037836 */ /* 0x001fe20000000000 */
[----:B------:R-:W0:Y:S01]  /*2e510*/  LDC R10, c[0x0][0x22c] ;  /* 0x00008b00ff0a7b82 */ /* 0x000e220000000800 */
[----:B------:R4:W-:Y:S01]  /*2e520*/  @P3 STG.E.U16 desc[UR60][R28.64], R79 ;  /* 0x0000004f1c003986 */ /* 0x0009e2000c10153c */
[----:B------:R-:W-:-:S06]  /*2e530*/  ISETP.LT.AND P3, PT, R170, R14, !P1 ;  /* 0x0000000eaa00720c */ /* 0x000fcc0004f61270 */
[----:B------:R-:W0:Y:S01]  /*2e540*/  LDC R14, c[0x0][0x228] ;  /* 0x00008a00ff0e7b82 */ /* 0x000e220000000800 */
[----:B-1----:R-:W-:Y:S01]  /*2e550*/  ISETP.GE.AND P1, PT, R3, R0, PT ;  /* 0x000000000300720c */ /* 0x002fe20003f26270 */
[----:B------:R-:W-:Y:S01]  /*2e560*/  IMAD.WIDE R2, R31, 0x2, R18 ;  /* 0x000000021f027825 */ /* 0x000fe200078e0212 */
[----:B------:R-:W-:Y:S02]  /*2e570*/  PRMT R38, R79, 0x7632, R38 ;  /* 0x000076324f267816 */ /* 0x000fe40000000026 */
[----:B---3--:R-:W-:Y:S01]  /*2e580*/  ISETP.LT.AND P4, PT, R171, R36, !P2 ;  /* 0x00000024ab00720c */ /* 0x008fe20005781270 */
[----:B------:R-:W-:Y:S01]  /*2e590*/  VIADD R37, R13, 0x72 ;  /* 0x000000720d257836 */ /* 0x000fe20000000000 */
[----:B--2---:R-:W-:Y:S01]  /*2e5a0*/  ISETP.LT.AND P6, PT, R170, R30, !P2 ;  /* 0x0000001eaa00720c */ /* 0x004fe200057c1270 */
[----:B------:R-:W1:Y:S01]  /*2e5b0*/  LDC R33, c[0x0][0x228] ;  /* 0x00008a00ff217b82 */ /* 0x000e620000000800 */
[--C-:B------:R-:W-:Y:S01]  /*2e5c0*/  IMAD.IADD R27, R31, 0x1, R148.reuse ;  /* 0x000000011f1b7824 */ /* 0x100fe200078e0294 */
[----:B----4-:R-:W-:Y:S01]  /*2e5d0*/  ISETP.LT.AND P2, PT, R171, R32, !P1 ;  /* 0x00000020ab00720c */ /* 0x010fe20004f41270 */
[----:B------:R-:W-:Y:S01]  /*2e5e0*/  @P3 STG.E.U16 desc[UR60][R2.64], R38 ;  /* 0x0000002602003986 */ /* 0x000fe2000c10153c */
[----:B------:R-:W-:Y:S01]  /*2e5f0*/  ISETP.GE.AND P3, PT, R37, R8, PT ;  /* 0x000000082500720c */ /* 0x000fe20003f66270 */
[----:B------:R-:W-:-:S03]  /*2e600*/  IMAD.IADD R31, R27, 0x1, R148 ;  /* 0x000000011b1f7824 */ /* 0x000fc600078e0294 */
[----:B------:R-:W2:Y:S01]  /*2e610*/  LDC R34, c[0x0][0x228] ;  /* 0x00008a00ff227b82 */ /* 0x000ea20000000800 */
[----:B------:R-:W-:Y:S01]  /*2e620*/  IMAD.WIDE R24, R27, 0x2, R16 ;  /* 0x000000021b187825 */ /* 0x000fe200078e0210 */
[----:B------:R-:W-:-:S03]  /*2e630*/  PRMT R32, R20, 0x7632, R32 ;  /* 0x0000763214207816 */ /* 0x000fc60000000020 */
[----:B------:R-:W-:-:S03]  /*2e640*/  IMAD.WIDE R26, R27, 0x2, R18 ;  /* 0x000000021b1a7825 */ /* 0x000fc600078e0212 */
[----:B------:R-:W3:Y:S01]  /*2e650*/  LDC R35, c[0x0][0x228] ;  /* 0x00008a00ff237b82 */ /* 0x000ee20000000800 */
[----:B------:R-:W-:Y:S01]  /*2e660*/  IMAD.WIDE R28, R31, 0x2, R16 ;  /* 0x000000021f1c7825 */ /* 0x000fe200078e0210 */
[----:B------:R-:W-:Y:S06]  /*2e670*/  @P4 STG.E.U16 desc[UR60][R24.64], R20 ;  /* 0x0000001418004986 */ /* 0x000fec000c10153c */
[----:B------:R-:W4:Y:S01]  /*2e680*/  LDC R8, c[0x0][0x228] ;  /* 0x00008a00ff087b82 */ /* 0x000f220000000800 */
[----:B------:R-:W-:Y:S01]  /*2e690*/  VIADD R37, R13, 0x73 ;  /* 0x000000730d257836 */ /* 0x000fe20000000000 */
[----:B------:R1:W-:Y:S04]  /*2e6a0*/  @P6 STG.E.U16 desc[UR60][R26.64], R32 ;  /* 0x000000201a006986 */ /* 0x0003e8000c10153c */
[----:B------:R4:W-:Y:S02]  /*2e6b0*/  @P2 STG.E.U16 desc[UR60][R28.64], R80 ;  /* 0x000000501c002986 */ /* 0x0009e4000c10153c */
[----:B------:R-:W4:Y:S01]  /*2e6c0*/  LDC R0, c[0x0][0x22c] ;  /* 0x00008b00ff007b82 */ /* 0x000f220000000800 */
[----:B0-----:R-:W-:-:S02]  /*2e6d0*/  ISETP.LT.AND P2, PT, R170, R14, !P1 ;  /* 0x0000000eaa00720c */ /* 0x001fc40004f41270 */
[----:B------:R-:W-:-:S05]  /*2e6e0*/  ISETP.GE.AND P1, PT, R37, R10, PT ;  /* 0x0000000a2500720c */ /* 0x000fca0003f26270 */
[----:B------:R-:W0:Y:S01]  /*2e6f0*/  LDC R10, c[0x0][0x228] ;  /* 0x00008a00ff0a7b82 */ /* 0x000e220000000800 */
[----:B-1----:R-:W-:Y:S01]  /*2e700*/  ISETP.LT.AND P6, PT, R171, R33, !P3 ;  /* 0x00000021ab00720c */ /* 0x002fe20005fc1270 */
[C---:B------:R-:W-:Y:S01]  /*2e710*/  IMAD.IADD R27, R31.reuse, 0x1, R148 ;  /* 0x000000011f1b7824 */ /* 0x040fe200078e0294 */
[----:B--2---:R-:W-:Y:S01]  /*2e720*/  ISETP.LT.AND P3, PT, R170, R34, !P3 ;  /* 0x00000022aa00720c */ /* 0x004fe20005f61270 */
[----:B------:R-:W-:Y:S01]  /*2e730*/  IMAD.WIDE R2, R31, 0x2, R18 ;  /* 0x000000021f027825 */ /* 0x000fe200078e0212 */
[----:B------:R-:W-:-:S03]  /*2e740*/  PRMT R32, R80, 0x7632, R32 ;  /* 0x0000763250207816 */ /* 0x000fc60000000020 */
[----:B------:R-:W1:Y:S01]  /*2e750*/  LDC R20, c[0x0][0x228] ;  /* 0x00008a00ff147b82 */ /* 0x000e620000000800 */
[----:B---3--:R-:W-:Y:S01]  /*2e760*/  ISETP.LT.AND P4, PT, R171, R35, !P1 ;  /* 0x00000023ab00720c */ /* 0x008fe20004f81270 */
[----:B------:R-:W-:Y:S01]  /*2e770*/  VIADD R14, R13, 0x75 ;  /* 0x000000750d0e7836 */ /* 0x000fe20000000000 */
[----:B----4-:R-:W-:Y:S01]  /*2e780*/  ISETP.LT.AND P1, PT, R170, R8, !P1 ;  /* 0x00000008aa00720c */ /* 0x010fe20004f21270 */
[----:B------:R-:W-:Y:S01]  /*2e790*/  IMAD.WIDE R24, R27, 0x2, R16 ;  /* 0x000000021b187825 */ /* 0x000fe200078e0210 */
[----:B------:R2:W-:Y:S03]  /*2e7a0*/  @P2 STG.E.U16 desc[UR60][R2.64], R32 ;  /* 0x0000002002002986 */ /* 0x0005e6000c10153c */
[----:B------:R-:W3:Y:S01]  /*2e7b0*/  LDC R28, c[0x0][0x228] ;  /* 0x00008a00ff1c7b82 */ /* 0x000ee20000000800 */
[----:B------:R-:W-:Y:S01]  /*2e7c0*/  VIADD R31, R13, 0x74 ;  /* 0x000000740d1f7836 */ /* 0x000fe20000000000 */
[----:B------:R-:W-:Y:S01]  /*2e7d0*/  ISETP.GE.AND P2, PT, R14, R15, PT ;  /* 0x0000000f0e00720c */ /* 0x000fe20003f46270 */
[----:B------:R-:W-:-:S05]  /*2e7e0*/  IMAD.WIDE R14, R27, 0x2, R18 ;  /* 0x000000021b0e7825 */ /* 0x000fca00078e0212 */
[----:B------:R-:W4:Y:S01]  /*2e7f0*/  LDC R8, c[0x0][0x228] ;  /* 0x00008a00ff087b82 */ /* 0x000f220000000800 */
[----:B--2---:R-:W-:Y:S01]  /*2e800*/  PRMT R3, R21, 0x7632, R3 ;  /* 0x0000763215037816 */ /* 0x004fe20000000003 */
[----:B------:R-:W-:Y:S01]  /*2e810*/  @P6 STG.E.U16 desc[UR60][R24.64], R21 ;  /* 0x0000001518006986 */ /* 0x000fe2000c10153c */
[----:B------:R-:W-:-:S05]  /*2e820*/  ISETP.GE.AND P6, PT, R31, R0, PT ;  /* 0x000000001f00720c */ /* 0x000fca0003fc6270 */
[----:B------:R-:W2:Y:S01]  /*2e830*/  LDC R30, c[0x0][0x228] ;  /* 0x00008a00ff1e7b82 */ /* 0x000ea20000000800 */
[----:B------:R1:W-:Y:S01]  /*2e840*/  @P3 STG.E.U16 desc[UR60][R14.64], R3 ;  /* 0x000000030e003986 */ /* 0x0003e2000c10153c */
[----:B0-----:R-:W-:Y:S01]  /*2e850*/  ISETP.LT.AND P3, PT, R171, R10, !P6 ;  /* 0x0000000aab00720c */ /* 0x001fe20007761270 */
[----:B------:R-:W-:-:S05]  /*2e860*/  IMAD.IADD R29, R27, 0x1, R148 ;  /* 0x000000011b1d7824 */ /* 0x000fca00078e0294 */
[----:B------:R-:W0:Y:S01]  /*2e870*/  LDC R0, c[0x0][0x228] ;  /* 0x00008a00ff007b82 */ /* 0x000e220000000800 */
[----:B------:R-:W-:-:S07]  /*2e880*/  IMAD.WIDE R26, R29, 0x2, R16 ;  /* 0x000000021d1a7825 */ /* 0x000fce00078e0210 */
[----:B------:R-:W0:Y:S01]  /*2e890*/  LDC R10, c[0x0][0x228] ;  /* 0x00008a00ff0a7b82 */ /* 0x000e220000000800 */
[----:B-1----:R-:W-:Y:S01]  /*2e8a0*/  PRMT R15, R81, 0x7632, R15 ;  /* 0x00007632510f7816 */ /* 0x002fe2000000000f */
[C---:B------:R-:W-:Y:S01]  /*2e8b0*/  IMAD.WIDE R2, R29.reuse, 0x2, R18 ;  /* 0x000000021d027825 */ /* 0x040fe200078e0212 */
[C---:B------:R-:W-:Y:S01]  /*2e8c0*/  ISETP.LT.AND P6, PT, R170.reuse, R20, !P6 ;  /* 0x00000014aa00720c */ /* 0x040fe200077c1270 */
[----:B------:R1:W-:Y:S02]  /*2e8d0*/  @P4 STG.E.U16 desc[UR60][R26.64], R81 ;  /* 0x000000511a004986 */ /* 0x0003e4000c10153c */
[--C-:B------:R-:W-:Y:S02]  /*2e8e0*/  IMAD.IADD R21, R29, 0x1, R148.reuse ;  /* 0x000000011d157824 */ /* 0x100fe400078e0294 */
[----:B------:R1:W-:Y:S01]  /*2e8f0*/  @P1 STG.E.U16 desc[UR60][R2.64], R15 ;  /* 0x0000000f02001986 */ /* 0x0003e2000c10153c */
[----:B---3--:R-:W-:Y:S01]  /*2e900*/  ISETP.LT.AND P1, PT, R171, R28, !P2 ;  /* 0x0000001cab00720c */ /* 0x008fe20005721270 */
[----:B------:R-:W-:Y:S01]  /*2e910*/  VIADD R24, R13, 0x76 ;  /* 0x000000760d187836 */ /* 0x000fe20000000000 */
[----:B----4-:R-:W-:Y:S01]  /*2e920*/  ISETP.LT.AND P2, PT, R170, R8, !P2 ;  /* 0x00000008aa00720c */ /* 0x010fe20005741270 */
[----:B------:R-:W3:Y:S01]  /*2e930*/  LDC R28, c[0x0][0x228] ;  /* 0x00008a00ff1c7b82 */ /* 0x000ee20000000800 */
[----:B-1----:R-:W-:-:S07]  /*2e940*/  IMAD.IADD R27, R21, 0x1, R148 ;  /* 0x00000001151b7824 */ /* 0x002fce00078e0294 */
[----:B------:R-:W1:Y:S01]  /*2e950*/  LDC R8, c[0x0][0x228] ;  /* 0x00008a00ff087b82 */ /* 0x000e620000000800 */
[----:B------:R-:W-:Y:S01]  /*2e960*/  IMAD.WIDE R14, R21, 0x2, R16 ;  /* 0x00000002150e7825 */ /* 0x000fe200078e0210 */
[----:B------:R-:W-:-:S03]  /*2e970*/  PRMT R3, R22, 0x7632, R3 ;  /* 0x0000763216037816 */ /* 0x000fc60000000003 */
[----:B------:R-:W-:Y:S01]  /*2e980*/  IMAD.WIDE R20, R21, 0x2, R18 ;  /* 0x0000000215147825 */ /* 0x000fe200078e0212 */
[----:B------:R-:W-:Y:S01]  /*2e990*/  ISETP.GE.AND P4, PT, R24, R87, PT ;  /* 0x000000571800720c */ /* 0x000fe20003f86270 */
[----:B------:R4:W-:Y:S01]  /*2e9a0*/  @P3 STG.E.U16 desc[UR60][R14.64], R22 ;  /* 0x000000160e003986 */ /* 0x0009e2000c10153c */
[----:B--2---:R-:W-:Y:S01]  /*2e9b0*/  ISETP.LT.AND P0, PT, R170, R30, !P0 ;  /* 0x0000001eaa00720c */ /* 0x004fe20004701270 */
[----:B------:R-:W2:Y:S01]  /*2e9c0*/  LDC R31, c[0x0][0x228] ;  /* 0x00008a00ff1f7b82 */ /* 0x000ea20000000800 */
[----:B------:R-:W-:Y:S01]  /*2e9d0*/  IMAD.WIDE R24, R27, 0x2, R16 ;  /* 0x000000021b187825 */ /* 0x000fe200078e0210 */
[----:B------:R4:W-:Y:S01]  /*2e9e0*/  @P6 STG.E.U16 desc[UR60][R20.64], R3 ;  /* 0x0000000314006986 */ /* 0x0009e2000c10153c */
[----:B0-----:R-:W-:Y:S02]  /*2e9f0*/  ISETP.LT.AND P6, PT, R171, R0, !P4 ;  /* 0x00000000ab00720c */ /* 0x001fe400067c1270 */
[----:B------:R-:W-:-:S03]  /*2ea00*/  VIADD R0, R13, 0x78 ;  /* 0x000000780d007836 */ /* 0x000fc60000000000 */
[----:B------:R-:W0:Y:S01]  /*2ea10*/  LDC R30, c[0x0][0x228] ;  /* 0x00008a00ff1e7b82 */ /* 0x000e220000000800 */
[----:B------:R-:W-:Y:S01]  /*2ea20*/  ISETP.LT.AND P4, PT, R170, R10, !P4 ;  /* 0x0000000aaa00720c */ /* 0x000fe20006781270 */
[C---:B------:R-:W-:Y:S01]  /*2ea30*/  VIADD R10, R13.reuse, 0x79 ;  /* 0x000000790d0a7836 */ /* 0x040fe20000000000 */
[----:B----4-:R-:W-:Y:S01]  /*2ea40*/  PRMT R15, R82, 0x7632, R15 ;  /* 0x00007632520f7816 */ /* 0x010fe2000000000f */
[----:B------:R-:W-:Y:S02]  /*2ea50*/  VIADD R26, R13, 0x77 ;  /* 0x000000770d1a7836 */ /* 0x000fe40000000000 */
[C---:B------:R-:W-:Y:S01]  /*2ea60*/  IMAD.WIDE R2, R27.reuse, 0x2, R18 ;  /* 0x000000021b027825 */ /* 0x040fe200078e0212 */
[----:B------:R-:W-:Y:S01]  /*2ea70*/  @P1 STG.E.U16 desc[UR60][R24.64], R82 ;  /* 0x0000005218001986 */ /* 0x000fe2000c10153c */
[----:B------:R-:W-:Y:S01]  /*2ea80*/  ISETP.GE.AND P1, PT, R0, R151, PT ;  /* 0x000000970000720c */ /* 0x000fe20003f26270 */
[----:B------:R-:W4:Y:S01]  /*2ea90*/  LDC R32, c[0x0][0x228] ;  /* 0x00008a00ff207b82 */ /* 0x000f220000000800 */
[----:B------:R-:W-:Y:S01]  /*2eaa0*/  IMAD.IADD R29, R27, 0x1, R148 ;  /* 0x000000011b1d7824 */ /* 0x000fe200078e0294 */
[----:B------:R3:W-:Y:S01]  /*2eab0*/  @P2 STG.E.U16 desc[UR60][R2.64], R15 ;  /* 0x0000000f02002986 */ /* 0x0007e2000c10153c */
[----:B------:R-:W-:-:S02]  /*2eac0*/  ISETP.GE.AND P2, PT, R10, R153, PT ;  /* 0x000000990a00720c */ /* 0x000fc40003f46270 */
[----:B------:R-:W-:-:S03]  /*2ead0*/  ISETP.GE.AND P3, PT, R26, R85, PT ;  /* 0x000000551a00720c */ /* 0x000fc60003f66270 */
[----:B------:R-:W4:Y:S01]  /*2eae0*/  LDC R0, c[0x0][0x228] ;  /* 0x00008a00ff007b82 */ /* 0x000f220000000800 */
[----:B------:R1:W4:Y:S01]  /*2eaf0*/  LDS.128 R24, [R12] ;  /* 0x000000000c187984 */ /* 0x0003220000000c00 */
[----:B------:R-:W-:-:S04]  /*2eb00*/  IMAD.WIDE R20, R29, 0x2, R18 ;  /* 0x000000021d147825 */ /* 0x000fc800078e0212 */
[----:B---3--:R-:W-:Y:S01]  /*2eb10*/  IMAD.WIDE R14, R29, 0x2, R16 ;  /* 0x000000021d0e7825 */ /* 0x008fe200078e0210 */
[----:B------:R-:W-:Y:S01]  /*2eb20*/  PRMT R3, R23, 0x7632, R3 ;  /* 0x0000763217037816 */ /* 0x000fe20000000003 */
[----:B------:R-:W3:Y:S03]  /*2eb30*/  LDC R10, c[0x0][0x228] ;  /* 0x00008a00ff0a7b82 */ /* 0x000ee60000000800 */
[----:B------:R2:W-:Y:S04]  /*2eb40*/  @P6 STG.E.U16 desc[UR60][R14.64], R23 ;  /* 0x000000170e006986 */ /* 0x0005e8000c10153c */
[----:B------:R2:W-:Y:S01]  /*2eb50*/  @P4 STG.E.U16 desc[UR60][R20.64], R3 ;  /* 0x0000000314004986 */ /* 0x0005e2000c10153c */
[----:B-1----:R-:W-:Y:S01]  /*2eb60*/  ISETP.LT.AND P4, PT, R171, R8, !P3 ;  /* 0x00000008ab00720c */ /* 0x002fe20005f81270 */
[----:B------:R-:W1:Y:S01]  /*2eb70*/  LDC R12, c[0x0][0x228] ;  /* 0x00008a00ff0c7b82 */ /* 0x000e620000000800 */
[----:B------:R-:W-:Y:S01]  /*2eb80*/  ISETP.LT.AND P3, PT, R170, R28, !P3 ;  /* 0x0000001caa00720c */ /* 0x000fe20005f61270 */
[----:B------:R-:W-:Y:S01]  /*2eb90*/  IMAD.IADD R29, R29, 0x1, R148 ;  /* 0x000000011d1d7824 */ /* 0x000fe200078e0294 */
[----:B0-----:R-:W-:-:S02]  /*2eba0*/  ISETP.LT.AND P6, PT, R171, R30, !P1 ;  /* 0x0000001eab00720c */ /* 0x001fc40004fc1270 */
[----:B--2---:R-:W-:Y:S01]  /*2ebb0*/  ISETP.LT.AND P1, PT, R170, R31, !P1 ;  /* 0x0000001faa00720c */ /* 0x004fe20004f21270 */
[C---:B------:R-:W-:Y:S02]  /*2ebc0*/  IMAD.IADD R31, R29.reuse, 0x1, R148 ;  /* 0x000000011d1f7824 */ /* 0x040fe400078e0294 */
[C---:B------:R-:W-:Y:S01]  /*2ebd0*/  IMAD.WIDE R14, R29.reuse, 0x2, R18 ;  /* 0x000000021d0e7825 */ /* 0x040fe200078e0212 */
[----:B------:R-:W0:Y:S03]  /*2ebe0*/  LDC R28, c[0x0][0x228] ;  /* 0x00008a00ff1c7b82 */ /* 0x000e260000000800 */
[----:B------:R-:W-:Y:S01]  /*2ebf0*/  IMAD.WIDE R2, R29, 0x2, R16 ;  /* 0x000000021d027825 */ /* 0x000fe200078e0210 */
[----:B------:R-:W-:-:S04]  /*2ec00*/  PRMT R29, R83, 0x7632, R29 ;  /* 0x00007632531d7816 */ /* 0x000fc8000000001d */
[----:B------:R2:W-:Y:S04]  /*2ec10*/  @P4 STG.E.U16 desc[UR60][R2.64], R83 ;  /* 0x0000005302004986 */ /* 0x0005e8000c10153c */
[----:B------:R2:W-:Y:S01]  /*2ec20*/  @P3 STG.E.U16 desc[UR60][R14.64], R29 ;  /* 0x0000001d0e003986 */ /* 0x0005e2000c10153c */
[----:B----4-:R-:W-:Y:S02]  /*2ec30*/  ISETP.LT.AND P3, PT, R171, R0, !P2 ;  /* 0x00000000ab00720c */ /* 0x010fe40005761270 */
[----:B------:R-:W4:Y:S01]  /*2ec40*/  LDC R0, c[0x0][0x228] ;  /* 0x00008a00ff007b82 */ /* 0x000f220000000800 */
[----:B---3--:R-:W-:Y:S01]  /*2ec50*/  ISETP.LT.AND P2, PT, R170, R10, !P2 ;  /* 0x0000000aaa00720c */ /* 0x008fe20005741270 */
[----:B------:R-:W-:-:S06]  /*2ec60*/  VIADD R8, R13, 0x7a ;  /* 0x0000007a0d087836 */ /* 0x000fcc0000000000 */
[----:B------:R-:W3:Y:S01]  /*2ec70*/  LDC R10, c[0x0][0x228] ;  /* 0x00008a00ff0a7b82 */ /* 0x000ee20000000800 */
[C---:B------:R-:W-:Y:S01]  /*2ec80*/  IMAD.WIDE R20, R31.reuse, 0x2, R16 ;  /* 0x000000021f147825 */ /* 0x040fe200078e0210 */
[----:B------:R-:W-:Y:S02]  /*2ec90*/  PRMT R33, R4, 0x7632, R33 ;  /* 0x0000763204217816 */ /* 0x000fe40000000021 */
[----:B------:R-:W-:Y:S01]  /*2eca0*/  ISETP.GE.AND P4, PT, R8, R9, PT ;  /* 0x000000090800720c */ /* 0x000fe20003f86270 */
[----:B------:R-:W-:Y:S01]  /*2ecb0*/  IMAD.WIDE R22, R31, 0x2, R18 ;  /* 0x000000021f167825 */ /* 0x000fe200078e0212 */
[----:B------:R1:W-:Y:S02]  /*2ecc0*/  @P6 STG.E.U16 desc[UR60][R20.64], R4 ;  /* 0x0000000414006986 */ /* 0x0003e4000c10153c */
[----:B------:R-:W-:Y:S01]  /*2ecd0*/  ISETP.LT.AND P6, PT, R171, R32, !P4 ;  /* 0x00000020ab00720c */ /* 0x000fe200067c1270 */
[----:B------:R-:W-:Y:S02]  /*2ece0*/  IMAD.IADD R9, R31, 0x1, R148 ;  /* 0x000000011f097824 */ /* 0x000fe400078e0294 */
[----:B------:R-:W-:Y:S01]  /*2ecf0*/  VIADD R30, R13, 0x7b ;  /* 0x0000007b0d1e7836 */ /* 0x000fe20000000000 */
[----:B------:R0:W-:Y:S01]  /*2ed00*/  @P1 STG.E.U16 desc[UR60][R22.64], R33 ;  /* 0x0000002116001986 */ /* 0x0001e2000c10153c */
[C---:B--2---:R-:W-:Y:S01]  /*2ed10*/  IMAD.WIDE R2, R9.reuse, 0x2, R16 ;  /* 0x0000000209027825 */ /* 0x044fe200078e0210 */
[----:B------:R-:W2:Y:S02]  /*2ed20*/  LDC R29, c[0x0][0x228] ;  /* 0x00008a00ff1d7b82 */ /* 0x000ea40000000800 */
[----:B------:R-:W-:Y:S01]  /*2ed30*/  ISETP.GE.AND P1, PT, R30, R147, PT ;  /* 0x000000931e00720c */ /* 0x000fe20003f26270 */
[----:B-1----:R-:W-:Y:S01]  /*2ed40*/  IMAD.IADD R21, R9, 0x1, R148 ;  /* 0x0000000109157824 */ /* 0x002fe200078e0294 */
[----:B------:R-:W-:-:S04]  /*2ed50*/  PRMT R4, R24, 0x7632, R4 ;  /* 0x0000763218047816 */ /* 0x000fc80000000004 */
[----:B------:R-:W1:Y:S01]  /*2ed60*/  LDC R20, c[0x0][0x228] ;  /* 0x00008a00ff147b82 */ /* 0x000e620000000800 */
[----:B------:R-:W-:Y:S01]  /*2ed70*/  IMAD.WIDE R8, R9, 0x2, R18 ;  /* 0x0000000209087825 */ /* 0x000fe200078e0212 */
[----:B------:R-:W-:-:S03]  /*2ed80*/  ISETP.LT.AND P4, PT, R170, R12, !P4 ;  /* 0x0000000caa00720c */ /* 0x000fc60006781270 */
[----:B------:R-:W-:-:S03]  /*2ed90*/  VIADD R32, R13, 0x7c ;  /* 0x0000007c0d207836 */ /* 0x000fc60000000000 */
[----:B0-----:R-:W0:Y:S01]  /*2eda0*/  LDC R22, c[0x0][0x228] ;  /* 0x00008a00ff167b82 */ /* 0x001e220000000800 */
[----:B------:R-:W-:Y:S01]  /*2edb0*/  IMAD.WIDE R14, R21, 0x2, R16 ;  /* 0x00000002150e7825 */ /* 0x000fe200078e0210 */
[----:B------:R3:W-:Y:S06]  /*2edc0*/  @P3 STG.E.U16 desc[UR60][R2.64], R24 ;  /* 0x0000001802003986 */ /* 0x0007ec000c10153c */
[----:B------:R-:W2:Y:S01]  /*2edd0*/  LDC R23, c[0x0][0x228] ;  /* 0x00008a00ff177b82 */ /* 0x000ea20000000800 */
[----:B------:R3:W-:Y:S01]  /*2ede0*/  @P2 STG.E.U16 desc[UR60][R8.64], R4 ;  /* 0x0000000408002986 */ /* 0x0007e2000c10153c */
[----:B------:R-:W-:-:S06]  /*2edf0*/  ISETP.GE.AND P3, PT, R32, R145, PT ;  /* 0x000000912000720c */ /* 0x000fcc0003f66270 */
[----:B------:R-:W2:Y:S01]  /*2ee00*/  LDC R30, c[0x0][0x228] ;  /* 0x00008a00ff1e7b82 */ /* 0x000ea20000000800 */
[----:B----4-:R-:W-:Y:S01]  /*2ee10*/  ISETP.LT.AND P2, PT, R171, R0, !P1 ;  /* 0x00000000ab00720c */ /* 0x010fe20004f41270 */
[----:B------:R4:W-:Y:S01]  /*2ee20*/  @P6 STG.E.U16 desc[UR60][R14.64], R5 ;  /* 0x000000050e006986 */ /* 0x0009e2000c10153c */
[----:B---3--:R-:W-:Y:S01]  /*2ee30*/  ISETP.LT.AND P1, PT, R170, R10, !P1 ;  /* 0x0000000aaa00720c */ /* 0x008fe20004f21270 */
[----:B------:R-:W-:Y:S01]  /*2ee40*/  IMAD.WIDE R2, R21, 0x2, R18 ;  /* 0x0000000215027825 */ /* 0x000fe200078e0212 */
[----:B------:R-:W-:Y:S02]  /*2ee50*/  PRMT R31, R5, 0x7632, R31 ;  /* 0x00007632051f7816 */ /* 0x000fe4000000001f */
[----:B------:R-:W-:Y:S01]  /*2ee60*/  ISETP.LT.AND P6, PT, R171, R28, !P3 ;  /* 0x0000001cab00720c */ /* 0x000fe20005fc1270 */
[----:B------:R-:W-:Y:S02]  /*2ee70*/  IMAD.IADD R9, R21, 0x1, R148 ;  /* 0x0000000115097824 */ /* 0x000fe400078e0294 */
[C---:B------:R-:W-:Y:S01]  /*2ee80*/  VIADD R0, R13.reuse, 0x7d ;  /* 0x0000007d0d007836 */ /* 0x040fe20000000000 */
[----:B------:R3:W-:Y:S01]  /*2ee90*/  @P4 STG.E.U16 desc[UR60][R2.64], R31 ;  /* 0x0000001f02004986 */ /* 0x0007e2000c10153c */
[----:B------:R-:W-:-:S02]  /*2eea0*/  VIADD R10, R13, 0x7e ;  /* 0x0000007e0d0a7836 */ /* 0x000fc40000000000 */
[C---:B----4-:R-:W-:Y:S02]  /*2eeb0*/  IMAD.IADD R15, R9.reuse, 0x1, R148 ;  /* 0x00000001090f7824 */ /* 0x050fe400078e0294 */
[----:B------:R-:W-:Y:S01]  /*2eec0*/  IMAD.WIDE R4, R9, 0x2, R16 ;  /* 0x0000000209047825 */ /* 0x000fe200078e0210 */
[----:B------:R-:W-:-:S03]  /*2eed0*/  ISETP.GE.AND P4, PT, R0, R11, PT ;  /* 0x0000000b0000720c */ /* 0x000fc60003f86270 */
[----:B------:R-:W-:Y:S01]  /*2eee0*/  IMAD.WIDE R8, R9, 0x2, R18 ;  /* 0x0000000209087825 */ /* 0x000fe200078e0212 */
[----:B---3--:R-:W-:-:S03]  /*2eef0*/  PRMT R3, R25, 0x7632, R3 ;  /* 0x0000763219037816 */ /* 0x008fc60000000003 */
[C---:B------:R-:W-:Y:S01]  /*2ef00*/  IMAD.WIDE R12, R15.reuse, 0x2, R16 ;  /* 0x000000020f0c7825 */ /* 0x040fe200078e0210 */
[----:B------:R3:W-:Y:S01]  /*2ef10*/  @P2 STG.E.U16 desc[UR60][R4.64], R25 ;  /* 0x0000001904002986 */ /* 0x0007e2000c10153c */
[----:B------:R-:W-:Y:S02]  /*2ef20*/  ISETP.GE.AND P2, PT, R10, R155, PT ;  /* 0x0000009b0a00720c */ /* 0x000fe40003f46270 */
[C---:B-1----:R-:W-:Y:S01]  /*2ef30*/  ISETP.LT.AND P3, PT, R170.reuse, R20, !P3 ;  /* 0x00000014aa00720c */ /* 0x042fe20005f61270 */
[----:B------:R1:W-:Y:S01]  /*2ef40*/  @P1 STG.E.U16 desc[UR60][R8.64], R3 ;  /* 0x0000000308001986 */ /* 0x0003e2000c10153c */
[----:B------:R-:W-:Y:S01]  /*2ef50*/  IMAD.IADD R11, R15, 0x1, R148 ;  /* 0x000000010f0b7824 */ /* 0x000fe200078e0294 */
[----:B0-----:R-:W-:Y:S02]  /*2ef60*/  ISETP.LT.AND P1, PT, R171, R22, !P4 ;  /* 0x00000016ab00720c */ /* 0x001fe40006721270 */
[----:B------:R0:W-:Y:S01]  /*2ef70*/  @P6 STG.E.U16 desc[UR60][R12.64], R6 ;  /* 0x000000060c006986 */ /* 0x0001e2000c10153c */
[----:B--2---:R-:W-:-:S02]  /*2ef80*/  ISETP.LT.AND P4, PT, R170, R23, !P4 ;  /* 0x00000017aa00720c */ /* 0x004fc40006781270 */
[----:B------:R-:W-:Y:S01]  /*2ef90*/  ISETP.LT.AND P6, PT, R171, R29, !P2 ;  /* 0x0000001dab00720c */ /* 0x000fe200057c1270 */
[C---:B------:R-:W-:Y:S01]  /*2efa0*/  IMAD.IADD R21, R11.reuse, 0x1, R148 ;  /* 0x000000010b157824 */ /* 0x040fe200078e0294 */
[----:B------:R-:W-:Y:S01]  /*2efb0*/  ISETP.LT.AND P2, PT, R170, R30, !P2 ;  /* 0x0000001eaa00720c */ /* 0x000fe20005741270 */
[----:B---3--:R-:W-:Y:S01]  /*2efc0*/  IMAD.WIDE R4, R11, 0x2, R16 ;  /* 0x000000020b047825 */ /* 0x008fe200078e0210 */
[----:B------:R-:W-:-:S03]  /*2efd0*/  PRMT R0, R6, 0x7632, R0 ;  /* 0x0000763206007816 */ /* 0x000fc60000000000 */
[----:B-1----:R-:W-:Y:S01]  /*2efe0*/  IMAD.WIDE R2, R15, 0x2, R18 ;  /* 0x000000020f027825 */ /* 0x002fe200078e0212 */
[----:B0-----:R-:W-:-:S03]  /*2eff0*/  PRMT R6, R26, 0x7632, R6 ;  /* 0x000076321a067816 */ /* 0x001fc60000000006 */
[----:B------:R-:W-:Y:S02]  /*2f000*/  IMAD.IADD R15, R21, 0x1, R148 ;  /* 0x00000001150f7824 */ /* 0x000fe400078e0294 */
[----:B------:R-:W-:Y:S01]  /*2f010*/  IMAD.WIDE R8, R11, 0x2, R18 ;  /* 0x000000020b087825 */ /* 0x000fe200078e0212 */
[----:B------:R-:W-:Y:S01]  /*2f020*/  PRMT R14, R7, 0x7632, R14 ;  /* 0x00007632070e7816 */ /* 0x000fe2000000000e */
[----:B------:R0:W-:Y:S02]  /*2f030*/  @P3 STG.E.U16 desc[UR60][R2.64], R0 ;  /* 0x0000000002003986 */ /* 0x0001e4000c10153c */
[C---:B------:R-:W-:Y:S02]  /*2f040*/  IMAD.WIDE R10, R21.reuse, 0x2, R16 ;  /* 0x00000002150a7825 */ /* 0x040fe400078e0210 */
[----:B------:R0:W-:Y:S02]  /*2f050*/  @P1 STG.E.U16 desc[UR60][R4.64], R26 ;  /* 0x0000001a04001986 */ /* 0x0001e4000c10153c */
[----:B------:R-:W-:-:S02]  /*2f060*/  IMAD.WIDE R12, R21, 0x2, R18 ;  /* 0x00000002150c7825 */ /* 0x000fc400078e0212 */
[----:B------:R0:W-:Y:S02]  /*2f070*/  @P4 STG.E.U16 desc[UR60][R8.64], R6 ;  /* 0x0000000608004986 */ /* 0x0001e4000c10153c */
[C---:B------:R-:W-:Y:S02]  /*2f080*/  IMAD.WIDE R16, R15.reuse, 0x2, R16 ;  /* 0x000000020f107825 */ /* 0x040fe400078e0210 */
[----:B------:R0:W-:Y:S04]  /*2f090*/  @P6 STG.E.U16 desc[UR60][R10.64], R7 ;  /* 0x000000070a006986 */ /* 0x0001e8000c10153c */
[----:B------:R0:W-:Y:S01]  /*2f0a0*/  @P2 STG.E.U16 desc[UR60][R12.64], R14 ;  /* 0x0000000e0c002986 */ /* 0x0001e2000c10153c */
[----:B------:R-:W-:-:S03]  /*2f0b0*/  IMAD.WIDE R18, R15, 0x2, R18 ;  /* 0x000000020f127825 */ /* 0x000fc600078e0212 */
[----:B------:R0:W-:Y:S01]  /*2f0c0*/  @P5 STG.E.U16 desc[UR60][R16.64], R27 ;  /* 0x0000001b10005986 */ /* 0x0001e2000c10153c */
[----:B------:R-:W-:Y:S05]  /*2f0d0*/  @!P0 EXIT ;  /* 0x000000000000894d */ /* 0x000fea0003800000 */
[----:B0-----:R-:W-:-:S05]  /*2f0e0*/  PRMT R9, R27, 0x7632, R9 ;  /* 0x000076321b097816 */ /* 0x001fca0000000009 */
[----:B------:R-:W-:Y:S01]  /*2f0f0*/  STG.E.U16 desc[UR60][R18.64], R9 ;  /* 0x0000000912007986 */ /* 0x000fe2000c10153c */
[----:B------:R-:W-:Y:S05]  /*2f100*/  EXIT ;  /* 0x000000000000794d */ /* 0x000fea0003800000 */
.L_x_2:
[----:B------:R-:W-:-:S00]  /*2f110*/  BRA `(.L_x_2) ;  /* 0xfffffffc00fc7947 */ /* 0x000fc0000383ffff */
[----:B------:R-:W-:-:S00]  /*2f120*/  NOP ;  /* 0x0000000000007918 */ /* 0x000fc00000000000 */
        /* <DEDUP_REMOVED lines=13> */
.L_x_3:


//--------------------- .nv.shared.matmul_kernel  --------------------------
	.section	.nv.shared.matmul_kernel,"aw",@nobits
	.sectionflags	@""
	.align	16
	.zero		1024


//--------------------- .nv.shared.reserved.0     --------------------------
	.section	.nv.shared.reserved.0,"aw",@nobits
	.weak		__nv_reservedSMEM_offset_0_alias
	.size		__nv_reservedSMEM_offset_0_alias, 0, 0
	.other		__nv_reservedSMEM_offset_0_alias,@"STO_CUDA_RESERVED_SHARED STV_DEFAULT"
__nv_reservedSMEM_offset_0_alias:
	.zero		0


//--------------------- .nv.constant0.matmul_kernel --------------------------
	.section	.nv.constant0.matmul_kernel,"a",@progbits
	.sectionflags	@""
	.align	4
.nv.constant0.matmul_kernel:
	.zero		608


//--------------------- SYMBOLS --------------------------

	.type		.nv.reservedSmem.offset0,@object
	.size		.nv.reservedSmem.offset0,0x4
